// auto-generated by cutlass_sweep.gemm — config: {"arch": "sm_100", "cluster_m": 2, "cluster_n": 1, "dtype": "e4m3", "dtype_b": "e4m3", "layout": "nt", "stages": 0, "tile_k": 32, "tile_m": 256, "tile_n": 256}
#include "cutlass/cutlass.h"
#include "cutlass/gemm/collective/collective_builder.hpp"
#include "cutlass/gemm/device/gemm_universal_adapter.h"
#include "cutlass/gemm/kernel/gemm_universal.hpp"
#include "cutlass/epilogue/collective/collective_builder.hpp"

using ElemA = cutlass::float_e4m3_t;
using ElemB = cutlass::float_e4m3_t;
using ElemCD = cutlass::float_e4m3_t;
using Acc  = float;
using TileShape    = cute::Shape<cute::_256, cute::_256, cute::_32>;
using ClusterShape = cute::Shape<cute::_2, cute::_1, cute::_1>;

using CollectiveEpilogue = typename cutlass::epilogue::collective::CollectiveBuilder<
    cutlass::arch::Sm100, cutlass::arch::OpClassTensorOp,
    TileShape, ClusterShape,
    cutlass::epilogue::collective::EpilogueTileAuto,
    Acc, Acc,
    ElemCD, cutlass::layout::RowMajor, 128 / cutlass::sizeof_bits<ElemCD>::value,
    ElemCD, cutlass::layout::RowMajor, 128 / cutlass::sizeof_bits<ElemCD>::value,
    cutlass::epilogue::collective::EpilogueScheduleAuto
  >::CollectiveOp;

using CollectiveMainloop = typename cutlass::gemm::collective::CollectiveBuilder<
    cutlass::arch::Sm100, cutlass::arch::OpClassTensorOp,
    ElemA, cutlass::layout::RowMajor, 128 / cutlass::sizeof_bits<ElemA>::value,
    ElemB, cutlass::layout::ColumnMajor, 128 / cutlass::sizeof_bits<ElemB>::value,
    Acc,
    TileShape, ClusterShape,
    cutlass::gemm::collective::StageCountAutoCarveout<static_cast<int>(sizeof(typename CollectiveEpilogue::SharedStorage))>,
    cutlass::gemm::collective::KernelScheduleAuto
  >::CollectiveOp;

using GemmKernel = cutlass::gemm::kernel::GemmUniversal<
    cute::Shape<int,int,int,int>,
    CollectiveMainloop,
    CollectiveEpilogue
>;
using Gemm = cutlass::gemm::device::GemmUniversalAdapter<GemmKernel>;

// Force the device kernel symbol into the cubin without needing a host main.
auto* _anchor = &cutlass::device_kernel<GemmKernel>;


// ===== COMPILED SASS (sm_100a) =====

	.target	sm_100a

	.elftype	@"ET_EXEC"


//--------------------- .note.nv.tkinfo           --------------------------
	.section	.note.nv.tkinfo,"",@"SHT_NOTE"
	.sectionflags	@"SHF_NOTE_NV_TKINFO"
	.tkinfo
        /*0018*/ 	.word	0x00000002
        /*0030*/ 	.string	""
        /*0030*/ 	.string	"ptxas"
        /*0030*/ 	.string	"Cuda compilation tools, release 13.0, V13.0.88"
        /*0030*/ 	.string	"Build cuda_13.0.r13.0/compiler.36424714_0"
        /*0030*/ 	.string	"-arch sm_100a -m 64 "



//--------------------- .note.nv.cuinfo           --------------------------
	.section	.note.nv.cuinfo,"",@"SHT_NOTE"
	.sectionflags	@"SHF_NOTE_NV_CUINFO"
        /*0018*/ 	.short	0x0002
        /*001a*/ 	.short	0x0064
        /*001c*/ 	.short	0x0082
	.zero		2


//--------------------- .nv.info                  --------------------------
	.section	.nv.info,"",@"SHT_CUDA_INFO"
	.align	4


	//----- nvinfo : EIATTR_REGCOUNT
	.align		4
        /*0000*/ 	.byte	0x04, 0x2f
        /*0002*/ 	.short	(.L_20 - .L_19)
	.align		4
.L_19:
        /*0004*/ 	.word	index@(_ZN7cutlass13device_kernelINS_4gemm6kernel13GemmUniversalIN4cute5tupleIJiiiiEEENS1_10collective13CollectiveMmaINS1_35MainloopSm100TmaUmmaWarpSpecializedILi22ELi2ELi2ENS5_IJNS4_1CILi2EEENSA_ILi1EEESC_EEEEENS5_IJNSA_ILi256EEESF_NSA_ILi32EEEEEENS_12float_e4m3_tENS5_IJlSC_lEEESI_SJ_NS4_8TiledMMAINS4_8MMA_AtomIJNS4_10MMA_TraitsINS4_25SM100_MMA_F8F6F4_2x1SM_SSEJSI_SI_fSF_SF_NS4_17integral_constantINS4_4UMMA5MajorELSQ_0EEESR_NSO_INSP_7ScaleInELSS_0EEEST_EEEEEENS4_6LayoutINS5_IJSC_SC_SC_EEENS5_IJNSA_ILi0EEESY_SY_EEEEENS5_IJNS4_10UnderscoreES11_S11_EEEEENS4_18SM100_TMA_2SM_LOADENS4_14ComposedLayoutINS4_7SwizzleILi1ELi4ELi3EEENS4_18smem_ptr_flag_bitsILi8EEENSW_INS5_IJNSA_ILi8EEESG_EEENS5_IJSG_SC_EEEEEEEvNS4_8identityES14_S1E_vS1F_EENS_8epilogue10collective18CollectiveEpilogueINS1H_23Sm100TmaWarpSpecializedILi4ELi2ELi64ELb0ELb0EEEJNS5_IJNSA_ILi128EEESF_SG_EEENS5_IJNSW_IS1M_SC_EENSW_INSA_ILi64EEESC_EEEEESI_SJ_SI_SJ_NS1H_6fusion15FusionCallbacksIS1L_NS1S_17LinearCombinationISI_fSI_fLNS_15FloatRoundStyleE2EEES1N_S1R_JEEENS4_5SM1004TMEM4LOAD26SM100_TMEM_LOAD_32dp32b64xENS4_13SM90_TMA_LOADENS15_INS16_ILi2ELi4ELi3EEES19_NSW_INS5_IJS1A_S1P_EEENS5_IJS1P_SC_EEEEEEENS4_39AutoVectorizingCopyWithAssumedAlignmentILi128EEENS4_14SM90_TMA_STOREES27_S29_S29_EEEvvEEEEvNT_6ParamsE)
        /*0008*/ 	.word	0x000000de


	//----- nvinfo : EIATTR_FRAME_SIZE
	.align		4
.L_20:
        /*000c*/ 	.byte	0x04, 0x11
        /*000e*/ 	.short	(.L_22 - .L_21)
	.align		4
.L_21:
        /*0010*/ 	.word	index@($__internal_2_$__cuda_sm10x_tcgen05_guardrail_trap_unallocated_columns_being_dealloced)
        /*0014*/ 	.word	0x00000000


	//----- nvinfo : EIATTR_FRAME_SIZE
	.align		4
.L_22:
        /*0018*/ 	.byte	0x04, 0x11
        /*001a*/ 	.short	(.L_24 - .L_23)
	.align		4
.L_23:
        /*001c*/ 	.word	index@($__internal_1_$__cuda_sm10x_tcgen05_guardrail_trap_phase_invalid_during_alloc)
        /*0020*/ 	.word	0x00000000


	//----- nvinfo : EIATTR_FRAME_SIZE
	.align		4
.L_24:
        /*0024*/ 	.byte	0x04, 0x11
        /*0026*/ 	.short	(.L_26 - .L_25)
	.align		4
.L_25:
        /*0028*/ 	.word	index@($__internal_0_$__cuda_sm10x_tcgen05_guardrail_trap_col_being_dealloced_not_returned_by_alloc)
        /*002c*/ 	.word	0x00000000


	//----- nvinfo : EIATTR_FRAME_SIZE
	.align		4
.L_26:
        /*0030*/ 	.byte	0x04, 0x11
        /*0032*/ 	.short	(.L_28 - .L_27)
	.align		4
.L_27:
        /*0034*/ 	.word	index@(_ZN7cutlass13device_kernelINS_4gemm6kernel13GemmUniversalIN4cute5tupleIJiiiiEEENS1_10collective13CollectiveMmaINS1_35MainloopSm100TmaUmmaWarpSpecializedILi22ELi2ELi2ENS5_IJNS4_1CILi2EEENSA_ILi1EEESC_EEEEENS5_IJNSA_ILi256EEESF_NSA_ILi32EEEEEENS_12float_e4m3_tENS5_IJlSC_lEEESI_SJ_NS4_8TiledMMAINS4_8MMA_AtomIJNS4_10MMA_TraitsINS4_25SM100_MMA_F8F6F4_2x1SM_SSEJSI_SI_fSF_SF_NS4_17integral_constantINS4_4UMMA5MajorELSQ_0EEESR_NSO_INSP_7ScaleInELSS_0EEEST_EEEEEENS4_6LayoutINS5_IJSC_SC_SC_EEENS5_IJNSA_ILi0EEESY_SY_EEEEENS5_IJNS4_10UnderscoreES11_S11_EEEEENS4_18SM100_TMA_2SM_LOADENS4_14ComposedLayoutINS4_7SwizzleILi1ELi4ELi3EEENS4_18smem_ptr_flag_bitsILi8EEENSW_INS5_IJNSA_ILi8EEESG_EEENS5_IJSG_SC_EEEEEEEvNS4_8identityES14_S1E_vS1F_EENS_8epilogue10collective18CollectiveEpilogueINS1H_23Sm100TmaWarpSpecializedILi4ELi2ELi64ELb0ELb0EEEJNS5_IJNSA_ILi128EEESF_SG_EEENS5_IJNSW_IS1M_SC_EENSW_INSA_ILi64EEESC_EEEEESI_SJ_SI_SJ_NS1H_6fusion15FusionCallbacksIS1L_NS1S_17LinearCombinationISI_fSI_fLNS_15FloatRoundStyleE2EEES1N_S1R_JEEENS4_5SM1004TMEM4LOAD26SM100_TMEM_LOAD_32dp32b64xENS4_13SM90_TMA_LOADENS15_INS16_ILi2ELi4ELi3EEES19_NSW_INS5_IJS1A_S1P_EEENS5_IJS1P_SC_EEEEEEENS4_39AutoVectorizingCopyWithAssumedAlignmentILi128EEENS4_14SM90_TMA_STOREES27_S29_S29_EEEvvEEEEvNT_6ParamsE)
        /*0038*/ 	.word	0x00000000


	//----- nvinfo : EIATTR_MIN_STACK_SIZE
	.align		4
.L_28:
        /*003c*/ 	.byte	0x04, 0x12
        /*003e*/ 	.short	(.L_30 - .L_29)
	.align		4
.L_29:
        /*0040*/ 	.word	index@(_ZN7cutlass13device_kernelINS_4gemm6kernel13GemmUniversalIN4cute5tupleIJiiiiEEENS1_10collective13CollectiveMmaINS1_35MainloopSm100TmaUmmaWarpSpecializedILi22ELi2ELi2ENS5_IJNS4_1CILi2EEENSA_ILi1EEESC_EEEEENS5_IJNSA_ILi256EEESF_NSA_ILi32EEEEEENS_12float_e4m3_tENS5_IJlSC_lEEESI_SJ_NS4_8TiledMMAINS4_8MMA_AtomIJNS4_10MMA_TraitsINS4_25SM100_MMA_F8F6F4_2x1SM_SSEJSI_SI_fSF_SF_NS4_17integral_constantINS4_4UMMA5MajorELSQ_0EEESR_NSO_INSP_7ScaleInELSS_0EEEST_EEEEEENS4_6LayoutINS5_IJSC_SC_SC_EEENS5_IJNSA_ILi0EEESY_SY_EEEEENS5_IJNS4_10UnderscoreES11_S11_EEEEENS4_18SM100_TMA_2SM_LOADENS4_14ComposedLayoutINS4_7SwizzleILi1ELi4ELi3EEENS4_18smem_ptr_flag_bitsILi8EEENSW_INS5_IJNSA_ILi8EEESG_EEENS5_IJSG_SC_EEEEEEEvNS4_8identityES14_S1E_vS1F_EENS_8epilogue10collective18CollectiveEpilogueINS1H_23Sm100TmaWarpSpecializedILi4ELi2ELi64ELb0ELb0EEEJNS5_IJNSA_ILi128EEESF_SG_EEENS5_IJNSW_IS1M_SC_EENSW_INSA_ILi64EEESC_EEEEESI_SJ_SI_SJ_NS1H_6fusion15FusionCallbacksIS1L_NS1S_17LinearCombinationISI_fSI_fLNS_15FloatRoundStyleE2EEES1N_S1R_JEEENS4_5SM1004TMEM4LOAD26SM100_TMEM_LOAD_32dp32b64xENS4_13SM90_TMA_LOADENS15_INS16_ILi2ELi4ELi3EEES19_NSW_INS5_IJS1A_S1P_EEENS5_IJS1P_SC_EEEEEEENS4_39AutoVectorizingCopyWithAssumedAlignmentILi128EEENS4_14SM90_TMA_STOREES27_S29_S29_EEEvvEEEEvNT_6ParamsE)
        /*0044*/ 	.word	0x00000000
.L_30:


//--------------------- .nv.compat                --------------------------
	.section	.nv.compat,"",@"SHT_CUDA_COMPAT_INFO"
	.align	4
        /*0000*/ 	.byte	0x02, 0x09, 0x01, 0x00, 0x02, 0x02, 0x02, 0x00, 0x02, 0x05, 0x05, 0x00, 0x03, 0x07, 0x01, 0x01
        /*0010*/ 	.byte	0x02, 0x03, 0x01, 0x00, 0x02, 0x06, 0x01, 0x00, 0x04, 0x0b, 0x08, 0x00, 0x09, 0x00, 0x00, 0x00
        /*0020*/ 	.byte	0x00, 0x00, 0x00, 0x00


//--------------------- .nv.info._ZN7cutlass13device_kernelINS_4gemm6kernel13GemmUniversalIN4cute5tupleIJiiiiEEENS1_10collective13CollectiveMmaINS1_35MainloopSm100TmaUmmaWarpSpecializedILi22ELi2ELi2ENS5_IJNS4_1CILi2EEENSA_ILi1EEESC_EEEEENS5_IJNSA_ILi256EEESF_NSA_ILi32EEEEEENS_12float_e4m3_tENS5_IJlSC_lEEESI_SJ_NS4_8TiledMMAINS4_8MMA_AtomIJNS4_10MMA_TraitsINS4_25SM100_MMA_F8F6F4_2x1SM_SSEJSI_SI_fSF_SF_NS4_17integral_constantINS4_4UMMA5MajorELSQ_0EEESR_NSO_INSP_7ScaleInELSS_0EEEST_EEEEEENS4_6LayoutINS5_IJSC_SC_SC_EEENS5_IJNSA_ILi0EEESY_SY_EEEEENS5_IJNS4_10UnderscoreES11_S11_EEEEENS4_18SM100_TMA_2SM_LOADENS4_14ComposedLayoutINS4_7SwizzleILi1ELi4ELi3EEENS4_18smem_ptr_flag_bitsILi8EEENSW_INS5_IJNSA_ILi8EEESG_EEENS5_IJSG_SC_EEEEEEEvNS4_8identityES14_S1E_vS1F_EENS_8epilogue10collective18CollectiveEpilogueINS1H_23Sm100TmaWarpSpecializedILi4ELi2ELi64ELb0ELb0EEEJNS5_IJNSA_ILi128EEESF_SG_EEENS5_IJNSW_IS1M_SC_EENSW_INSA_ILi64EEESC_EEEEESI_SJ_SI_SJ_NS1H_6fusion15FusionCallbacksIS1L_NS1S_17LinearCombinationISI_fSI_fLNS_15FloatRoundStyleE2EEES1N_S1R_JEEENS4_5SM1004TMEM4LOAD26SM100_TMEM_LOAD_32dp32b64xENS4_13SM90_TMA_LOADENS15_INS16_ILi2ELi4ELi3EEES19_NSW_INS5_IJS1A_S1P_EEENS5_IJS1P_SC_EEEEEEENS4_39AutoVectorizingCopyWithAssumedAlignmentILi128EEENS4_14SM90_TMA_STOREES27_S29_S29_EEEvvEEEEvNT_6ParamsE --------------------------
	.section	.nv.info._ZN7cutlass13device_kernelINS_4gemm6kernel13GemmUniversalIN4cute5tupleIJiiiiEEENS1_10collective13CollectiveMmaINS1_35MainloopSm100TmaUmmaWarpSpecializedILi22ELi2ELi2ENS5_IJNS4_1CILi2EEENSA_ILi1EEESC_EEEEENS5_IJNSA_ILi256EEESF_NSA_ILi32EEEEEENS_12float_e4m3_tENS5_IJlSC_lEEESI_SJ_NS4_8TiledMMAINS4_8MMA_AtomIJNS4_10MMA_TraitsINS4_25SM100_MMA_F8F6F4_2x1SM_SSEJSI_SI_fSF_SF_NS4_17integral_constantINS4_4UMMA5MajorELSQ_0EEESR_NSO_INSP_7ScaleInELSS_0EEEST_EEEEEENS4_6LayoutINS5_IJSC_SC_SC_EEENS5_IJNSA_ILi0EEESY_SY_EEEEENS5_IJNS4_10UnderscoreES11_S11_EEEEENS4_18SM100_TMA_2SM_LOADENS4_14ComposedLayoutINS4_7SwizzleILi1ELi4ELi3EEENS4_18smem_ptr_flag_bitsILi8EEENSW_INS5_IJNSA_ILi8EEESG_EEENS5_IJSG_SC_EEEEEEEvNS4_8identityES14_S1E_vS1F_EENS_8epilogue10collective18CollectiveEpilogueINS1H_23Sm100TmaWarpSpecializedILi4ELi2ELi64ELb0ELb0EEEJNS5_IJNSA_ILi128EEESF_SG_EEENS5_IJNSW_IS1M_SC_EENSW_INSA_ILi64EEESC_EEEEESI_SJ_SI_SJ_NS1H_6fusion15FusionCallbacksIS1L_NS1S_17LinearCombinationISI_fSI_fLNS_15FloatRoundStyleE2EEES1N_S1R_JEEENS4_5SM1004TMEM4LOAD26SM100_TMEM_LOAD_32dp32b64xENS4_13SM90_TMA_LOADENS15_INS16_ILi2ELi4ELi3EEES19_NSW_INS5_IJS1A_S1P_EEENS5_IJS1P_SC_EEEEEEENS4_39AutoVectorizingCopyWithAssumedAlignmentILi128EEENS4_14SM90_TMA_STOREES27_S29_S29_EEEvvEEEEvNT_6ParamsE,"",@"SHT_CUDA_INFO"
	.sectionflags	@""
	.align	4


	//----- nvinfo : EIATTR_CUDA_API_VERSION
	.align		4
        /*0000*/ 	.byte	0x04, 0x37
        /*0002*/ 	.short	(.L_32 - .L_31)
.L_31:
        /*0004*/ 	.word	0x00000082


	//----- nvinfo : EIATTR_KPARAM_INFO
	.align		4
.L_32:
        /*0008*/ 	.byte	0x04, 0x17
        /*000a*/ 	.short	(.L_34 - .L_33)
.L_33:
        /*000c*/ 	.word	0x00000000
        /*0010*/ 	.short	0x0000
        /*0012*/ 	.short	0x0000
        /*0014*/ 	.byte	0x00, 0xf0, 0x01, 0x20


	//----- nvinfo : EIATTR_AT_ENTRY_FRAGMENTS
	.align		4
.L_34:
        /*0018*/ 	.byte	0x04, 0x4f
        /*001a*/ 	.short	(.L_36 - .L_35)


	//   ....[0]....
.L_35:
        /*001c*/ 	.word	0x00000007


	//----- nvinfo : EIATTR_RESERVED_SMEM_USED
	.align		4
.L_36:
        /*0020*/ 	.byte	0x01, 0x41
	.zero		2


	//----- nvinfo : EIATTR_SPARSE_MMA_MASK
	.align		4
        /*0024*/ 	.byte	0x03, 0x50
        /*0026*/ 	.short	0x0000


	//----- nvinfo : EIATTR_TCGEN05_2CTA_USED
	.align		4
        /*0028*/ 	.byte	0x01, 0x52
	.zero		2


	//----- nvinfo : EIATTR_MAXREG_COUNT
	.align		4
        /*002c*/ 	.byte	0x03, 0x1b
        /*002e*/ 	.short	0x00ff


	//----- nvinfo : EIATTR_NUM_BARRIERS
	.align		4
        /*0030*/ 	.byte	0x02, 0x4c
        /*0032*/ 	.byte	0x07
	.zero		1


	//----- nvinfo : EIATTR_EXTERNS
	.align		4
        /*0034*/ 	.byte	0x04, 0x0f
        /*0036*/ 	.short	(.L_38 - .L_37)


	//   ....[0]....
	.align		4
.L_37:
        /*0038*/ 	.word	index@(__assertfail)


	//----- nvinfo : EIATTR_MERCURY_ISA_VERSION
	.align		4
.L_38:
        /*003c*/ 	.byte	0x03, 0x5f
        /*003e*/ 	.short	0x0101


	//----- nvinfo : EIATTR_INT_WARP_WIDE_INSTR_OFFSETS
	.align		4
        /*0040*/ 	.byte	0x04, 0x31
        /*0042*/ 	.short	(.L_40 - .L_39)


	//   ....[0]....
.L_39:
        /*0044*/ 	.word	0x00000f40


	//   ....[1]....
        /*0048*/ 	.word	0x00000fe0


	//   ....[2]....
        /*004c*/ 	.word	0x00002300


	//   ....[3]....
        /*0050*/ 	.word	0x00004990


	//   ....[4]....
        /*0054*/ 	.word	0x000049b0


	//   ....[5]....
        /*0058*/ 	.word	0x000049e0


	//   ....[6]....
        /*005c*/ 	.word	0x00005320


	//   ....[7]....
        /*0060*/ 	.word	0x00005390


	//   ....[8]....
        /*0064*/ 	.word	0x00005470


	//   ....[9]....
        /*0068*/ 	.word	0x000054f0


	//   ....[10]....
        /*006c*/ 	.word	0x00005600


	//   ....[11]....
        /*0070*/ 	.word	0x00005690


	//   ....[12]....
        /*0074*/ 	.word	0x00005870


	//   ....[13]....
        /*0078*/ 	.word	0x000059d0


	//----- nvinfo : EIATTR_COOP_GROUP_MASK_REGIDS
	.align		4
.L_40:
        /*007c*/ 	.byte	0x04, 0x29
        /*007e*/ 	.short	(.L_42 - .L_41)


	//   ....[0]....
.L_41:
        /*0080*/ 	.word	0xffffffff


	//   ....[1]....
        /*0084*/ 	.word	0xffffffff


	//   ....[2]....
        /*0088*/ 	.word	0xffffffff


	//   ....[3]....
        /*008c*/ 	.word	0xffffffff


	//   ....[4]....
        /*0090*/ 	.word	0xffffffff


	//   ....[5]....
        /*0094*/ 	.word	0xffffffff


	//   ....[6]....
        /*0098*/ 	.word	0xffffffff


	//   ....[7]....
        /*009c*/ 	.word	0xffffffff


	//   ....[8]....
        /*00a0*/ 	.word	0xffffffff


	//   ....[9]....
        /*00a4*/ 	.word	0xffffffff


	//   ....[10]....
        /*00a8*/ 	.word	0xffffffff


	//   ....[11]....
        /*00ac*/ 	.word	0xffffffff


	//   ....[12]....
        /*00b0*/ 	.word	0xffffffff


	//   ....[13]....
        /*00b4*/ 	.word	0xffffffff


	//----- nvinfo : EIATTR_COOP_GROUP_INSTR_OFFSETS
	.align		4
.L_42:
        /*00b8*/ 	.byte	0x04, 0x28
        /*00ba*/ 	.short	(.L_44 - .L_43)


	//   ....[0]....
.L_43:
        /*00bc*/ 	.word	0x000000c0


	//   ....[1]....
        /*00c0*/ 	.word	0x00000500


	//   ....[2]....
        /*00c4*/ 	.word	0x000008f0


	//   ....[3]....
        /*00c8*/ 	.word	0x00000a80


	//   ....[4]....
        /*00cc*/ 	.word	0x00000b70


	//   ....[5]....
        /*00d0*/ 	.word	0x00000cd0


	//   ....[6]....
        /*00d4*/ 	.word	0x00000e20


	//   ....[7]....
        /*00d8*/ 	.word	0x00001060


	//   ....[8]....
        /*00dc*/ 	.word	0x000021e0


	//   ....[9]....
        /*00e0*/ 	.word	0x000039e0


	//   ....[10]....
        /*00e4*/ 	.word	0x00003eb0


	//   ....[11]....
        /*00e8*/ 	.word	0x00003ee0


	//   ....[12]....
        /*00ec*/ 	.word	0x00004890


	//   ....[13]....
        /*00f0*/ 	.word	0x00004aa0


	//----- nvinfo : EIATTR_VRC_CTA_INIT_COUNT
	.align		4
.L_44:
        /*00f4*/ 	.byte	0x02, 0x4a
        /*00f6*/ 	.byte	0x80
	.zero		1


	//----- nvinfo : EIATTR_SYSCALL_OFFSETS
	.align		4
        /*00f8*/ 	.byte	0x04, 0x46
        /*00fa*/ 	.short	(.L_46 - .L_45)


	//   ....[0]....
.L_45:
        /*00fc*/ 	.word	0x00006440


	//   ....[1]....
        /*0100*/ 	.word	0x00006580


	//   ....[2]....
        /*0104*/ 	.word	0x00006de0


	//   ....[3]....
        /*0108*/ 	.word	0x00008400


	//   ....[4]....
        /*010c*/ 	.word	0x000099b0


	//   ....[5]....
        /*0110*/ 	.word	0x0000af80


	//----- nvinfo : EIATTR_MBARRIER_INSTR_OFFSETS
	.align		4
.L_46:
        /*0114*/ 	.byte	0x04, 0x39
        /*0116*/ 	.short	(.L_48 - .L_47)


	//   ....[0]....
.L_47:
        /*0118*/ 	.word	0x00000610
        /*011c*/ 	.word	0x000000ff
        /*0120*/ 	.word	0x00000000
        /*0124*/ 	.short	0x0100
        /*0126*/ 	.byte	0x08
	.zero		1


	//   ....[1]....
        /*0128*/ 	.word	0x00000620
        /*012c*/ 	.word	0x000000ff
        /*0130*/ 	.word	0x000000b0
        /*0134*/ 	.short	0x0100
        /*0136*/ 	.byte	0x08
	.zero		1


	//   ....[2]....
        /*0138*/ 	.word	0x00000630
        /*013c*/ 	.word	0x000000ff
        /*0140*/ 	.word	0x00000008
        /*0144*/ 	.short	0x0100
        /*0146*/ 	.byte	0x08
	.zero		1


	//   ....[3]....
        /*0148*/ 	.word	0x00000640
        /*014c*/ 	.word	0x000000ff
        /*0150*/ 	.word	0x000000b8
        /*0154*/ 	.short	0x0100
        /*0156*/ 	.byte	0x08
	.zero		1


	//   ....[4]....
        /*0158*/ 	.word	0x00000650
        /*015c*/ 	.word	0x000000ff
        /*0160*/ 	.word	0x00000010
        /*0164*/ 	.short	0x0100
        /*0166*/ 	.byte	0x08
	.zero		1


	//   ....[5]....
        /*0168*/ 	.word	0x00000660
        /*016c*/ 	.word	0x000000ff
        /*0170*/ 	.word	0x000000c0
        /*0174*/ 	.short	0x0100
        /*0176*/ 	.byte	0x08
	.zero		1


	//   ....[6]....
        /*0178*/ 	.word	0x00000670
        /*017c*/ 	.word	0x000000ff
        /*0180*/ 	.word	0x00000018
        /*0184*/ 	.short	0x0100
        /*0186*/ 	.byte	0x08
	.zero		1


	//   ....[7]....
        /*0188*/ 	.word	0x00000680
        /*018c*/ 	.word	0x000000ff
        /*0190*/ 	.word	0x000000c8
        /*0194*/ 	.short	0x0100
        /*0196*/ 	.byte	0x08
	.zero		1


	//   ....[8]....
        /*0198*/ 	.word	0x00000690
        /*019c*/ 	.word	0x000000ff
        /*01a0*/ 	.word	0x00000020
        /*01a4*/ 	.short	0x0100
        /*01a6*/ 	.byte	0x08
	.zero		1


	//   ....[9]....
        /*01a8*/ 	.word	0x000006a0
        /*01ac*/ 	.word	0x000000ff
        /*01b0*/ 	.word	0x000000d0
        /*01b4*/ 	.short	0x0100
        /*01b6*/ 	.byte	0x08
	.zero		1


	//   ....[10]....
        /*01b8*/ 	.word	0x000006b0
        /*01bc*/ 	.word	0x000000ff
        /*01c0*/ 	.word	0x00000028
        /*01c4*/ 	.short	0x0100
        /*01c6*/ 	.byte	0x08
	.zero		1


	//   ....[11]....
        /*01c8*/ 	.word	0x000006c0
        /*01cc*/ 	.word	0x000000ff
        /*01d0*/ 	.word	0x000000d8
        /*01d4*/ 	.short	0x0100
        /*01d6*/ 	.byte	0x08
	.zero		1


	//   ....[12]....
        /*01d8*/ 	.word	0x000006d0
        /*01dc*/ 	.word	0x000000ff
        /*01e0*/ 	.word	0x00000030
        /*01e4*/ 	.short	0x0100
        /*01e6*/ 	.byte	0x08
	.zero		1


	//   ....[13]....
        /*01e8*/ 	.word	0x000006e0
        /*01ec*/ 	.word	0x000000ff
        /*01f0*/ 	.word	0x000000e0
        /*01f4*/ 	.short	0x0100
        /*01f6*/ 	.byte	0x08
	.zero		1


	//   ....[14]....
        /*01f8*/ 	.word	0x000006f0
        /*01fc*/ 	.word	0x000000ff
        /*0200*/ 	.word	0x00000038
        /*0204*/ 	.short	0x0100
        /*0206*/ 	.byte	0x08
	.zero		1


	//   ....[15]....
        /*0208*/ 	.word	0x00000700
        /*020c*/ 	.word	0x000000ff
        /*0210*/ 	.word	0x000000e8
        /*0214*/ 	.short	0x0100
        /*0216*/ 	.byte	0x08
	.zero		1


	//   ....[16]....
        /*0218*/ 	.word	0x00000710
        /*021c*/ 	.word	0x000000ff
        /*0220*/ 	.word	0x00000040
        /*0224*/ 	.short	0x0100
        /*0226*/ 	.byte	0x08
	.zero		1


	//   ....[17]....
        /*0228*/ 	.word	0x00000720
        /*022c*/ 	.word	0x000000ff
        /*0230*/ 	.word	0x000000f0
        /*0234*/ 	.short	0x0100
        /*0236*/ 	.byte	0x08
	.zero		1


	//   ....[18]....
        /*0238*/ 	.word	0x00000730
        /*023c*/ 	.word	0x000000ff
        /*0240*/ 	.word	0x00000048
        /*0244*/ 	.short	0x0100
        /*0246*/ 	.byte	0x08
	.zero		1


	//   ....[19]....
        /*0248*/ 	.word	0x00000740
        /*024c*/ 	.word	0x000000ff
        /*0250*/ 	.word	0x000000f8
        /*0254*/ 	.short	0x0100
        /*0256*/ 	.byte	0x08
	.zero		1


	//   ....[20]....
        /*0258*/ 	.word	0x00000750
        /*025c*/ 	.word	0x000000ff
        /*0260*/ 	.word	0x00000050
        /*0264*/ 	.short	0x0100
        /*0266*/ 	.byte	0x08
	.zero		1


	//   ....[21]....
        /*0268*/ 	.word	0x00000760
        /*026c*/ 	.word	0x000000ff
        /*0270*/ 	.word	0x00000100
        /*0274*/ 	.short	0x0100
        /*0276*/ 	.byte	0x08
	.zero		1


	//   ....[22]....
        /*0278*/ 	.word	0x00000770
        /*027c*/ 	.word	0x000000ff
        /*0280*/ 	.word	0x00000058
        /*0284*/ 	.short	0x0100
        /*0286*/ 	.byte	0x08
	.zero		1


	//   ....[23]....
        /*0288*/ 	.word	0x00000780
        /*028c*/ 	.word	0x000000ff
        /*0290*/ 	.word	0x00000108
        /*0294*/ 	.short	0x0100
        /*0296*/ 	.byte	0x08
	.zero		1


	//   ....[24]....
        /*0298*/ 	.word	0x00000790
        /*029c*/ 	.word	0x000000ff
        /*02a0*/ 	.word	0x00000060
        /*02a4*/ 	.short	0x0100
        /*02a6*/ 	.byte	0x08
	.zero		1


	//   ....[25]....
        /*02a8*/ 	.word	0x000007a0
        /*02ac*/ 	.word	0x000000ff
        /*02b0*/ 	.word	0x00000110
        /*02b4*/ 	.short	0x0100
        /*02b6*/ 	.byte	0x08
	.zero		1


	//   ....[26]....
        /*02b8*/ 	.word	0x000007b0
        /*02bc*/ 	.word	0x000000ff
        /*02c0*/ 	.word	0x00000068
        /*02c4*/ 	.short	0x0100
        /*02c6*/ 	.byte	0x08
	.zero		1


	//   ....[27]....
        /*02c8*/ 	.word	0x000007c0
        /*02cc*/ 	.word	0x000000ff
        /*02d0*/ 	.word	0x00000118
        /*02d4*/ 	.short	0x0100
        /*02d6*/ 	.byte	0x08
	.zero		1


	//   ....[28]....
        /*02d8*/ 	.word	0x000007d0
        /*02dc*/ 	.word	0x000000ff
        /*02e0*/ 	.word	0x00000070
        /*02e4*/ 	.short	0x0100
        /*02e6*/ 	.byte	0x08
	.zero		1


	//   ....[29]....
        /*02e8*/ 	.word	0x000007e0
        /*02ec*/ 	.word	0x000000ff
        /*02f0*/ 	.word	0x00000120
        /*02f4*/ 	.short	0x0100
        /*02f6*/ 	.byte	0x08
	.zero		1


	//   ....[30]....
        /*02f8*/ 	.word	0x000007f0
        /*02fc*/ 	.word	0x000000ff
        /*0300*/ 	.word	0x00000078
        /*0304*/ 	.short	0x0100
        /*0306*/ 	.byte	0x08
	.zero		1


	//   ....[31]....
        /*0308*/ 	.word	0x00000800
        /*030c*/ 	.word	0x000000ff
        /*0310*/ 	.word	0x00000128
        /*0314*/ 	.short	0x0100
        /*0316*/ 	.byte	0x08
	.zero		1


	//   ....[32]....
        /*0318*/ 	.word	0x00000810
        /*031c*/ 	.word	0x000000ff
        /*0320*/ 	.word	0x00000080
        /*0324*/ 	.short	0x0100
        /*0326*/ 	.byte	0x08
	.zero		1


	//   ....[33]....
        /*0328*/ 	.word	0x00000820
        /*032c*/ 	.word	0x000000ff
        /*0330*/ 	.word	0x00000130
        /*0334*/ 	.short	0x0100
        /*0336*/ 	.byte	0x08
	.zero		1


	//   ....[34]....
        /*0338*/ 	.word	0x00000830
        /*033c*/ 	.word	0x000000ff
        /*0340*/ 	.word	0x00000088
        /*0344*/ 	.short	0x0100
        /*0346*/ 	.byte	0x08
	.zero		1


	//   ....[35]....
        /*0348*/ 	.word	0x00000840
        /*034c*/ 	.word	0x000000ff
        /*0350*/ 	.word	0x00000138
        /*0354*/ 	.short	0x0100
        /*0356*/ 	.byte	0x08
	.zero		1


	//   ....[36]....
        /*0358*/ 	.word	0x00000850
        /*035c*/ 	.word	0x000000ff
        /*0360*/ 	.word	0x00000090
        /*0364*/ 	.short	0x0100
        /*0366*/ 	.byte	0x08
	.zero		1


	//   ....[37]....
        /*0368*/ 	.word	0x00000860
        /*036c*/ 	.word	0x000000ff
        /*0370*/ 	.word	0x00000140
        /*0374*/ 	.short	0x0100
        /*0376*/ 	.byte	0x08
	.zero		1


	//   ....[38]....
        /*0378*/ 	.word	0x00000870
        /*037c*/ 	.word	0x000000ff
        /*0380*/ 	.word	0x00000098
        /*0384*/ 	.short	0x0100
        /*0386*/ 	.byte	0x08
	.zero		1


	//   ....[39]....
        /*0388*/ 	.word	0x00000880
        /*038c*/ 	.word	0x000000ff
        /*0390*/ 	.word	0x00000148
        /*0394*/ 	.short	0x0100
        /*0396*/ 	.byte	0x08
	.zero		1


	//   ....[40]....
        /*0398*/ 	.word	0x00000890
        /*039c*/ 	.word	0x000000ff
        /*03a0*/ 	.word	0x000000a0
        /*03a4*/ 	.short	0x0100
        /*03a6*/ 	.byte	0x08
	.zero		1


	//   ....[41]....
        /*03a8*/ 	.word	0x000008a0
        /*03ac*/ 	.word	0x000000ff
        /*03b0*/ 	.word	0x00000150
        /*03b4*/ 	.short	0x0100
        /*03b6*/ 	.byte	0x08
	.zero		1


	//   ....[42]....
        /*03b8*/ 	.word	0x000008b0
        /*03bc*/ 	.word	0x000000ff
        /*03c0*/ 	.word	0x000000a8
        /*03c4*/ 	.short	0x0100
        /*03c6*/ 	.byte	0x08
	.zero		1


	//   ....[43]....
        /*03c8*/ 	.word	0x000008c0
        /*03cc*/ 	.word	0x000000ff
        /*03d0*/ 	.word	0x00000158
        /*03d4*/ 	.short	0x0100
        /*03d6*/ 	.byte	0x08
	.zero		1


	//   ....[44]....
        /*03d8*/ 	.word	0x000009f0
        /*03dc*/ 	.word	0x000000ff
        /*03e0*/ 	.word	0x00000160
        /*03e4*/ 	.short	0x0100
        /*03e6*/ 	.byte	0x09
	.zero		1


	//   ....[45]....
        /*03e8*/ 	.word	0x00000a00
        /*03ec*/ 	.word	0x000000ff
        /*03f0*/ 	.word	0x00000180
        /*03f4*/ 	.short	0x0100
        /*03f6*/ 	.byte	0x09
	.zero		1


	//   ....[46]....
        /*03f8*/ 	.word	0x00000a10
        /*03fc*/ 	.word	0x000000ff
        /*0400*/ 	.word	0x00000168
        /*0404*/ 	.short	0x0100
        /*0406*/ 	.byte	0x09
	.zero		1


	//   ....[47]....
        /*0408*/ 	.word	0x00000a20
        /*040c*/ 	.word	0x000000ff
        /*0410*/ 	.word	0x00000188
        /*0414*/ 	.short	0x0100
        /*0416*/ 	.byte	0x09
	.zero		1


	//   ....[48]....
        /*0418*/ 	.word	0x00000a30
        /*041c*/ 	.word	0x000000ff
        /*0420*/ 	.word	0x00000170
        /*0424*/ 	.short	0x0100
        /*0426*/ 	.byte	0x09
	.zero		1


	//   ....[49]....
        /*0428*/ 	.word	0x00000a40
        /*042c*/ 	.word	0x000000ff
        /*0430*/ 	.word	0x00000190
        /*0434*/ 	.short	0x0100
        /*0436*/ 	.byte	0x09
	.zero		1


	//   ....[50]....
        /*0438*/ 	.word	0x00000a50
        /*043c*/ 	.word	0x000000ff
        /*0440*/ 	.word	0x00000178
        /*0444*/ 	.short	0x0100
        /*0446*/ 	.byte	0x09
	.zero		1


	//   ....[51]....
        /*0448*/ 	.word	0x00000a60
        /*044c*/ 	.word	0x000000ff
        /*0450*/ 	.word	0x00000198
        /*0454*/ 	.short	0x0100
        /*0456*/ 	.byte	0x09
	.zero		1


	//   ....[52]....
        /*0458*/ 	.word	0x00000b40
        /*045c*/ 	.word	0x000000ff
        /*0460*/ 	.word	0x000001a0
        /*0464*/ 	.short	0x0100
        /*0466*/ 	.byte	0x08
	.zero		1


	//   ....[53]....
        /*0468*/ 	.word	0x00000b50
        /*046c*/ 	.word	0x000000ff
        /*0470*/ 	.word	0x000001a8
        /*0474*/ 	.short	0x0100
        /*0476*/ 	.byte	0x08
	.zero		1


	//   ....[54]....
        /*0478*/ 	.word	0x00000c80
        /*047c*/ 	.word	0x000000ff
        /*0480*/ 	.word	0x000001b0
        /*0484*/ 	.short	0x0100
        /*0486*/ 	.byte	0x08
	.zero		1


	//   ....[55]....
        /*0488*/ 	.word	0x00000c90
        /*048c*/ 	.word	0x000000ff
        /*0490*/ 	.word	0x000001c0
        /*0494*/ 	.short	0x0100
        /*0496*/ 	.byte	0x08
	.zero		1


	//   ....[56]....
        /*0498*/ 	.word	0x00000ca0
        /*049c*/ 	.word	0x000000ff
        /*04a0*/ 	.word	0x000001b8
        /*04a4*/ 	.short	0x0100
        /*04a6*/ 	.byte	0x08
	.zero		1


	//   ....[57]....
        /*04a8*/ 	.word	0x00000cb0
        /*04ac*/ 	.word	0x000000ff
        /*04b0*/ 	.word	0x000001c8
        /*04b4*/ 	.short	0x0100
        /*04b6*/ 	.byte	0x08
	.zero		1


	//   ....[58]....
        /*04b8*/ 	.word	0x00000dd0
        /*04bc*/ 	.word	0x000000ff
        /*04c0*/ 	.word	0x000001d0
        /*04c4*/ 	.short	0x0100
        /*04c6*/ 	.byte	0x09
	.zero		1


	//   ....[59]....
        /*04c8*/ 	.word	0x00000de0
        /*04cc*/ 	.word	0x000000ff
        /*04d0*/ 	.word	0x000001e0
        /*04d4*/ 	.short	0x0100
        /*04d6*/ 	.byte	0x09
	.zero		1


	//   ....[60]....
        /*04d8*/ 	.word	0x00000df0
        /*04dc*/ 	.word	0x000000ff
        /*04e0*/ 	.word	0x000001d8
        /*04e4*/ 	.short	0x0100
        /*04e6*/ 	.byte	0x09
	.zero		1


	//   ....[61]....
        /*04e8*/ 	.word	0x00000e00
        /*04ec*/ 	.word	0x000000ff
        /*04f0*/ 	.word	0x000001e8
        /*04f4*/ 	.short	0x0100
        /*04f6*/ 	.byte	0x09
	.zero		1


	//   ....[62]....
        /*04f8*/ 	.word	0x00000ef0
        /*04fc*/ 	.word	0x000000ff
        /*0500*/ 	.word	0x000001f0
        /*0504*/ 	.short	0x0100
        /*0506*/ 	.byte	0x08
	.zero		1


	//   ....[63]....
        /*0508*/ 	.word	0x00000f00
        /*050c*/ 	.word	0x000000ff
        /*0510*/ 	.word	0x00000200
        /*0514*/ 	.short	0x0100
        /*0516*/ 	.byte	0x08
	.zero		1


	//   ....[64]....
        /*0518*/ 	.word	0x00000f10
        /*051c*/ 	.word	0x000000ff
        /*0520*/ 	.word	0x000001f8
        /*0524*/ 	.short	0x0100
        /*0526*/ 	.byte	0x08
	.zero		1


	//   ....[65]....
        /*0528*/ 	.word	0x00000f20
        /*052c*/ 	.word	0x000000ff
        /*0530*/ 	.word	0x00000208
        /*0534*/ 	.short	0x0100
        /*0536*/ 	.byte	0x08
	.zero		1


	//   ....[66]....
        /*0538*/ 	.word	0x00001010
        /*053c*/ 	.word	0x000000ff
        /*0540*/ 	.word	0x00000210
        /*0544*/ 	.short	0x0100
        /*0546*/ 	.byte	0x07
	.zero		1


	//   ....[67]....
        /*0548*/ 	.word	0x00001a10
        /*054c*/ 	.word	0x00000003
        /*0550*/ 	.word	0x00000200
        /*0554*/ 	.short	0x010a
        /*0556*/ 	.byte	0xff
	.zero		1


	//   ....[68]....
        /*0558*/ 	.word	0x00001a40
        /*055c*/ 	.word	0x00000003
        /*0560*/ 	.word	0x000001f0
        /*0564*/ 	.short	0x0101
        /*0566*/ 	.byte	0xff
	.zero		1


	//   ....[69]....
        /*0568*/ 	.word	0x00001b40
        /*056c*/ 	.word	0x000000ff
        /*0570*/ 	.word	0x000000b0
        /*0574*/ 	.short	0x010a
        /*0576*/ 	.byte	0x08
	.zero		1


	//   ....[70]....
        /*0578*/ 	.word	0x00001c00
        /*057c*/ 	.word	0x000000ff
        /*0580*/ 	.word	0x000000b0
        /*0584*/ 	.short	0x010a
        /*0586*/ 	.byte	0x21
	.zero		1


	//   ....[71]....
        /*0588*/ 	.word	0x00001dc0
        /*058c*/ 	.word	0x000000ff
        /*0590*/ 	.word	0x000000b0
        /*0594*/ 	.short	0x010a
        /*0596*/ 	.byte	0x08
	.zero		1


	//   ....[72]....
        /*0598*/ 	.word	0x00001ea0
        /*059c*/ 	.word	0x000000ff
        /*05a0*/ 	.word	0x000001a8
        /*05a4*/ 	.short	0x0101
        /*05a6*/ 	.byte	0x06
	.zero		1


	//   ....[73]....
        /*05a8*/ 	.word	0x00001ec0
        /*05ac*/ 	.word	0x000000ff
        /*05b0*/ 	.word	0x000000b0
        /*05b4*/ 	.short	0x010a
        /*05b6*/ 	.byte	0x08
	.zero		1


	//   ....[74]....
        /*05b8*/ 	.word	0x00001f40
        /*05bc*/ 	.word	0x000000ff
        /*05c0*/ 	.word	0x000000b0
        /*05c4*/ 	.short	0x010a
        /*05c6*/ 	.byte	0x11
	.zero		1


	//   ....[75]....
        /*05c8*/ 	.word	0x000020d0
        /*05cc*/ 	.word	0x000000ff
        /*05d0*/ 	.word	0x000000b0
        /*05d4*/ 	.short	0x010a
        /*05d6*/ 	.byte	0x08
	.zero		1


	//   ....[76]....
        /*05d8*/ 	.word	0x00002210
        /*05dc*/ 	.word	0x00000002
        /*05e0*/ 	.word	0x000001b0
        /*05e4*/ 	.short	0x010a
        /*05e6*/ 	.byte	0xff
	.zero		1


	//   ....[77]....
        /*05e8*/ 	.word	0x000022d0
        /*05ec*/ 	.word	0x00000002
        /*05f0*/ 	.word	0x00000000
        /*05f4*/ 	.short	0x0101
        /*05f6*/ 	.byte	0xff
	.zero		1


	//   ....[78]....
        /*05f8*/ 	.word	0x00002830
        /*05fc*/ 	.word	0x000000ff
        /*0600*/ 	.word	0x00000000
        /*0604*/ 	.short	0x010a
        /*0606*/ 	.byte	0x04
	.zero		1


	//   ....[79]....
        /*0608*/ 	.word	0x000028c0
        /*060c*/ 	.word	0x000000ff
        /*0610*/ 	.word	0x00000000
        /*0614*/ 	.short	0x010a
        /*0616*/ 	.byte	0x04
	.zero		1


	//   ....[80]....
        /*0618*/ 	.word	0x00002950
        /*061c*/ 	.word	0x000000ff
        /*0620*/ 	.word	0x00000000
        /*0624*/ 	.short	0x010a
        /*0626*/ 	.byte	0x04
	.zero		1


	//   ....[81]....
        /*0628*/ 	.word	0x000029e0
        /*062c*/ 	.word	0x000000ff
        /*0630*/ 	.word	0x00000000
        /*0634*/ 	.short	0x010a
        /*0636*/ 	.byte	0x04
	.zero		1


	//   ....[82]....
        /*0638*/ 	.word	0x00002a70
        /*063c*/ 	.word	0x000000ff
        /*0640*/ 	.word	0x00000000
        /*0644*/ 	.short	0x010a
        /*0646*/ 	.byte	0x04
	.zero		1


	//   ....[83]....
        /*0648*/ 	.word	0x00002b00
        /*064c*/ 	.word	0x000000ff
        /*0650*/ 	.word	0x00000000
        /*0654*/ 	.short	0x010a
        /*0656*/ 	.byte	0x04
	.zero		1


	//   ....[84]....
        /*0658*/ 	.word	0x00002b90
        /*065c*/ 	.word	0x000000ff
        /*0660*/ 	.word	0x00000000
        /*0664*/ 	.short	0x010a
        /*0666*/ 	.byte	0x04
	.zero		1


	//   ....[85]....
        /*0668*/ 	.word	0x00002c20
        /*066c*/ 	.word	0x000000ff
        /*0670*/ 	.word	0x00000000
        /*0674*/ 	.short	0x010a
        /*0676*/ 	.byte	0x04
	.zero		1


	//   ....[86]....
        /*0678*/ 	.word	0x00002cb0
        /*067c*/ 	.word	0x000000ff
        /*0680*/ 	.word	0x00000000
        /*0684*/ 	.short	0x010a
        /*0686*/ 	.byte	0x04
	.zero		1


	//   ....[87]....
        /*0688*/ 	.word	0x00002d40
        /*068c*/ 	.word	0x000000ff
        /*0690*/ 	.word	0x00000000
        /*0694*/ 	.short	0x010a
        /*0696*/ 	.byte	0x04
	.zero		1


	//   ....[88]....
        /*0698*/ 	.word	0x00002dd0
        /*069c*/ 	.word	0x000000ff
        /*06a0*/ 	.word	0x00000000
        /*06a4*/ 	.short	0x010a
        /*06a6*/ 	.byte	0x04
	.zero		1


	//   ....[89]....
        /*06a8*/ 	.word	0x00002e60
        /*06ac*/ 	.word	0x000000ff
        /*06b0*/ 	.word	0x00000000
        /*06b4*/ 	.short	0x010a
        /*06b6*/ 	.byte	0x04
	.zero		1


	//   ....[90]....
        /*06b8*/ 	.word	0x00002ef0
        /*06bc*/ 	.word	0x000000ff
        /*06c0*/ 	.word	0x00000000
        /*06c4*/ 	.short	0x010a
        /*06c6*/ 	.byte	0x04
	.zero		1


	//   ....[91]....
        /*06c8*/ 	.word	0x00002f80
        /*06cc*/ 	.word	0x000000ff
        /*06d0*/ 	.word	0x00000000
        /*06d4*/ 	.short	0x010a
        /*06d6*/ 	.byte	0x04
	.zero		1


	//   ....[92]....
        /*06d8*/ 	.word	0x00003010
        /*06dc*/ 	.word	0x000000ff
        /*06e0*/ 	.word	0x00000000
        /*06e4*/ 	.short	0x010a
        /*06e6*/ 	.byte	0x04
	.zero		1


	//   ....[93]....
        /*06e8*/ 	.word	0x000030a0
        /*06ec*/ 	.word	0x000000ff
        /*06f0*/ 	.word	0x00000000
        /*06f4*/ 	.short	0x010a
        /*06f6*/ 	.byte	0x04
	.zero		1


	//   ....[94]....
        /*06f8*/ 	.word	0x00003130
        /*06fc*/ 	.word	0x000000ff
        /*0700*/ 	.word	0x00000000
        /*0704*/ 	.short	0x010a
        /*0706*/ 	.byte	0x04
	.zero		1


	//   ....[95]....
        /*0708*/ 	.word	0x000031c0
        /*070c*/ 	.word	0x000000ff
        /*0710*/ 	.word	0x00000000
        /*0714*/ 	.short	0x010a
        /*0716*/ 	.byte	0x04
	.zero		1


	//   ....[96]....
        /*0718*/ 	.word	0x00003250
        /*071c*/ 	.word	0x000000ff
        /*0720*/ 	.word	0x00000000
        /*0724*/ 	.short	0x010a
        /*0726*/ 	.byte	0x04
	.zero		1


	//   ....[97]....
        /*0728*/ 	.word	0x000032e0
        /*072c*/ 	.word	0x000000ff
        /*0730*/ 	.word	0x00000000
        /*0734*/ 	.short	0x010a
        /*0736*/ 	.byte	0x04
	.zero		1


	//   ....[98]....
        /*0738*/ 	.word	0x00003370
        /*073c*/ 	.word	0x000000ff
        /*0740*/ 	.word	0x00000000
        /*0744*/ 	.short	0x010a
        /*0746*/ 	.byte	0x04
	.zero		1


	//   ....[99]....
        /*0748*/ 	.word	0x00003410
        /*074c*/ 	.word	0x00000000
        /*0750*/ 	.word	0x00000000
        /*0754*/ 	.short	0x010a
        /*0756*/ 	.byte	0xff
	.zero		1


	//   ....[100]....
        /*0758*/ 	.word	0x00003540
        /*075c*/ 	.word	0x00000000
        /*0760*/ 	.word	0x000001f0
        /*0764*/ 	.short	0x010a
        /*0766*/ 	.byte	0xff
	.zero		1


	//   ....[101]....
        /*0768*/ 	.word	0x000035b0
        /*076c*/ 	.word	0x00000004
        /*0770*/ 	.word	0x00000000
        /*0774*/ 	.short	0x0101
        /*0776*/ 	.byte	0xff
	.zero		1


	//   ....[102]....
        /*0778*/ 	.word	0x000035d0
        /*077c*/ 	.word	0x000000ff
        /*0780*/ 	.word	0x000001c0
        /*0784*/ 	.short	0x010a
        /*0786*/ 	.byte	0x05
	.zero		1


	//   ....[103]....
        /*0788*/ 	.word	0x000036f0
        /*078c*/ 	.word	0x00000000
        /*0790*/ 	.word	0x000001b0
        /*0794*/ 	.short	0x010a
        /*0796*/ 	.byte	0xff
	.zero		1


	//   ....[104]....
        /*0798*/ 	.word	0x000037f0
        /*079c*/ 	.word	0x00000000
        /*07a0*/ 	.word	0x00000000
        /*07a4*/ 	.short	0x0101
        /*07a6*/ 	.byte	0xff
	.zero		1


	//   ....[105]....
        /*07a8*/ 	.word	0x00003880
        /*07ac*/ 	.word	0x000000ff
        /*07b0*/ 	.word	0x000001c0
        /*07b4*/ 	.short	0x0106
        /*07b6*/ 	.byte	0x05
	.zero		1


	//   ....[106]....
        /*07b8*/ 	.word	0x000038a0
        /*07bc*/ 	.word	0x000000ff
        /*07c0*/ 	.word	0x000001c0
        /*07c4*/ 	.short	0x010a
        /*07c6*/ 	.byte	0x05
	.zero		1


	//   ....[107]....
        /*07c8*/ 	.word	0x00003930
        /*07cc*/ 	.word	0x000000ff
        /*07d0*/ 	.word	0x000001c0
        /*07d4*/ 	.short	0x0106
        /*07d6*/ 	.byte	0x04
	.zero		1


	//   ....[108]....
        /*07d8*/ 	.word	0x00003970
        /*07dc*/ 	.word	0x00000000
        /*07e0*/ 	.word	0x000001c0
        /*07e4*/ 	.short	0x010a
        /*07e6*/ 	.byte	0xff
	.zero		1


	//   ....[109]....
        /*07e8*/ 	.word	0x00003bb0
        /*07ec*/ 	.word	0x000000ff
        /*07f0*/ 	.word	0x00000008
        /*07f4*/ 	.short	0x010a
        /*07f6*/ 	.byte	0x06
	.zero		1


	//   ....[110]....
        /*07f8*/ 	.word	0x00003bd0
        /*07fc*/ 	.word	0x000000ff
        /*0800*/ 	.word	0x00000008
        /*0804*/ 	.short	0x010a
        /*0806*/ 	.byte	0x06
	.zero		1


	//   ....[111]....
        /*0808*/ 	.word	0x00003d60
        /*080c*/ 	.word	0x000000ff
        /*0810*/ 	.word	0x00000008
        /*0814*/ 	.short	0x010a
        /*0816*/ 	.byte	0x06
	.zero		1


	//   ....[112]....
        /*0818*/ 	.word	0x00003d80
        /*081c*/ 	.word	0x000000ff
        /*0820*/ 	.word	0x00000008
        /*0824*/ 	.short	0x010a
        /*0826*/ 	.byte	0x06
	.zero		1


	//   ....[113]....
        /*0828*/ 	.word	0x00003e40
        /*082c*/ 	.word	0x000000ff
        /*0830*/ 	.word	0x00000000
        /*0834*/ 	.short	0x0101
        /*0836*/ 	.byte	0x07
	.zero		1


	//   ....[114]....
        /*0838*/ 	.word	0x00004120
        /*083c*/ 	.word	0x00000000
        /*0840*/ 	.word	0x000001b0
        /*0844*/ 	.short	0x010a
        /*0846*/ 	.byte	0xff
	.zero		1


	//   ....[115]....
        /*0848*/ 	.word	0x000041e0
        /*084c*/ 	.word	0x00000000
        /*0850*/ 	.word	0x00000000
        /*0854*/ 	.short	0x0101
        /*0856*/ 	.byte	0xff
	.zero		1


	//   ....[116]....
        /*0858*/ 	.word	0x00004290
        /*085c*/ 	.word	0x000000ff
        /*0860*/ 	.word	0x00000000
        /*0864*/ 	.short	0x010a
        /*0866*/ 	.byte	0x06
	.zero		1


	//   ....[117]....
        /*0868*/ 	.word	0x000042a0
        /*086c*/ 	.word	0x000000ff
        /*0870*/ 	.word	0x000001e0
        /*0874*/ 	.short	0x010a
        /*0876*/ 	.byte	0x0b
	.zero		1


	//   ....[118]....
        /*0878*/ 	.word	0x00004360
        /*087c*/ 	.word	0x000000ff
        /*0880*/ 	.word	0x00000000
        /*0884*/ 	.short	0x010a
        /*0886*/ 	.byte	0x09
	.zero		1


	//   ....[119]....
        /*0888*/ 	.word	0x000044a0
        /*088c*/ 	.word	0x000000ff
        /*0890*/ 	.word	0x00000000
        /*0894*/ 	.short	0x010a
        /*0896*/ 	.byte	0x06
	.zero		1


	//   ....[120]....
        /*0898*/ 	.word	0x000046a0
        /*089c*/ 	.word	0x000000ff
        /*08a0*/ 	.word	0x00000000
        /*08a4*/ 	.short	0x010a
        /*08a6*/ 	.byte	0x05
	.zero		1


	//   ....[121]....
        /*08a8*/ 	.word	0x00004740
        /*08ac*/ 	.word	0x00000000
        /*08b0*/ 	.word	0x00000000
        /*08b4*/ 	.short	0x010a
        /*08b6*/ 	.byte	0xff
	.zero		1


	//   ....[122]....
        /*08b8*/ 	.word	0x00004780
        /*08bc*/ 	.word	0x00000000
        /*08c0*/ 	.word	0x00000000
        /*08c4*/ 	.short	0x010a
        /*08c6*/ 	.byte	0xff
	.zero		1


	//   ....[123]....
        /*08c8*/ 	.word	0x000047f0
        /*08cc*/ 	.word	0x000000ff
        /*08d0*/ 	.word	0x00000000
        /*08d4*/ 	.short	0x0101
        /*08d6*/ 	.byte	0x05
	.zero		1


	//   ....[124]....
        /*08d8*/ 	.word	0x00004830
        /*08dc*/ 	.word	0x000000ff
        /*08e0*/ 	.word	0x00000210
        /*08e4*/ 	.short	0x010a
        /*08e6*/ 	.byte	0x08
	.zero		1


	//   ....[125]....
        /*08e8*/ 	.word	0x00004880
        /*08ec*/ 	.word	0x000000ff
        /*08f0*/ 	.word	0x00000000
        /*08f4*/ 	.short	0x0101
        /*08f6*/ 	.byte	0x05
	.zero		1


	//   ....[126]....
        /*08f8*/ 	.word	0x00004cd0
        /*08fc*/ 	.word	0x00000000
        /*0900*/ 	.word	0x000001b0
        /*0904*/ 	.short	0x010a
        /*0906*/ 	.byte	0xff
	.zero		1


	//   ....[127]....
        /*0908*/ 	.word	0x00004d90
        /*090c*/ 	.word	0x00000000
        /*0910*/ 	.word	0x00000000
        /*0914*/ 	.short	0x0101
        /*0916*/ 	.byte	0xff
	.zero		1


	//   ....[128]....
        /*0918*/ 	.word	0x000050b0
        /*091c*/ 	.word	0x000000ff
        /*0920*/ 	.word	0x000001a8
        /*0924*/ 	.short	0x010a
        /*0926*/ 	.byte	0x07
	.zero		1


	//   ....[129]....
        /*0928*/ 	.word	0x000052a0
        /*092c*/ 	.word	0x000000ff
        /*0930*/ 	.word	0x00000180
        /*0934*/ 	.short	0x010a
        /*0936*/ 	.byte	0x07
	.zero		1


	//   ....[130]....
        /*0938*/ 	.word	0x00005410
        /*093c*/ 	.word	0x000000ff
        /*0940*/ 	.word	0x00000160
        /*0944*/ 	.short	0x010b
        /*0946*/ 	.byte	0x07
	.zero		1


	//   ....[131]....
        /*0948*/ 	.word	0x00005420
        /*094c*/ 	.word	0x000000ff
        /*0950*/ 	.word	0x00000000
        /*0954*/ 	.short	0x0101
        /*0956*/ 	.byte	0x08
	.zero		1


	//   ....[132]....
        /*0958*/ 	.word	0x00005440
        /*095c*/ 	.word	0x000000ff
        /*0960*/ 	.word	0x00000188
        /*0964*/ 	.short	0x010a
        /*0966*/ 	.byte	0x07
	.zero		1


	//   ....[133]....
        /*0968*/ 	.word	0x000055a0
        /*096c*/ 	.word	0x000000ff
        /*0970*/ 	.word	0x00000168
        /*0974*/ 	.short	0x010b
        /*0976*/ 	.byte	0x07
	.zero		1


	//   ....[134]....
        /*0978*/ 	.word	0x000055b0
        /*097c*/ 	.word	0x000000ff
        /*0980*/ 	.word	0x00000000
        /*0984*/ 	.short	0x0101
        /*0986*/ 	.byte	0x08
	.zero		1


	//   ....[135]....
        /*0988*/ 	.word	0x000055c0
        /*098c*/ 	.word	0x000000ff
        /*0990*/ 	.word	0x00000190
        /*0994*/ 	.short	0x010a
        /*0996*/ 	.byte	0x07
	.zero		1


	//   ....[136]....
        /*0998*/ 	.word	0x00005760
        /*099c*/ 	.word	0x000000ff
        /*09a0*/ 	.word	0x00000170
        /*09a4*/ 	.short	0x010b
        /*09a6*/ 	.byte	0x07
	.zero		1


	//   ....[137]....
        /*09a8*/ 	.word	0x000057d0
        /*09ac*/ 	.word	0x000000ff
        /*09b0*/ 	.word	0x00000000
        /*09b4*/ 	.short	0x0101
        /*09b6*/ 	.byte	0x08
	.zero		1


	//   ....[138]....
        /*09b8*/ 	.word	0x00005800
        /*09bc*/ 	.word	0x000000ff
        /*09c0*/ 	.word	0x00000198
        /*09c4*/ 	.short	0x010a
        /*09c6*/ 	.byte	0x07
	.zero		1


	//   ....[139]....
        /*09c8*/ 	.word	0x00005a10
        /*09cc*/ 	.word	0x000000ff
        /*09d0*/ 	.word	0x00000178
        /*09d4*/ 	.short	0x010b
        /*09d6*/ 	.byte	0x07
	.zero		1


	//   ....[140]....
        /*09d8*/ 	.word	0x00005a30
        /*09dc*/ 	.word	0x000000ff
        /*09e0*/ 	.word	0x00000000
        /*09e4*/ 	.short	0x0101
        /*09e6*/ 	.byte	0x0d
	.zero		1


	//   ....[141]....
        /*09e8*/ 	.word	0x00005a60
        /*09ec*/ 	.word	0x000000ff
        /*09f0*/ 	.word	0x00000180
        /*09f4*/ 	.short	0x010a
        /*09f6*/ 	.byte	0x07
	.zero		1


	//   ....[142]....
        /*09f8*/ 	.word	0x00005a80
        /*09fc*/ 	.word	0x000000ff
        /*0a00*/ 	.word	0x00000188
        /*0a04*/ 	.short	0x010a
        /*0a06*/ 	.byte	0x07
	.zero		1


	//   ....[143]....
        /*0a08*/ 	.word	0x00005aa0
        /*0a0c*/ 	.word	0x000000ff
        /*0a10*/ 	.word	0x00000190
        /*0a14*/ 	.short	0x010a
        /*0a16*/ 	.byte	0x07
	.zero		1


	//   ....[144]....
        /*0a18*/ 	.word	0x00005ae0
        /*0a1c*/ 	.word	0x00000000
        /*0a20*/ 	.word	0x00000198
        /*0a24*/ 	.short	0x010a
        /*0a26*/ 	.byte	0xff
	.zero		1


	//   ....[145]....
        /*0a28*/ 	.word	0x00005e10
        /*0a2c*/ 	.word	0x00000000
        /*0a30*/ 	.word	0x000001b0
        /*0a34*/ 	.short	0x010a
        /*0a36*/ 	.byte	0xff
	.zero		1


	//   ....[146]....
        /*0a38*/ 	.word	0x00005f20
        /*0a3c*/ 	.word	0x00000000
        /*0a40*/ 	.word	0x00000000
        /*0a44*/ 	.short	0x0101
        /*0a46*/ 	.byte	0xff
	.zero		1


	//   ....[147]....
        /*0a48*/ 	.word	0x00006980
        /*0a4c*/ 	.word	0x00000003
        /*0a50*/ 	.word	0x00000160
        /*0a54*/ 	.short	0x010a
        /*0a56*/ 	.byte	0xff
	.zero		1


	//   ....[148]....
        /*0a58*/ 	.word	0x000069c0
        /*0a5c*/ 	.word	0x000000bf
        /*0a60*/ 	.word	0x000001d0
        /*0a64*/ 	.short	0x010a
        /*0a66*/ 	.byte	0xff
	.zero		1


	//   ....[149]....
        /*0a68*/ 	.word	0x00006af0
        /*0a6c*/ 	.word	0x00000003
        /*0a70*/ 	.word	0x00000160
        /*0a74*/ 	.short	0x010a
        /*0a76*/ 	.byte	0xff
	.zero		1


	//   ....[150]....
        /*0a78*/ 	.word	0x00006c50
        /*0a7c*/ 	.word	0x00000000
        /*0a80*/ 	.word	0x00000000
        /*0a84*/ 	.short	0x0101
        /*0a86*/ 	.byte	0xff
	.zero		1


	//   ....[151]....
        /*0a88*/ 	.word	0x00006cb0
        /*0a8c*/ 	.word	0x000000bf
        /*0a90*/ 	.word	0x000001d0
        /*0a94*/ 	.short	0x010a
        /*0a96*/ 	.byte	0xff
	.zero		1


	//   ....[152]....
        /*0a98*/ 	.word	0x00008060
        /*0a9c*/ 	.word	0x000000ce
        /*0aa0*/ 	.word	0x00000160
        /*0aa4*/ 	.short	0x010a
        /*0aa6*/ 	.byte	0xff
	.zero		1


	//   ....[153]....
        /*0aa8*/ 	.word	0x00008130
        /*0aac*/ 	.word	0x000000ce
        /*0ab0*/ 	.word	0x00000160
        /*0ab4*/ 	.short	0x010a
        /*0ab6*/ 	.byte	0xff
	.zero		1


	//   ....[154]....
        /*0ab8*/ 	.word	0x00008270
        /*0abc*/ 	.word	0x00000003
        /*0ac0*/ 	.word	0x00000000
        /*0ac4*/ 	.short	0x0101
        /*0ac6*/ 	.byte	0xff
	.zero		1


	//   ....[155]....
        /*0ac8*/ 	.word	0x00009610
        /*0acc*/ 	.word	0x00000000
        /*0ad0*/ 	.word	0x00000160
        /*0ad4*/ 	.short	0x010a
        /*0ad6*/ 	.byte	0xff
	.zero		1


	//   ....[156]....
        /*0ad8*/ 	.word	0x000096e0
        /*0adc*/ 	.word	0x00000000
        /*0ae0*/ 	.word	0x00000160
        /*0ae4*/ 	.short	0x010a
        /*0ae6*/ 	.byte	0xff
	.zero		1


	//   ....[157]....
        /*0ae8*/ 	.word	0x00009840
        /*0aec*/ 	.word	0x00000000
        /*0af0*/ 	.word	0x00000000
        /*0af4*/ 	.short	0x0101
        /*0af6*/ 	.byte	0xff
	.zero		1


	//   ....[158]....
        /*0af8*/ 	.word	0x0000abf0
        /*0afc*/ 	.word	0x00000000
        /*0b00*/ 	.word	0x00000160
        /*0b04*/ 	.short	0x010a
        /*0b06*/ 	.byte	0xff
	.zero		1


	//   ....[159]....
        /*0b08*/ 	.word	0x0000acc0
        /*0b0c*/ 	.word	0x00000000
        /*0b10*/ 	.word	0x00000160
        /*0b14*/ 	.short	0x010a
        /*0b16*/ 	.byte	0xff
	.zero		1


	//   ....[160]....
        /*0b18*/ 	.word	0x0000ae20
        /*0b1c*/ 	.word	0x00000000
        /*0b20*/ 	.word	0x00000000
        /*0b24*/ 	.short	0x0101
        /*0b26*/ 	.byte	0xff
	.zero		1


	//   ....[161]....
        /*0b28*/ 	.word	0x0000b230
        /*0b2c*/ 	.word	0x000000bf
        /*0b30*/ 	.word	0x00000000
        /*0b34*/ 	.short	0x0101
        /*0b36*/ 	.byte	0xff
	.zero		1


	//   ....[162]....
        /*0b38*/ 	.word	0x0000c280
        /*0b3c*/ 	.word	0x00000003
        /*0b40*/ 	.word	0x00000200
        /*0b44*/ 	.short	0x010a
        /*0b46*/ 	.byte	0xff
	.zero		1


	//   ....[163]....
        /*0b48*/ 	.word	0x0000c2e0
        /*0b4c*/ 	.word	0x00000002
        /*0b50*/ 	.word	0x000000b0
        /*0b54*/ 	.short	0x010a
        /*0b56*/ 	.byte	0xff
	.zero		1


	//   ....[164]....
        /*0b58*/ 	.word	0x0000c340
        /*0b5c*/ 	.word	0x00000002
        /*0b60*/ 	.word	0x000000b0
        /*0b64*/ 	.short	0x010a
        /*0b66*/ 	.byte	0xff
	.zero		1


	//   ....[165]....
        /*0b68*/ 	.word	0x0000c390
        /*0b6c*/ 	.word	0x00000002
        /*0b70*/ 	.word	0x000001b0
        /*0b74*/ 	.short	0x010a
        /*0b76*/ 	.byte	0xff
	.zero		1


	//   ....[166]....
        /*0b78*/ 	.word	0x0000c3f0
        /*0b7c*/ 	.word	0x00000000
        /*0b80*/ 	.word	0x00000000
        /*0b84*/ 	.short	0x010a
        /*0b86*/ 	.byte	0xff
	.zero		1


	//   ....[167]....
        /*0b88*/ 	.word	0x0000c450
        /*0b8c*/ 	.word	0x00000000
        /*0b90*/ 	.word	0x00000000
        /*0b94*/ 	.short	0x010a
        /*0b96*/ 	.byte	0xff
	.zero		1


	//   ....[168]....
        /*0b98*/ 	.word	0x0000c4b0
        /*0b9c*/ 	.word	0x00000000
        /*0ba0*/ 	.word	0x00000000
        /*0ba4*/ 	.short	0x010a
        /*0ba6*/ 	.byte	0xff
	.zero		1


	//   ....[169]....
        /*0ba8*/ 	.word	0x0000c510
        /*0bac*/ 	.word	0x00000000
        /*0bb0*/ 	.word	0x00000000
        /*0bb4*/ 	.short	0x010a
        /*0bb6*/ 	.byte	0xff
	.zero		1


	//   ....[170]....
        /*0bb8*/ 	.word	0x0000c570
        /*0bbc*/ 	.word	0x00000000
        /*0bc0*/ 	.word	0x00000000
        /*0bc4*/ 	.short	0x010a
        /*0bc6*/ 	.byte	0xff
	.zero		1


	//   ....[171]....
        /*0bc8*/ 	.word	0x0000c5d0
        /*0bcc*/ 	.word	0x00000000
        /*0bd0*/ 	.word	0x00000000
        /*0bd4*/ 	.short	0x010a
        /*0bd6*/ 	.byte	0xff
	.zero		1


	//   ....[172]....
        /*0bd8*/ 	.word	0x0000c630
        /*0bdc*/ 	.word	0x00000000
        /*0be0*/ 	.word	0x00000000
        /*0be4*/ 	.short	0x010a
        /*0be6*/ 	.byte	0xff
	.zero		1


	//   ....[173]....
        /*0be8*/ 	.word	0x0000c690
        /*0bec*/ 	.word	0x00000000
        /*0bf0*/ 	.word	0x00000000
        /*0bf4*/ 	.short	0x010a
        /*0bf6*/ 	.byte	0xff
	.zero		1


	//   ....[174]....
        /*0bf8*/ 	.word	0x0000c6f0
        /*0bfc*/ 	.word	0x00000000
        /*0c00*/ 	.word	0x00000000
        /*0c04*/ 	.short	0x010a
        /*0c06*/ 	.byte	0xff
	.zero		1


	//   ....[175]....
        /*0c08*/ 	.word	0x0000c750
        /*0c0c*/ 	.word	0x00000000
        /*0c10*/ 	.word	0x00000000
        /*0c14*/ 	.short	0x010a
        /*0c16*/ 	.byte	0xff
	.zero		1


	//   ....[176]....
        /*0c18*/ 	.word	0x0000c7b0
        /*0c1c*/ 	.word	0x00000000
        /*0c20*/ 	.word	0x00000000
        /*0c24*/ 	.short	0x010a
        /*0c26*/ 	.byte	0xff
	.zero		1


	//   ....[177]....
        /*0c28*/ 	.word	0x0000c810
        /*0c2c*/ 	.word	0x00000000
        /*0c30*/ 	.word	0x00000000
        /*0c34*/ 	.short	0x010a
        /*0c36*/ 	.byte	0xff
	.zero		1


	//   ....[178]....
        /*0c38*/ 	.word	0x0000c870
        /*0c3c*/ 	.word	0x00000000
        /*0c40*/ 	.word	0x00000000
        /*0c44*/ 	.short	0x010a
        /*0c46*/ 	.byte	0xff
	.zero		1


	//   ....[179]....
        /*0c48*/ 	.word	0x0000c8d0
        /*0c4c*/ 	.word	0x00000000
        /*0c50*/ 	.word	0x00000000
        /*0c54*/ 	.short	0x010a
        /*0c56*/ 	.byte	0xff
	.zero		1


	//   ....[180]....
        /*0c58*/ 	.word	0x0000c930
        /*0c5c*/ 	.word	0x00000000
        /*0c60*/ 	.word	0x00000000
        /*0c64*/ 	.short	0x010a
        /*0c66*/ 	.byte	0xff
	.zero		1


	//   ....[181]....
        /*0c68*/ 	.word	0x0000c990
        /*0c6c*/ 	.word	0x00000000
        /*0c70*/ 	.word	0x00000000
        /*0c74*/ 	.short	0x010a
        /*0c76*/ 	.byte	0xff
	.zero		1


	//   ....[182]....
        /*0c78*/ 	.word	0x0000c9f0
        /*0c7c*/ 	.word	0x00000000
        /*0c80*/ 	.word	0x00000000
        /*0c84*/ 	.short	0x010a
        /*0c86*/ 	.byte	0xff
	.zero		1


	//   ....[183]....
        /*0c88*/ 	.word	0x0000ca50
        /*0c8c*/ 	.word	0x00000000
        /*0c90*/ 	.word	0x00000000
        /*0c94*/ 	.short	0x010a
        /*0c96*/ 	.byte	0xff
	.zero		1


	//   ....[184]....
        /*0c98*/ 	.word	0x0000cab0
        /*0c9c*/ 	.word	0x00000000
        /*0ca0*/ 	.word	0x00000000
        /*0ca4*/ 	.short	0x010a
        /*0ca6*/ 	.byte	0xff
	.zero		1


	//   ....[185]....
        /*0ca8*/ 	.word	0x0000cb10
        /*0cac*/ 	.word	0x00000000
        /*0cb0*/ 	.word	0x00000000
        /*0cb4*/ 	.short	0x010a
        /*0cb6*/ 	.byte	0xff
	.zero		1


	//   ....[186]....
        /*0cb8*/ 	.word	0x0000cb70
        /*0cbc*/ 	.word	0x00000000
        /*0cc0*/ 	.word	0x00000000
        /*0cc4*/ 	.short	0x010a
        /*0cc6*/ 	.byte	0xff
	.zero		1


	//   ....[187]....
        /*0cc8*/ 	.word	0x0000cbc0
        /*0ccc*/ 	.word	0x00000000
        /*0cd0*/ 	.word	0x000001f0
        /*0cd4*/ 	.short	0x010a
        /*0cd6*/ 	.byte	0xff
	.zero		1


	//   ....[188]....
        /*0cd8*/ 	.word	0x0000cc20
        /*0cdc*/ 	.word	0x00000000
        /*0ce0*/ 	.word	0x000001c0
        /*0ce4*/ 	.short	0x010a
        /*0ce6*/ 	.byte	0xff
	.zero		1


	//   ....[189]....
        /*0ce8*/ 	.word	0x0000cc70
        /*0cec*/ 	.word	0x00000000
        /*0cf0*/ 	.word	0x000001b0
        /*0cf4*/ 	.short	0x010a
        /*0cf6*/ 	.byte	0xff
	.zero		1


	//   ....[190]....
        /*0cf8*/ 	.word	0x0000ccd0
        /*0cfc*/ 	.word	0x00000000
        /*0d00*/ 	.word	0x000001c0
        /*0d04*/ 	.short	0x010a
        /*0d06*/ 	.byte	0xff
	.zero		1


	//   ....[191]....
        /*0d08*/ 	.word	0x0000cd30
        /*0d0c*/ 	.word	0x00000004
        /*0d10*/ 	.word	0x00000008
        /*0d14*/ 	.short	0x010a
        /*0d16*/ 	.byte	0xff
	.zero		1


	//   ....[192]....
        /*0d18*/ 	.word	0x0000ce10
        /*0d1c*/ 	.word	0x00000002
        /*0d20*/ 	.word	0x00000008
        /*0d24*/ 	.short	0x010a
        /*0d26*/ 	.byte	0xff
	.zero		1


	//   ....[193]....
        /*0d28*/ 	.word	0x0000ce60
        /*0d2c*/ 	.word	0x00000000
        /*0d30*/ 	.word	0x000001b0
        /*0d34*/ 	.short	0x010a
        /*0d36*/ 	.byte	0xff
	.zero		1


	//   ....[194]....
        /*0d38*/ 	.word	0x0000cec0
        /*0d3c*/ 	.word	0x00000000
        /*0d40*/ 	.word	0x000001e0
        /*0d44*/ 	.short	0x010a
        /*0d46*/ 	.byte	0xff
	.zero		1


	//   ....[195]....
        /*0d48*/ 	.word	0x0000cf20
        /*0d4c*/ 	.word	0x00000000
        /*0d50*/ 	.word	0x00000000
        /*0d54*/ 	.short	0x010a
        /*0d56*/ 	.byte	0xff
	.zero		1


	//   ....[196]....
        /*0d58*/ 	.word	0x0000cf80
        /*0d5c*/ 	.word	0x00000000
        /*0d60*/ 	.word	0x00000000
        /*0d64*/ 	.short	0x010a
        /*0d66*/ 	.byte	0xff
	.zero		1


	//   ....[197]....
        /*0d68*/ 	.word	0x0000cfe0
        /*0d6c*/ 	.word	0x00000000
        /*0d70*/ 	.word	0x00000210
        /*0d74*/ 	.short	0x010a
        /*0d76*/ 	.byte	0xff
	.zero		1


	//   ....[198]....
        /*0d78*/ 	.word	0x0000d030
        /*0d7c*/ 	.word	0x00000000
        /*0d80*/ 	.word	0x000001b0
        /*0d84*/ 	.short	0x010a
        /*0d86*/ 	.byte	0xff
	.zero		1


	//   ....[199]....
        /*0d88*/ 	.word	0x0000d090
        /*0d8c*/ 	.word	0x00000000
        /*0d90*/ 	.word	0x000001a8
        /*0d94*/ 	.short	0x010a
        /*0d96*/ 	.byte	0xff
	.zero		1


	//   ....[200]....
        /*0d98*/ 	.word	0x0000d0f0
        /*0d9c*/ 	.word	0x00000003
        /*0da0*/ 	.word	0x00000180
        /*0da4*/ 	.short	0x010a
        /*0da6*/ 	.byte	0xff
	.zero		1


	//   ....[201]....
        /*0da8*/ 	.word	0x0000d150
        /*0dac*/ 	.word	0x00000003
        /*0db0*/ 	.word	0x00000188
        /*0db4*/ 	.short	0x010a
        /*0db6*/ 	.byte	0xff
	.zero		1


	//   ....[202]....
        /*0db8*/ 	.word	0x0000d1b0
        /*0dbc*/ 	.word	0x00000003
        /*0dc0*/ 	.word	0x00000190
        /*0dc4*/ 	.short	0x010a
        /*0dc6*/ 	.byte	0xff
	.zero		1


	//   ....[203]....
        /*0dc8*/ 	.word	0x0000d210
        /*0dcc*/ 	.word	0x00000003
        /*0dd0*/ 	.word	0x00000198
        /*0dd4*/ 	.short	0x010a
        /*0dd6*/ 	.byte	0xff
	.zero		1


	//   ....[204]....
        /*0dd8*/ 	.word	0x0000d270
        /*0ddc*/ 	.word	0x00000000
        /*0de0*/ 	.word	0x00000180
        /*0de4*/ 	.short	0x010a
        /*0de6*/ 	.byte	0xff
	.zero		1


	//   ....[205]....
        /*0de8*/ 	.word	0x0000d2d0
        /*0dec*/ 	.word	0x00000000
        /*0df0*/ 	.word	0x00000188
        /*0df4*/ 	.short	0x010a
        /*0df6*/ 	.byte	0xff
	.zero		1


	//   ....[206]....
        /*0df8*/ 	.word	0x0000d330
        /*0dfc*/ 	.word	0x00000000
        /*0e00*/ 	.word	0x00000190
        /*0e04*/ 	.short	0x010a
        /*0e06*/ 	.byte	0xff
	.zero		1


	//   ....[207]....
        /*0e08*/ 	.word	0x0000d380
        /*0e0c*/ 	.word	0x00000000
        /*0e10*/ 	.word	0x000001b0
        /*0e14*/ 	.short	0x010a
        /*0e16*/ 	.byte	0xff
	.zero		1


	//   ....[208]....
        /*0e18*/ 	.word	0x0000d3d0
        /*0e1c*/ 	.word	0x00000003
        /*0e20*/ 	.word	0x00000160
        /*0e24*/ 	.short	0x010a
        /*0e26*/ 	.byte	0xff
	.zero		1


	//   ....[209]....
        /*0e28*/ 	.word	0x0000d420
        /*0e2c*/ 	.word	0x000000bf
        /*0e30*/ 	.word	0x000001d0
        /*0e34*/ 	.short	0x010a
        /*0e36*/ 	.byte	0xff
	.zero		1


	//   ....[210]....
        /*0e38*/ 	.word	0x0000d470
        /*0e3c*/ 	.word	0x000000ce
        /*0e40*/ 	.word	0x00000160
        /*0e44*/ 	.short	0x010a
        /*0e46*/ 	.byte	0xff
	.zero		1


	//   ....[211]....
        /*0e48*/ 	.word	0x0000d4c0
        /*0e4c*/ 	.word	0x00000000
        /*0e50*/ 	.word	0x00000160
        /*0e54*/ 	.short	0x010a
        /*0e56*/ 	.byte	0xff
	.zero		1


	//   ....[212]....
        /*0e58*/ 	.word	0x0000d510
        /*0e5c*/ 	.word	0x00000000
        /*0e60*/ 	.word	0x00000160
        /*0e64*/ 	.short	0x010a
        /*0e66*/ 	.byte	0xff
	.zero		1


	//----- nvinfo : EIATTR_NUM_MBARRIERS
	.align		4
.L_48:
        /*0e68*/ 	.byte	0x03, 0x38
        /*0e6a*/ 	.short	0x0043


	//----- nvinfo : EIATTR_EXIT_INSTR_OFFSETS
	.align		4
        /*0e6c*/ 	.byte	0x04, 0x1c
        /*0e6e*/ 	.short	(.L_50 - .L_49)


	//   ....[0]....
.L_49:
        /*0e70*/ 	.word	0x00003440


	//   ....[1]....
        /*0e74*/ 	.word	0x00003940


	//   ....[2]....
        /*0e78*/ 	.word	0x000039a0


	//   ....[3]....
        /*0e7c*/ 	.word	0x00004ab0


	//   ....[4]....
        /*0e80*/ 	.word	0x00005b10


	//   ....[5]....
        /*0e84*/ 	.word	0x00005b50


	//   ....[6]....
        /*0e88*/ 	.word	0x0000c270


	//----- nvinfo : EIATTR_MAX_THREADS
	.align		4
.L_50:
        /*0e8c*/ 	.byte	0x04, 0x05
        /*0e8e*/ 	.short	(.L_52 - .L_51)
.L_51:
        /*0e90*/ 	.word	0x00000100
        /*0e94*/ 	.word	0x00000001
        /*0e98*/ 	.word	0x00000001


	//----- nvinfo : EIATTR_CRS_STACK_SIZE
	.align		4
.L_52:
        /*0e9c*/ 	.byte	0x04, 0x1e
        /*0e9e*/ 	.short	(.L_54 - .L_53)
.L_53:
        /*0ea0*/ 	.word	0x00000000


	//----- nvinfo : EIATTR_CBANK_PARAM_SIZE
	.align		4
.L_54:
        /*0ea4*/ 	.byte	0x03, 0x19
        /*0ea6*/ 	.short	0x0800


	//----- nvinfo : EIATTR_PARAM_CBANK
	.align		4
        /*0ea8*/ 	.byte	0x04, 0x0a
        /*0eaa*/ 	.short	(.L_56 - .L_55)
	.align		4
.L_55:
        /*0eac*/ 	.word	index@(.nv.constant0._ZN7cutlass13device_kernelINS_4gemm6kernel13GemmUniversalIN4cute5tupleIJiiiiEEENS1_10collective13CollectiveMmaINS1_35MainloopSm100TmaUmmaWarpSpecializedILi22ELi2ELi2ENS5_IJNS4_1CILi2EEENSA_ILi1EEESC_EEEEENS5_IJNSA_ILi256EEESF_NSA_ILi32EEEEEENS_12float_e4m3_tENS5_IJlSC_lEEESI_SJ_NS4_8TiledMMAINS4_8MMA_AtomIJNS4_10MMA_TraitsINS4_25SM100_MMA_F8F6F4_2x1SM_SSEJSI_SI_fSF_SF_NS4_17integral_constantINS4_4UMMA5MajorELSQ_0EEESR_NSO_INSP_7ScaleInELSS_0EEEST_EEEEEENS4_6LayoutINS5_IJSC_SC_SC_EEENS5_IJNSA_ILi0EEESY_SY_EEEEENS5_IJNS4_10UnderscoreES11_S11_EEEEENS4_18SM100_TMA_2SM_LOADENS4_14ComposedLayoutINS4_7SwizzleILi1ELi4ELi3EEENS4_18smem_ptr_flag_bitsILi8EEENSW_INS5_IJNSA_ILi8EEESG_EEENS5_IJSG_SC_EEEEEEEvNS4_8identityES14_S1E_vS1F_EENS_8epilogue10collective18CollectiveEpilogueINS1H_23Sm100TmaWarpSpecializedILi4ELi2ELi64ELb0ELb0EEEJNS5_IJNSA_ILi128EEESF_SG_EEENS5_IJNSW_IS1M_SC_EENSW_INSA_ILi64EEESC_EEEEESI_SJ_SI_SJ_NS1H_6fusion15FusionCallbacksIS1L_NS1S_17LinearCombinationISI_fSI_fLNS_15FloatRoundStyleE2EEES1N_S1R_JEEENS4_5SM1004TMEM4LOAD26SM100_TMEM_LOAD_32dp32b64xENS4_13SM90_TMA_LOADENS15_INS16_ILi2ELi4ELi3EEES19_NSW_INS5_IJS1A_S1P_EEENS5_IJS1P_SC_EEEEEEENS4_39AutoVectorizingCopyWithAssumedAlignmentILi128EEENS4_14SM90_TMA_STOREES27_S29_S29_EEEvvEEEEvNT_6ParamsE)
        /*0eb0*/ 	.short	0x0380
        /*0eb2*/ 	.short	0x0800


	//----- nvinfo : EIATTR_SW_WAR
	.align		4
.L_56:
        /*0eb4*/ 	.byte	0x04, 0x36
        /*0eb6*/ 	.short	(.L_58 - .L_57)
.L_57:
        /*0eb8*/ 	.word	0x00000008
.L_58:


//--------------------- .nv.callgraph             --------------------------
	.section	.nv.callgraph,"",@"SHT_CUDA_CALLGRAPH"
	.align	4
	.sectionentsize	8
	.align		4
        /*0000*/ 	.word	0x00000000
	.align		4
        /*0004*/ 	.word	0xffffffff
	.align		4
        /*0008*/ 	.word	index@(_ZN7cutlass13device_kernelINS_4gemm6kernel13GemmUniversalIN4cute5tupleIJiiiiEEENS1_10collective13CollectiveMmaINS1_35MainloopSm100TmaUmmaWarpSpecializedILi22ELi2ELi2ENS5_IJNS4_1CILi2EEENSA_ILi1EEESC_EEEEENS5_IJNSA_ILi256EEESF_NSA_ILi32EEEEEENS_12float_e4m3_tENS5_IJlSC_lEEESI_SJ_NS4_8TiledMMAINS4_8MMA_AtomIJNS4_10MMA_TraitsINS4_25SM100_MMA_F8F6F4_2x1SM_SSEJSI_SI_fSF_SF_NS4_17integral_constantINS4_4UMMA5MajorELSQ_0EEESR_NSO_INSP_7ScaleInELSS_0EEEST_EEEEEENS4_6LayoutINS5_IJSC_SC_SC_EEENS5_IJNSA_ILi0EEESY_SY_EEEEENS5_IJNS4_10UnderscoreES11_S11_EEEEENS4_18SM100_TMA_2SM_LOADENS4_14ComposedLayoutINS4_7SwizzleILi1ELi4ELi3EEENS4_18smem_ptr_flag_bitsILi8EEENSW_INS5_IJNSA_ILi8EEESG_EEENS5_IJSG_SC_EEEEEEEvNS4_8identityES14_S1E_vS1F_EENS_8epilogue10collective18CollectiveEpilogueINS1H_23Sm100TmaWarpSpecializedILi4ELi2ELi64ELb0ELb0EEEJNS5_IJNSA_ILi128EEESF_SG_EEENS5_IJNSW_IS1M_SC_EENSW_INSA_ILi64EEESC_EEEEESI_SJ_SI_SJ_NS1H_6fusion15FusionCallbacksIS1L_NS1S_17LinearCombinationISI_fSI_fLNS_15FloatRoundStyleE2EEES1N_S1R_JEEENS4_5SM1004TMEM4LOAD26SM100_TMEM_LOAD_32dp32b64xENS4_13SM90_TMA_LOADENS15_INS16_ILi2ELi4ELi3EEES19_NSW_INS5_IJS1A_S1P_EEENS5_IJS1P_SC_EEEEEEENS4_39AutoVectorizingCopyWithAssumedAlignmentILi128EEENS4_14SM90_TMA_STOREES27_S29_S29_EEEvvEEEEvNT_6ParamsE)
	.align		4
        /*000c*/ 	.word	index@(__assertfail)
	.align		4
        /*0010*/ 	.word	0x00000000
	.align		4
        /*0014*/ 	.word	0xfffffffe
	.align		4
        /*0018*/ 	.word	0x00000000
	.align		4
        /*001c*/ 	.word	0xfffffffd
	.align		4
        /*0020*/ 	.word	0x00000000
	.align		4
        /*0024*/ 	.word	0xfffffffc


//--------------------- .nv.constant4             --------------------------
	.section	.nv.constant4,"a",@progbits
	.align	8
	.align		8
.nv.constant4:
        /*0000*/ 	.dword	__assertfail
	.align		8
        /*0008*/ 	.dword	__unnamed_1
	.align		8
        /*0010*/ 	.dword	__unnamed_2
	.align		8
        /*0018*/ 	.dword	__unnamed_3
	.align		8
        /*0020*/ 	.dword	_ZN40_INTERNAL_bee38d46_4_k_cu_7bb62760_247094cuda3std3__45__cpo5beginE
	.align		8
        /*0028*/ 	.dword	_ZN40_INTERNAL_bee38d46_4_k_cu_7bb62760_247094cuda3std3__45__cpo3endE
	.align		8
        /*0030*/ 	.dword	_ZN40_INTERNAL_bee38d46_4_k_cu_7bb62760_247094cuda3std3__45__cpo6cbeginE
	.align		8
        /*0038*/ 	.dword	_ZN40_INTERNAL_bee38d46_4_k_cu_7bb62760_247094cuda3std3__45__cpo4cendE
	.align		8
        /*0040*/ 	.dword	_ZN40_INTERNAL_bee38d46_4_k_cu_7bb62760_247094cuda3std3__442_GLOBAL__N__bee38d46_4_k_cu_7bb62760_247096ignoreE
	.align		8
        /*0048*/ 	.dword	_ZN40_INTERNAL_bee38d46_4_k_cu_7bb62760_247094cuda3std3__419piecewise_constructE
	.align		8
        /*0050*/ 	.dword	_ZN40_INTERNAL_bee38d46_4_k_cu_7bb62760_247094cuda3std3__48in_placeE
	.align		8
        /*0058*/ 	.dword	_ZN40_INTERNAL_bee38d46_4_k_cu_7bb62760_247094cuda3std6ranges3__45__cpo4swapE
	.align		8
        /*0060*/ 	.dword	_ZN40_INTERNAL_bee38d46_4_k_cu_7bb62760_247094cuda3std6ranges3__45__cpo9iter_moveE
	.align		8
        /*0068*/ 	.dword	_ZN40_INTERNAL_bee38d46_4_k_cu_7bb62760_247094cute7productE
	.align		8
        /*0070*/ 	.dword	_ZN40_INTERNAL_bee38d46_4_k_cu_7bb62760_247094cute1_E
	.align		8
        /*0078*/ 	.dword	$str$25
	.align		8
        /*0080*/ 	.dword	$str$26
	.align		8
        /*0088*/ 	.dword	$str$27
	.align		8
        /*0090*/ 	.dword	$str$28


//--------------------- .text._ZN7cutlass13device_kernelINS_4gemm6kernel13GemmUniversalIN4cute5tupleIJiiiiEEENS1_10collective13CollectiveMmaINS1_35MainloopSm100TmaUmmaWarpSpecializedILi22ELi2ELi2ENS5_IJNS4_1CILi2EEENSA_ILi1EEESC_EEEEENS5_IJNSA_ILi256EEESF_NSA_ILi32EEEEEENS_12float_e4m3_tENS5_IJlSC_lEEESI_SJ_NS4_8TiledMMAINS4_8MMA_AtomIJNS4_10MMA_TraitsINS4_25SM100_MMA_F8F6F4_2x1SM_SSEJSI_SI_fSF_SF_NS4_17integral_constantINS4_4UMMA5MajorELSQ_0EEESR_NSO_INSP_7ScaleInELSS_0EEEST_EEEEEENS4_6LayoutINS5_IJSC_SC_SC_EEENS5_IJNSA_ILi0EEESY_SY_EEEEENS5_IJNS4_10UnderscoreES11_S11_EEEEENS4_18SM100_TMA_2SM_LOADENS4_14ComposedLayoutINS4_7SwizzleILi1ELi4ELi3EEENS4_18smem_ptr_flag_bitsILi8EEENSW_INS5_IJNSA_ILi8EEESG_EEENS5_IJSG_SC_EEEEEEEvNS4_8identityES14_S1E_vS1F_EENS_8epilogue10collective18CollectiveEpilogueINS1H_23Sm100TmaWarpSpecializedILi4ELi2ELi64ELb0ELb0EEEJNS5_IJNSA_ILi128EEESF_SG_EEENS5_IJNSW_IS1M_SC_EENSW_INSA_ILi64EEESC_EEEEESI_SJ_SI_SJ_NS1H_6fusion15FusionCallbacksIS1L_NS1S_17LinearCombinationISI_fSI_fLNS_15FloatRoundStyleE2EEES1N_S1R_JEEENS4_5SM1004TMEM4LOAD26SM100_TMEM_LOAD_32dp32b64xENS4_13SM90_TMA_LOADENS15_INS16_ILi2ELi4ELi3EEES19_NSW_INS5_IJS1A_S1P_EEENS5_IJS1P_SC_EEEEEEENS4_39AutoVectorizingCopyWithAssumedAlignmentILi128EEENS4_14SM90_TMA_STOREES27_S29_S29_EEEvvEEEEvNT_6ParamsE --------------------------
	.section	.text._ZN7cutlass13device_kernelINS_4gemm6kernel13GemmUniversalIN4cute5tupleIJiiiiEEENS1_10collective13CollectiveMmaINS1_35MainloopSm100TmaUmmaWarpSpecializedILi22ELi2ELi2ENS5_IJNS4_1CILi2EEENSA_ILi1EEESC_EEEEENS5_IJNSA_ILi256EEESF_NSA_ILi32EEEEEENS_12float_e4m3_tENS5_IJlSC_lEEESI_SJ_NS4_8TiledMMAINS4_8MMA_AtomIJNS4_10MMA_TraitsINS4_25SM100_MMA_F8F6F4_2x1SM_SSEJSI_SI_fSF_SF_NS4_17integral_constantINS4_4UMMA5MajorELSQ_0EEESR_NSO_INSP_7ScaleInELSS_0EEEST_EEEEEENS4_6LayoutINS5_IJSC_SC_SC_EEENS5_IJNSA_ILi0EEESY_SY_EEEEENS5_IJNS4_10UnderscoreES11_S11_EEEEENS4_18SM100_TMA_2SM_LOADENS4_14ComposedLayoutINS4_7SwizzleILi1ELi4ELi3EEENS4_18smem_ptr_flag_bitsILi8EEENSW_INS5_IJNSA_ILi8EEESG_EEENS5_IJSG_SC_EEEEEEEvNS4_8identityES14_S1E_vS1F_EENS_8epilogue10collective18CollectiveEpilogueINS1H_23Sm100TmaWarpSpecializedILi4ELi2ELi64ELb0ELb0EEEJNS5_IJNSA_ILi128EEESF_SG_EEENS5_IJNSW_IS1M_SC_EENSW_INSA_ILi64EEESC_EEEEESI_SJ_SI_SJ_NS1H_6fusion15FusionCallbacksIS1L_NS1S_17LinearCombinationISI_fSI_fLNS_15FloatRoundStyleE2EEES1N_S1R_JEEENS4_5SM1004TMEM4LOAD26SM100_TMEM_LOAD_32dp32b64xENS4_13SM90_TMA_LOADENS15_INS16_ILi2ELi4ELi3EEES19_NSW_INS5_IJS1A_S1P_EEENS5_IJS1P_SC_EEEEEEENS4_39AutoVectorizingCopyWithAssumedAlignmentILi128EEENS4_14SM90_TMA_STOREES27_S29_S29_EEEvvEEEEvNT_6ParamsE,"ax",@progbits
	.align	128
.text._ZN7cutlass13device_kernelINS_4gemm6kernel13GemmUniversalIN4cute5tupleIJiiiiEEENS1_10collective13CollectiveMmaINS1_35MainloopSm100TmaUmmaWarpSpecializedILi22ELi2ELi2ENS5_IJNS4_1CILi2EEENSA_ILi1EEESC_EEEEENS5_IJNSA_ILi256EEESF_NSA_ILi32EEEEEENS_12float_e4m3_tENS5_IJlSC_lEEESI_SJ_NS4_8TiledMMAINS4_8MMA_AtomIJNS4_10MMA_TraitsINS4_25SM100_MMA_F8F6F4_2x1SM_SSEJSI_SI_fSF_SF_NS4_17integral_constantINS4_4UMMA5MajorELSQ_0EEESR_NSO_INSP_7ScaleInELSS_0EEEST_EEEEEENS4_6LayoutINS5_IJSC_SC_SC_EEENS5_IJNSA_ILi0EEESY_SY_EEEEENS5_IJNS4_10UnderscoreES11_S11_EEEEENS4_18SM100_TMA_2SM_LOADENS4_14ComposedLayoutINS4_7SwizzleILi1ELi4ELi3EEENS4_18smem_ptr_flag_bitsILi8EEENSW_INS5_IJNSA_ILi8EEESG_EEENS5_IJSG_SC_EEEEEEEvNS4_8identityES14_S1E_vS1F_EENS_8epilogue10collective18CollectiveEpilogueINS1H_23Sm100TmaWarpSpecializedILi4ELi2ELi64ELb0ELb0EEEJNS5_IJNSA_ILi128EEESF_SG_EEENS5_IJNSW_IS1M_SC_EENSW_INSA_ILi64EEESC_EEEEESI_SJ_SI_SJ_NS1H_6fusion15FusionCallbacksIS1L_NS1S_17LinearCombinationISI_fSI_fLNS_15FloatRoundStyleE2EEES1N_S1R_JEEENS4_5SM1004TMEM4LOAD26SM100_TMEM_LOAD_32dp32b64xENS4_13SM90_TMA_LOADENS15_INS16_ILi2ELi4ELi3EEES19_NSW_INS5_IJS1A_S1P_EEENS5_IJS1P_SC_EEEEEEENS4_39AutoVectorizingCopyWithAssumedAlignmentILi128EEENS4_14SM90_TMA_STOREES27_S29_S29_EEEvvEEEEvNT_6ParamsE:
        .type           _ZN7cutlass13device_kernelINS_4gemm6kernel13GemmUniversalIN4cute5tupleIJiiiiEEENS1_10collective13CollectiveMmaINS1_35MainloopSm100TmaUmmaWarpSpecializedILi22ELi2ELi2ENS5_IJNS4_1CILi2EEENSA_ILi1EEESC_EEEEENS5_IJNSA_ILi256EEESF_NSA_ILi32EEEEEENS_12float_e4m3_tENS5_IJlSC_lEEESI_SJ_NS4_8TiledMMAINS4_8MMA_AtomIJNS4_10MMA_TraitsINS4_25SM100_MMA_F8F6F4_2x1SM_SSEJSI_SI_fSF_SF_NS4_17integral_constantINS4_4UMMA5MajorELSQ_0EEESR_NSO_INSP_7ScaleInELSS_0EEEST_EEEEEENS4_6LayoutINS5_IJSC_SC_SC_EEENS5_IJNSA_ILi0EEESY_SY_EEEEENS5_IJNS4_10UnderscoreES11_S11_EEEEENS4_18SM100_TMA_2SM_LOADENS4_14ComposedLayoutINS4_7SwizzleILi1ELi4ELi3EEENS4_18smem_ptr_flag_bitsILi8EEENSW_INS5_IJNSA_ILi8EEESG_EEENS5_IJSG_SC_EEEEEEEvNS4_8identityES14_S1E_vS1F_EENS_8epilogue10collective18CollectiveEpilogueINS1H_23Sm100TmaWarpSpecializedILi4ELi2ELi64ELb0ELb0EEEJNS5_IJNSA_ILi128EEESF_SG_EEENS5_IJNSW_IS1M_SC_EENSW_INSA_ILi64EEESC_EEEEESI_SJ_SI_SJ_NS1H_6fusion15FusionCallbacksIS1L_NS1S_17LinearCombinationISI_fSI_fLNS_15FloatRoundStyleE2EEES1N_S1R_JEEENS4_5SM1004TMEM4LOAD26SM100_TMEM_LOAD_32dp32b64xENS4_13SM90_TMA_LOADENS15_INS16_ILi2ELi4ELi3EEES19_NSW_INS5_IJS1A_S1P_EEENS5_IJS1P_SC_EEEEEEENS4_39AutoVectorizingCopyWithAssumedAlignmentILi128EEENS4_14SM90_TMA_STOREES27_S29_S29_EEEvvEEEEvNT_6ParamsE,@function
        .size           _ZN7cutlass13device_kernelINS_4gemm6kernel13GemmUniversalIN4cute5tupleIJiiiiEEENS1_10collective13CollectiveMmaINS1_35MainloopSm100TmaUmmaWarpSpecializedILi22ELi2ELi2ENS5_IJNS4_1CILi2EEENSA_ILi1EEESC_EEEEENS5_IJNSA_ILi256EEESF_NSA_ILi32EEEEEENS_12float_e4m3_tENS5_IJlSC_lEEESI_SJ_NS4_8TiledMMAINS4_8MMA_AtomIJNS4_10MMA_TraitsINS4_25SM100_MMA_F8F6F4_2x1SM_SSEJSI_SI_fSF_SF_NS4_17integral_constantINS4_4UMMA5MajorELSQ_0EEESR_NSO_INSP_7ScaleInELSS_0EEEST_EEEEEENS4_6LayoutINS5_IJSC_SC_SC_EEENS5_IJNSA_ILi0EEESY_SY_EEEEENS5_IJNS4_10UnderscoreES11_S11_EEEEENS4_18SM100_TMA_2SM_LOADENS4_14ComposedLayoutINS4_7SwizzleILi1ELi4ELi3EEENS4_18smem_ptr_flag_bitsILi8EEENSW_INS5_IJNSA_ILi8EEESG_EEENS5_IJSG_SC_EEEEEEEvNS4_8identityES14_S1E_vS1F_EENS_8epilogue10collective18CollectiveEpilogueINS1H_23Sm100TmaWarpSpecializedILi4ELi2ELi64ELb0ELb0EEEJNS5_IJNSA_ILi128EEESF_SG_EEENS5_IJNSW_IS1M_SC_EENSW_INSA_ILi64EEESC_EEEEESI_SJ_SI_SJ_NS1H_6fusion15FusionCallbacksIS1L_NS1S_17LinearCombinationISI_fSI_fLNS_15FloatRoundStyleE2EEES1N_S1R_JEEENS4_5SM1004TMEM4LOAD26SM100_TMEM_LOAD_32dp32b64xENS4_13SM90_TMA_LOADENS15_INS16_ILi2ELi4ELi3EEES19_NSW_INS5_IJS1A_S1P_EEENS5_IJS1P_SC_EEEEEEENS4_39AutoVectorizingCopyWithAssumedAlignmentILi128EEENS4_14SM90_TMA_STOREES27_S29_S29_EEEvvEEEEvNT_6ParamsE,(.L_x_243 - _ZN7cutlass13device_kernelINS_4gemm6kernel13GemmUniversalIN4cute5tupleIJiiiiEEENS1_10collective13CollectiveMmaINS1_35MainloopSm100TmaUmmaWarpSpecializedILi22ELi2ELi2ENS5_IJNS4_1CILi2EEENSA_ILi1EEESC_EEEEENS5_IJNSA_ILi256EEESF_NSA_ILi32EEEEEENS_12float_e4m3_tENS5_IJlSC_lEEESI_SJ_NS4_8TiledMMAINS4_8MMA_AtomIJNS4_10MMA_TraitsINS4_25SM100_MMA_F8F6F4_2x1SM_SSEJSI_SI_fSF_SF_NS4_17integral_constantINS4_4UMMA5MajorELSQ_0EEESR_NSO_INSP_7ScaleInELSS_0EEEST_EEEEEENS4_6LayoutINS5_IJSC_SC_SC_EEENS5_IJNSA_ILi0EEESY_SY_EEEEENS5_IJNS4_10UnderscoreES11_S11_EEEEENS4_18SM100_TMA_2SM_LOADENS4_14ComposedLayoutINS4_7SwizzleILi1ELi4ELi3EEENS4_18smem_ptr_flag_bitsILi8EEENSW_INS5_IJNSA_ILi8EEESG_EEENS5_IJSG_SC_EEEEEEEvNS4_8identityES14_S1E_vS1F_EENS_8epilogue10collective18CollectiveEpilogueINS1H_23Sm100TmaWarpSpecializedILi4ELi2ELi64ELb0ELb0EEEJNS5_IJNSA_ILi128EEESF_SG_EEENS5_IJNSW_IS1M_SC_EENSW_INSA_ILi64EEESC_EEEEESI_SJ_SI_SJ_NS1H_6fusion15FusionCallbacksIS1L_NS1S_17LinearCombinationISI_fSI_fLNS_15FloatRoundStyleE2EEES1N_S1R_JEEENS4_5SM1004TMEM4LOAD26SM100_TMEM_LOAD_32dp32b64xENS4_13SM90_TMA_LOADENS15_INS16_ILi2ELi4ELi3EEES19_NSW_INS5_IJS1A_S1P_EEENS5_IJS1P_SC_EEEEEEENS4_39AutoVectorizingCopyWithAssumedAlignmentILi128EEENS4_14SM90_TMA_STOREES27_S29_S29_EEEvvEEEEvNT_6ParamsE)
        .other          _ZN7cutlass13device_kernelINS_4gemm6kernel13GemmUniversalIN4cute5tupleIJiiiiEEENS1_10collective13CollectiveMmaINS1_35MainloopSm100TmaUmmaWarpSpecializedILi22ELi2ELi2ENS5_IJNS4_1CILi2EEENSA_ILi1EEESC_EEEEENS5_IJNSA_ILi256EEESF_NSA_ILi32EEEEEENS_12float_e4m3_tENS5_IJlSC_lEEESI_SJ_NS4_8TiledMMAINS4_8MMA_AtomIJNS4_10MMA_TraitsINS4_25SM100_MMA_F8F6F4_2x1SM_SSEJSI_SI_fSF_SF_NS4_17integral_constantINS4_4UMMA5MajorELSQ_0EEESR_NSO_INSP_7ScaleInELSS_0EEEST_EEEEEENS4_6LayoutINS5_IJSC_SC_SC_EEENS5_IJNSA_ILi0EEESY_SY_EEEEENS5_IJNS4_10UnderscoreES11_S11_EEEEENS4_18SM100_TMA_2SM_LOADENS4_14ComposedLayoutINS4_7SwizzleILi1ELi4ELi3EEENS4_18smem_ptr_flag_bitsILi8EEENSW_INS5_IJNSA_ILi8EEESG_EEENS5_IJSG_SC_EEEEEEEvNS4_8identityES14_S1E_vS1F_EENS_8epilogue10collective18CollectiveEpilogueINS1H_23Sm100TmaWarpSpecializedILi4ELi2ELi64ELb0ELb0EEEJNS5_IJNSA_ILi128EEESF_SG_EEENS5_IJNSW_IS1M_SC_EENSW_INSA_ILi64EEESC_EEEEESI_SJ_SI_SJ_NS1H_6fusion15FusionCallbacksIS1L_NS1S_17LinearCombinationISI_fSI_fLNS_15FloatRoundStyleE2EEES1N_S1R_JEEENS4_5SM1004TMEM4LOAD26SM100_TMEM_LOAD_32dp32b64xENS4_13SM90_TMA_LOADENS15_INS16_ILi2ELi4ELi3EEES19_NSW_INS5_IJS1A_S1P_EEENS5_IJS1P_SC_EEEEEEENS4_39AutoVectorizingCopyWithAssumedAlignmentILi128EEENS4_14SM90_TMA_STOREES27_S29_S29_EEEvvEEEEvNT_6ParamsE,@"STO_CUDA_ENTRY STV_DEFAULT"
_ZN7cutlass13device_kernelINS_4gemm6kernel13GemmUniversalIN4cute5tupleIJiiiiEEENS1_10collective13CollectiveMmaINS1_35MainloopSm100TmaUmmaWarpSpecializedILi22ELi2ELi2ENS5_IJNS4_1CILi2EEENSA_ILi1EEESC_EEEEENS5_IJNSA_ILi256EEESF_NSA_ILi32EEEEEENS_12float_e4m3_tENS5_IJlSC_lEEESI_SJ_NS4_8TiledMMAINS4_8MMA_AtomIJNS4_10MMA_TraitsINS4_25SM100_MMA_F8F6F4_2x1SM_SSEJSI_SI_fSF_SF_NS4_17integral_constantINS4_4UMMA5MajorELSQ_0EEESR_NSO_INSP_7ScaleInELSS_0EEEST_EEEEEENS4_6LayoutINS5_IJSC_SC_SC_EEENS5_IJNSA_ILi0EEESY_SY_EEEEENS5_IJNS4_10UnderscoreES11_S11_EEEEENS4_18SM100_TMA_2SM_LOADENS4_14ComposedLayoutINS4_7SwizzleILi1ELi4ELi3EEENS4_18smem_ptr_flag_bitsILi8EEENSW_INS5_IJNSA_ILi8EEESG_EEENS5_IJSG_SC_EEEEEEEvNS4_8identityES14_S1E_vS1F_EENS_8epilogue10collective18CollectiveEpilogueINS1H_23Sm100TmaWarpSpecializedILi4ELi2ELi64ELb0ELb0EEEJNS5_IJNSA_ILi128EEESF_SG_EEENS5_IJNSW_IS1M_SC_EENSW_INSA_ILi64EEESC_EEEEESI_SJ_SI_SJ_NS1H_6fusion15FusionCallbacksIS1L_NS1S_17LinearCombinationISI_fSI_fLNS_15FloatRoundStyleE2EEES1N_S1R_JEEENS4_5SM1004TMEM4LOAD26SM100_TMEM_LOAD_32dp32b64xENS4_13SM90_TMA_LOADENS15_INS16_ILi2ELi4ELi3EEES19_NSW_INS5_IJS1A_S1P_EEENS5_IJS1P_SC_EEEEEEENS4_39AutoVectorizingCopyWithAssumedAlignmentILi128EEENS4_14SM90_TMA_STOREES27_S29_S29_EEEvvEEEEvNT_6ParamsE:
[----:B------:R-:W1:Y:S01]  /*0000*/  LDC R1, c[0x0][0x37c] ;  /* 0x0000df00ff017b82 */ /* 0x000e620000000800 */
[----:B------:R-:W2:Y:S01]  /*0010*/  S2R R185, SR_TID.X ;  /* 0x0000000000b97919 */ /* 0x000ea20000002100 */
[----:B------:R-:W3:Y:S06]  /*0020*/  LDCU.64 UR6, c[0x0][0x890] ;  /* 0x00011200ff0677ac */ /* 0x000eec0008000a00 */
[----:B------:R-:W4:Y:S01]  /*0030*/  S2UR UR37, SR_CgaCtaId ;  /* 0x00000000002579c3 */ /* 0x000f220000008800 */
[----:B------:R-:W-:Y:S02]  /*0040*/  PRMT R171, RZ, 0x7610, R171 ;  /* 0x00007610ffab7816 */ /* 0x000fe400000000ab */
[----:B------:R-:W-:Y:S01]  /*0050*/  ELECT P1, URZ, PT ;  /* 0x0000000000ff782f */ /* 0x000fe20003820000 */
[----:B------:R-:W1:Y:S01]  /*0060*/  LDCU.64 UR46, c[0x0][0x358] ;  /* 0x00006b00ff2e77ac */ /* 0x000e620008000a00 */
[----:B---3--:R-:W-:-:S04]  /*0070*/  UISETP.NE.U32.AND UP0, UPT, UR6, URZ, UPT ;  /* 0x000000ff0600728c */ /* 0x008fc8000bf05070 */
[----:B------:R-:W-:Y:S02]  /*0080*/  UISETP.NE.AND.EX UP0, UPT, UR7, URZ, UPT, UP0 ;  /* 0x000000ff0700728c */ /* 0x000fe4000bf05300 */
[----:B----4-:R-:W-:Y:S02]  /*0090*/  ULOP3.LUT UR5, UR37, 0x1, URZ, 0xc0, !UPT ;  /* 0x0000000125057892 */ /* 0x010fe4000f8ec0ff */
[----:B------:R-:W-:Y:S01]  /*00a0*/  ULOP3.LUT UR4, UR37, 0x1, URZ, 0x3c, !UPT ;  /* 0x0000000125047892 */ /* 0x000fe2000f8e3cff */
[----:B--2---:R-:W-:-:S05]  /*00b0*/  SHF.R.U32.HI R173, RZ, 0x5, R185 ;  /* 0x00000005ffad7819 */ /* 0x004fca00000116b9 */
[----:B------:R-:W2:Y:S02]  /*00c0*/  SHFL.IDX PT, R0, R173, RZ, 0x1f ;  /* 0x00001fffad007589 */ /* 0x000ea400000e0000 */
[----:B--2---:R-:W-:Y:S01]  /*00d0*/  R2UR UR10, R0 ;  /* 0x00000000000a72ca */ /* 0x004fe200000e0000 */
[----:B-1----:R-:W-:-:S14]  /*00e0*/  BRA.U UP0, `(.L_x_0) ;  /* 0x00000001002c7547 */ /* 0x002fdc000b800000 */
[----:B------:R-:W1:Y:S02]  /*00f0*/  LDCU.64 UR8, c[0x0][0x888] ;  /* 0x00011100ff0877ac */ /* 0x000e640008000a00 */
[----:B-1----:R-:W-:-:S04]  /*0100*/  UISETP.NE.U32.AND UP0, UPT, UR8, URZ, UPT ;  /* 0x000000ff0800728c */ /* 0x002fc8000bf05070 */
[----:B------:R-:W-:-:S09]  /*0110*/  UISETP.NE.AND.EX UP0, UPT, UR9, URZ, UPT, UP0 ;  /* 0x000000ff0900728c */ /* 0x000fd2000bf05300 */
[----:B------:R-:W-:Y:S05]  /*0120*/  BRA.U !UP0, `(.L_x_1) ;  /* 0x0000000108107547 */ /* 0x000fea000b800000 */
[----:B------:R-:W1:Y:S02]  /*0130*/  LDC.64 R2, c[0x0][0x888] ;  /* 0x00022200ff027b82 */ /* 0x000e640000000a00 */
[----:B-1----:R1:W5:Y:S01]  /*0140*/  LDG.E R81, desc[UR46][R2.64] ;  /* 0x0000002e02517981 */ /* 0x002362000c1e1900 */
[----:B------:R-:W-:Y:S01]  /*0150*/  HFMA2 R171, -RZ, RZ, 0, 5.9604644775390625e-08 ;  /* 0x00000001ffab7431 */ /* 0x000fe200000001ff */
[----:B------:R-:W-:Y:S05]  /*0160*/  BRA `(.L_x_0) ;  /* 0x00000000000c7947 */ /* 0x000fea0003800000 */
.L_x_1:
[----:B------:R-:W1:Y:S01]  /*0170*/  LDCU UR8, c[0x0][0x880] ;  /* 0x00011000ff0877ac */ /* 0x000e620008000800 */
[----:B------:R-:W-:Y:S01]  /*0180*/  HFMA2 R171, -RZ, RZ, 0, 5.9604644775390625e-08 ;  /* 0x00000001ffab7431 */ /* 0x000fe200000001ff */
[----:B-1----:R-:W-:-:S07]  /*0190*/  MOV R81, UR8 ;  /* 0x0000000800517c02 */ /* 0x002fce0008000f00 */
.L_x_0:
[----:B------:R-:W2:Y:S02]  /*01a0*/  LDCU.64 UR8, c[0x0][0x8b0] ;  /* 0x00011600ff0877ac */ /* 0x000ea40008000a00 */
[----:B--2---:R-:W-:-:S04]  /*01b0*/  UISETP.NE.U32.AND UP0, UPT, UR8, URZ, UPT ;  /* 0x000000ff0800728c */ /* 0x004fc8000bf05070 */
[----:B------:R-:W-:-:S09]  /*01c0*/  UISETP.NE.AND.EX UP0, UPT, UR9, URZ, UPT, UP0 ;  /* 0x000000ff0900728c */ /* 0x000fd2000bf05300 */
[----:B------:R-:W-:Y:S05]  /*01d0*/  BRA.U UP0, `(.L_x_2) ;  /* 0x0000000100247547 */ /* 0x000fea000b800000 */
[----:B------:R-:W2:Y:S02]  /*01e0*/  LDCU.64 UR8, c[0x0][0x8a8] ;  /* 0x00011500ff0877ac */ /* 0x000ea40008000a00 */
[----:B--2---:R-:W-:-:S04]  /*01f0*/  UISETP.NE.U32.AND UP0, UPT, UR8, URZ, UPT ;  /* 0x000000ff0800728c */ /* 0x004fc8000bf05070 */
[----:B------:R-:W-:-:S09]  /*0200*/  UISETP.NE.AND.EX UP0, UPT, UR9, URZ, UPT, UP0 ;  /* 0x000000ff0900728c */ /* 0x000fd2000bf05300 */
[----:B------:R-:W-:Y:S05]  /*0210*/  BRA.U !UP0, `(.L_x_3) ;  /* 0x00000001080c7547 */ /* 0x000fea000b800000 */
[----:B------:R-:W2:Y:S02]  /*0220*/  LDC.64 R78, c[0x0][0x8a8] ;  /* 0x00022a00ff4e7b82 */ /* 0x000ea40000000a00 */
[----:B--2---:R2:W5:Y:S01]  /*0230*/  LDG.E R78, desc[UR46][R78.64] ;  /* 0x0000002e4e4e7981 */ /* 0x004562000c1e1900 */
[----:B------:R-:W-:Y:S05]  /*0240*/  BRA `(.L_x_2) ;  /* 0x0000000000087947 */ /* 0x000fea0003800000 */
.L_x_3:
[----:B------:R-:W2:Y:S02]  /*0250*/  LDCU UR8, c[0x0][0x8a0] ;  /* 0x00011400ff0877ac */ /* 0x000ea40008000800 */
[----:B--2---:R-:W-:Y:S02]  /*0260*/  MOV R78, UR8 ;  /* 0x00000008004e7c02 */ /* 0x004fe40008000f00 */
.L_x_2:
[----:B------:R-:W-:Y:S01]  /*0270*/  IMAD.U32 R0, RZ, RZ, UR10 ;  /* 0x0000000aff007e24 */ /* 0x000fe2000f8e00ff */
[----:B------:R-:W-:Y:S04]  /*0280*/  BSSY.RECONVERGENT B0, `(.L_x_4) ;  /* 0x000000c000007945 */ /* 0x000fe80003800200 */
[C---:B------:R-:W-:Y:S02]  /*0290*/  ISETP.NE.OR P2, PT, R0.reuse, 0x1, !P1 ;  /* 0x000000010000780c */ /* 0x040fe40004f45670 */
[----:B------:R-:W-:-:S11]  /*02a0*/  ISETP.NE.OR P0, PT, R0, 0x3, !P1 ;  /* 0x000000030000780c */ /* 0x000fd60004f05670 */
[----:B------:R-:W-:Y:S05]  /*02b0*/  @P2 BRA `(.L_x_5) ;  /* 0x0000000000202947 */ /* 0x000fea0003800000 */
[----:B------:R-:W3:Y:S02]  /*02c0*/  LDCU.64 UR8, c[0x0][0x348] ;  /* 0x00006900ff0877ac */ /* 0x000ee40008000a00 */
[----:B---3--:R-:W-:Y:S02]  /*02d0*/  UIADD3 UR12, UP1, UPT, UR8, 0x80, URZ ;  /* 0x00000080080c7890 */ /* 0x008fe4000ff3e0ff */
[----:B------:R-:W-:Y:S02]  /*02e0*/  UIADD3 UR8, UP0, UPT, UR8, 0x180, URZ ;  /* 0x0000018008087890 */ /* 0x000fe4000ff1e0ff */
[----:B------:R-:W-:Y:S02]  /*02f0*/  UIADD3.X UR13, UPT, UPT, URZ, UR9, URZ, UP1, !UPT ;  /* 0x00000009ff0d7290 */ /* 0x000fe40008ffe4ff */
[----:B------:R-:W-:-:S07]  /*0300*/  UIADD3.X UR9, UPT, UPT, URZ, UR9, URZ, UP0, !UPT ;  /* 0x00000009ff097290 */ /* 0x000fce00087fe4ff */
[----:B------:R3:W-:Y:S02]  /*0310*/  UTMACCTL.PF [UR12] ;  /* 0x000000000c0079b9 */ /* 0x0007e40008040000 */
[----:B------:R3:W-:Y:S02]  /*0320*/  UTMACCTL.PF [UR8] ;  /* 0x00000000080079b9 */ /* 0x0007e40008040000 */
[----:B---3--:R-:W-:Y:S01]  /*0330*/  NOP ;  /* 0x0000000000007918 */ /* 0x008fe20000000000 */
.L_x_5:
[----:B------:R-:W-:Y:S05]  /*0340*/  BSYNC.RECONVERGENT B0 ;  /* 0x0000000000007941 */ /* 0x000fea0003800200 */
.L_x_4:
[----:B------:R-:W-:Y:S04]  /*0350*/  BSSY.RECONVERGENT B0, `(.L_x_6) ;  /* 0x000000a000007945 */ /* 0x000fe80003800200 */
        /* <DEDUP_REMOVED lines=9> */
.L_x_7:
[----:B------:R-:W-:Y:S05]  /*03f0*/  BSYNC.RECONVERGENT B0 ;  /* 0x0000000000007941 */ /* 0x000fea0003800200 */
.L_x_6:
[----:B------:R-:W3:Y:S01]  /*0400*/  LDCU.64 UR8, c[0x0][0x888] ;  /* 0x00011100ff0877ac */ /* 0x000ee20008000a00 */
[----:B------:R-:W-:Y:S02]  /*0410*/  UISETP.EQ.U32.AND UP1, UPT, UR6, URZ, UPT ;  /* 0x000000ff0600728c */ /* 0x000fe4000bf22070 */
[----:B------:R-:W-:Y:S02]  /*0420*/  UPLOP3.LUT UP5, UPT, UPT, UPT, UPT, 0x80, 0x8 ;  /* 0x000000000008789c */ /* 0x000fe40003faf070 */
[----:B---3--:R-:W-:-:S04]  /*0430*/  UISETP.NE.U32.AND UP0, UPT, UR8, URZ, UPT ;  /* 0x000000ff0800728c */ /* 0x008fc8000bf05070 */
[----:B------:R-:W-:-:S04]  /*0440*/  UISETP.NE.AND.EX UP0, UPT, UR9, URZ, UPT, UP0 ;  /* 0x000000ff0900728c */ /* 0x000fc8000bf05300 */
[----:B------:R-:W-:-:S04]  /*0450*/  UISETP.EQ.OR.EX UP2, UPT, UR7, URZ, !UP0, UP1 ;  /* 0x000000ff0700728c */ /* 0x000fc8000c742710 */
[----:B------:R-:W-:-:S05]  /*0460*/  UP2UR UR50, UPR, URZ, 0x4 ;  /* 0x00000004ff327883 */ /* 0x000fca0008000000 */
[----:B------:R-:W-:Y:S07]  /*0470*/  BRA.U !UP2, `(.L_x_8) ;  /* 0x000000010a207547 */ /* 0x000fee000b800000 */
[----:B------:R-:W-:Y:S01]  /*0480*/  UISETP.NE.U32.AND UP2, UPT, UR6, URZ, UPT ;  /* 0x000000ff0600728c */ /* 0x000fe2000bf45070 */
[----:B-----5:R-:W-:Y:S01]  /*0490*/  FSETP.NEU.AND P0, PT, R81, RZ, PT ;  /* 0x000000ff5100720b */ /* 0x020fe20003f0d000 */
[----:B------:R-:W-:Y:S02]  /*04a0*/  USEL UR6, URZ, 0xffffffff, UP0 ;  /* 0xffffffffff067887 */ /* 0x000fe40008000000 */
[----:B------:R-:W-:-:S10]  /*04b0*/  UISETP.NE.AND.EX UP2, UPT, UR7, URZ, UPT, UP2 ;  /* 0x000000ff0700728c */ /* 0x000fd4000bf45320 */
[----:B------:R-:W-:Y:S01]  /*04c0*/  VOTEU.ANY UP1, P0 ;  /* 0x0000000000ff7886 */ /* 0x000fe20000020100 */
[----:B------:R-:W-:-:S04]  /*04d0*/  @!UP2 USEL UR6, URZ, 0xffffffff, UP1 ;  /* 0xffffffffff06a887 */ /* 0x000fc80008800000 */
[----:B------:R-:W-:-:S04]  /*04e0*/  ULOP3.LUT UR6, UR6, 0x1, URZ, 0xc0, !UPT ;  /* 0x0000000106067892 */ /* 0x000fc8000f8ec0ff */
[----:B------:R-:W-:-:S11]  /*04f0*/  UISETP.NE.U32.AND UP5, UPT, UR6, 0x1, UPT ;  /* 0x000000010600788c */ /* 0x000fd6000bfa5070 */
.L_x_8:
[----:B------:R-:W3:Y:S01]  /*0500*/  SHFL.IDX PT, R0, R173, RZ, 0x1f ;  /* 0x00001fffad007589 */ /* 0x000ee200000e0000 */
[----:B------:R-:W-:-:S04]  /*0510*/  UISETP.NE.AND UP1, UPT, UR10, 0x2, UPT ;  /* 0x000000020a00788c */ /* 0x000fc8000bf25270 */
[----:B------:R-:W-:Y:S02]  /*0520*/  UISETP.EQ.AND UP2, UPT, UR5, URZ, !UP1 ;  /* 0x000000ff0500728c */ /* 0x000fe4000cf42270 */
[----:B------:R-:W-:-:S04]  /*0530*/  USEL UR6, URZ, 0x1, UP1 ;  /* 0x00000001ff067887 */ /* 0x000fc80008800000 */
[----:B------:R-:W-:Y:S02]  /*0540*/  PLOP3.LUT P5, PT, P1, PT, UP2, 0x80, 0x8 ;  /* 0x000000000008781c */ /* 0x000fe40000faf028 */
[----:B---3--:R-:W-:-:S13]  /*0550*/  ISETP.NE.AND P0, PT, R0, RZ, PT ;  /* 0x000000ff0000720c */ /* 0x008fda0003f05270 */
[----:B------:R-:W-:Y:S05]  /*0560*/  @P0 BRA `(.L_x_9) ;  /* 0x0000000000e00947 */ /* 0x000fea0003800000 */
[----:B------:R-:W-:Y:S01]  /*0570*/  ELECT P0, URZ, PT ;  /* 0x0000000000ff782f */ /* 0x000fe20003800000 */
[----:B------:R-:W-:-:S12]  /*0580*/  BSSY.RECONVERGENT B0, `(.L_x_9) ;  /* 0x0000036000007945 */ /* 0x000fd80003800200 */
[----:B------:R-:W-:Y:S05]  /*0590*/  @!P0 BRA `(.L_x_10) ;  /* 0x0000000000d08947 */ /* 0x000fea0003800000 */
[----:B------:R-:W-:Y:S01]  /*05a0*/  UMOV UR8, 0x400 ;  /* 0x0000040000087882 */ /* 0x000fe20000000000 */
[----:B------:R-:W-:Y:S01]  /*05b0*/  UMOV UR7, 0x1 ;  /* 0x0000000100077882 */ /* 0x000fe20000000000 */
[----:B------:R-:W-:Y:S02]  /*05c0*/  ULEA UR8, UR37, UR8, 0x18 ;  /* 0x0000000825087291 */ /* 0x000fe4000f8ec0ff */
[----:B------:R-:W-:-:S04]  /*05d0*/  UIADD3 UR12, UPT, UPT, -UR7, 0x100000, URZ ;  /* 0x00100000070c7890 */ /* 0x000fc8000fffe1ff */
[----:B------:R-:W-:Y:S02]  /*05e0*/  USHF.L.U32 UR13, UR12, 0xb, URZ ;  /* 0x0000000b0c0d7899 */ /* 0x000fe400080006ff */
[----:B------:R-:W-:Y:S01]  /*05f0*/  USHF.L.U32 UR12, UR12, 0x1, URZ ;  /* 0x000000010c0c7899 */ /* 0x000fe200080006ff */
[----:B------:R-:W3:Y:S11]  /*0600*/  FENCE.VIEW.ASYNC.S ;  /* 0x00000000000073c6 */ /* 0x000ef60000000000 */
[----:B---3--:R3:W4:Y:S01]  /*0610*/  SYNCS.EXCH.64 URZ, [UR8], UR12 ;  /* 0x0000000c08ff75b2 */ /* 0x0087220008000100 */
[----:B------:R3:W1:Y:S01]  /*0620*/  SYNCS.EXCH.64 URZ, [UR8+0xb0], UR12 ;  /* 0x0000b00c08ff75b2 */ /* 0x0006620008000100 */
        /* <DEDUP_REMOVED lines=41> */
[----:B------:R3:W1:Y:S02]  /*08c0*/  SYNCS.EXCH.64 URZ, [UR8+0x158], UR12 ;  /* 0x0001580c08ff75b2 */ /* 0x0006640008000100 */
[----:B---34-:R-:W-:Y:S01]  /*08d0*/  NOP ;  /* 0x0000000000007918 */ /* 0x018fe20000000000 */
.L_x_10:
[----:B------:R-:W-:Y:S05]  /*08e0*/  BSYNC.RECONVERGENT B0 ;  /* 0x0000000000007941 */ /* 0x000fea0003800200 */
.L_x_9:
[----:B------:R-:W3:Y:S01]  /*08f0*/  SHFL.IDX PT, R0, R173, RZ, 0x1f ;  /* 0x00001fffad007589 */ /* 0x000ee200000e0000 */
[----:B------:R-:W-:Y:S01]  /*0900*/  NOP ;  /* 0x0000000000007918 */ /* 0x000fe20000000000 */
[----:B---3--:R-:W-:-:S13]  /*0910*/  ISETP.NE.AND P0, PT, R0, 0x1, PT ;  /* 0x000000010000780c */ /* 0x008fda0003f05270 */
[----:B------:R-:W-:Y:S05]  /*0920*/  @P0 BRA `(.L_x_11) ;  /* 0x0000000000540947 */ /* 0x000fea0003800000 */
[----:B------:R-:W-:Y:S01]  /*0930*/  UMOV UR9, 0x400 ;  /* 0x0000040000097882 */ /* 0x000fe20000000000 */
[----:B------:R-:W-:Y:S01]  /*0940*/  UMOV UR8, 0x20 ;  /* 0x0000002000087882 */ /* 0x000fe20000000000 */
[----:B------:R-:W-:Y:S01]  /*0950*/  UMOV UR7, 0x80 ;  /* 0x0000008000077882 */ /* 0x000fe20000000000 */
[----:B------:R-:W-:Y:S02]  /*0960*/  ULEA UR9, UR37, UR9, 0x18 ;  /* 0x0000000925097291 */ /* 0x000fe4000f8ec0ff */
[----:B------:R-:W-:-:S04]  /*0970*/  UIADD3 UR12, UPT, UPT, -UR8, 0x100000, URZ ;  /* 0x00100000080c7890 */ /* 0x000fc8000fffe1ff */
[----:B------:R-:W-:Y:S02]  /*0980*/  USHF.L.U32 UR13, UR12, 0xb, URZ ;  /* 0x0000000b0c0d7899 */ /* 0x000fe400080006ff */
[----:B------:R-:W-:Y:S02]  /*0990*/  USHF.L.U32 UR12, UR12, 0x1, URZ ;  /* 0x000000010c0c7899 */ /* 0x000fe400080006ff */
[----:B------:R-:W-:-:S04]  /*09a0*/  UIADD3 UR14, UPT, UPT, -UR7, 0x100000, URZ ;  /* 0x00100000070e7890 */ /* 0x000fc8000fffe1ff */
[----:B------:R-:W-:Y:S02]  /*09b0*/  USHF.L.U32 UR15, UR14, 0xb, URZ ;  /* 0x0000000b0e0f7899 */ /* 0x000fe400080006ff */
[----:B------:R-:W-:Y:S01]  /*09c0*/  USHF.L.U32 UR14, UR14, 0x1, URZ ;  /* 0x000000010e0e7899 */ /* 0x000fe200080006ff */
[----:B------:R-:W-:Y:S01]  /*09d0*/  ELECT P0, URZ, PT ;  /* 0x0000000000ff782f */ /* 0x000fe20003800000 */
[----:B------:R-:W3:Y:S02]  /*09e0*/  FENCE.VIEW.ASYNC.S ;  /* 0x00000000000073c6 */ /* 0x000ee40000000000 */
[----:B---3--:R3:W4:Y:S08]  /*09f0*/  SYNCS.EXCH.64 URZ, [UR9+0x160], UR12 ;  /* 0x0001600c09ff75b2 */ /* 0x0087300008000100 */
[----:B------:R3:W1:Y:S01]  /*0a00*/  SYNCS.EXCH.64 URZ, [UR9+0x180], UR14 ;  /* 0x0001800e09ff75b2 */ /* 0x0006620008000100 */
[----:B------:R3:W1:Y:S01]  /*0a10*/  SYNCS.EXCH.64 URZ, [UR9+0x168], UR12 ;  /* 0x0001680c09ff75b2 */ /* 0x0006620008000100 */
[----:B------:R3:W1:Y:S01]  /*0a20*/  SYNCS.EXCH.64 URZ, [UR9+0x188], UR14 ;  /* 0x0001880e09ff75b2 */ /* 0x0006620008000100 */
[----:B------:R3:W1:Y:S01]  /*0a30*/  SYNCS.EXCH.64 URZ, [UR9+0x170], UR12 ;  /* 0x0001700c09ff75b2 */ /* 0x0006620008000100 */
[----:B------:R3:W1:Y:S01]  /*0a40*/  SYNCS.EXCH.64 URZ, [UR9+0x190], UR14 ;  /* 0x0001900e09ff75b2 */ /* 0x0006620008000100 */
[----:B------:R3:W1:Y:S01]  /*0a50*/  SYNCS.EXCH.64 URZ, [UR9+0x178], UR12 ;  /* 0x0001780c09ff75b2 */ /* 0x0006620008000100 */
[----:B------:R3:W1:Y:S01]  /*0a60*/  SYNCS.EXCH.64 URZ, [UR9+0x198], UR14 ;  /* 0x0001980e09ff75b2 */ /* 0x0006620008000100 */
[----:B------:R-:W-:Y:S01]  /*0a70*/  NOP ;  /* 0x0000000000007918 */ /* 0x000fe20000000000 */
.L_x_11:
[----:B------:R-:W2:Y:S01]  /*0a80*/  SHFL.IDX PT, R0, R173, RZ, 0x1f ;  /* 0x00001fffad007589 */ /* 0x000ea200000e0000 */
[----:B------:R-:W-:Y:S01]  /*0a90*/  NOP ;  /* 0x0000000000007918 */ /* 0x000fe20000000000 */
[----:B--2---:R-:W-:-:S13]  /*0aa0*/  ISETP.NE.AND P0, PT, R0, 0x3, PT ;  /* 0x000000030000780c */ /* 0x004fda0003f05270 */
[----:B------:R-:W-:Y:S05]  /*0ab0*/  @P0 BRA `(.L_x_12) ;  /* 0x00000000002c0947 */ /* 0x000fea0003800000 */
[----:B------:R-:W-:Y:S01]  /*0ac0*/  UMOV UR8, 0x400 ;  /* 0x0000040000087882 */ /* 0x000fe20000000000 */
[----:B------:R-:W-:Y:S01]  /*0ad0*/  UMOV UR7, 0x20 ;  /* 0x0000002000077882 */ /* 0x000fe20000000000 */
[----:B------:R-:W-:Y:S02]  /*0ae0*/  ULEA UR8, UR37, UR8, 0x18 ;  /* 0x0000000825087291 */ /* 0x000fe4000f8ec0ff */
[----:B---3--:R-:W-:-:S04]  /*0af0*/  UIADD3 UR12, UPT, UPT, -UR7, 0x100000, URZ ;  /* 0x00100000070c7890 */ /* 0x008fc8000fffe1ff */
[----:B------:R-:W-:Y:S02]  /*0b00*/  USHF.L.U32 UR13, UR12, 0xb, URZ ;  /* 0x0000000b0c0d7899 */ /* 0x000fe400080006ff */
[----:B------:R-:W-:Y:S01]  /*0b10*/  USHF.L.U32 UR12, UR12, 0x1, URZ ;  /* 0x000000010c0c7899 */ /* 0x000fe200080006ff */
[----:B------:R-:W-:Y:S01]  /*0b20*/  ELECT P0, URZ, PT ;  /* 0x0000000000ff782f */ /* 0x000fe20003800000 */
[----:B------:R-:W2:Y:S10]  /*0b30*/  FENCE.VIEW.ASYNC.S ;  /* 0x00000000000073c6 */ /* 0x000eb40000000000 */
[----:B--2---:R2:W3:Y:S01]  /*0b40*/  SYNCS.EXCH.64 URZ, [UR8+0x1a0], UR12 ;  /* 0x0001a00c08ff75b2 */ /* 0x0044e20008000100 */
[----:B------:R2:W1:Y:S01]  /*0b50*/  SYNCS.EXCH.64 URZ, [UR8+0x1a8], UR12 ;  /* 0x0001a80c08ff75b2 */ /* 0x0004620008000100 */
[----:B------:R-:W-:Y:S01]  /*0b60*/  NOP ;  /* 0x0000000000007918 */ /* 0x000fe20000000000 */
.L_x_12:
[----:B------:R-:W4:Y:S01]  /*0b70*/  SHFL.IDX PT, R0, R173, RZ, 0x1f ;  /* 0x00001fffad007589 */ /* 0x000f2200000e0000 */
[----:B------:R-:W-:Y:S01]  /*0b80*/  NOP ;  /* 0x0000000000007918 */ /* 0x000fe20000000000 */
[----:B----4-:R-:W-:-:S13]  /*0b90*/  ISETP.NE.AND P0, PT, R0, 0x4, PT ;  /* 0x000000040000780c */ /* 0x010fda0003f05270 */
[----:B------:R-:W-:Y:S05]  /*0ba0*/  @P0 BRA `(.L_x_13) ;  /* 0x0000000000480947 */ /* 0x000fea0003800000 */
[----:B---3--:R-:W-:Y:S01]  /*0bb0*/  UMOV UR9, 0x1e0 ;  /* 0x000001e000097882 */ /* 0x008fe20000000000 */
[----:B--2---:R-:W-:Y:S01]  /*0bc0*/  UMOV UR8, 0x400 ;  /* 0x0000040000087882 */ /* 0x004fe20000000000 */
[----:B------:R-:W-:Y:S01]  /*0bd0*/  USEL UR9, UR9, 0x1a0, UP5 ;  /* 0x000001a009097887 */ /* 0x000fe2000a800000 */
        /* <DEDUP_REMOVED lines=9> */
[----:B------:R-:W2:Y:S02]  /*0c70*/  FENCE.VIEW.ASYNC.S ;  /* 0x00000000000073c6 */ /* 0x000ea40000000000 */
[----:B--2---:R4:W2:Y:S08]  /*0c80*/  SYNCS.EXCH.64 URZ, [UR8+0x1b0], UR12 ;  /* 0x0001b00c08ff75b2 */ /* 0x0048b00008000100 */
[----:B------:R4:W3:Y:S01]  /*0c90*/  SYNCS.EXCH.64 URZ, [UR8+0x1c0], UR14 ;  /* 0x0001c00e08ff75b2 */ /* 0x0008e20008000100 */
[----:B------:R4:W1:Y:S01]  /*0ca0*/  SYNCS.EXCH.64 URZ, [UR8+0x1b8], UR12 ;  /* 0x0001b80c08ff75b2 */ /* 0x0008620008000100 */
[----:B------:R4:W1:Y:S02]  /*0cb0*/  SYNCS.EXCH.64 URZ, [UR8+0x1c8], UR14 ;  /* 0x0001c80e08ff75b2 */ /* 0x0008640008000100 */
[----:B----4-:R-:W-:Y:S01]  /*0cc0*/  NOP ;  /* 0x0000000000007918 */ /* 0x010fe20000000000 */
.L_x_13:
[----:B------:R-:W4:Y:S01]  /*0cd0*/  SHFL.IDX PT, R0, R173, RZ, 0x1f ;  /* 0x00001fffad007589 */ /* 0x000f2200000e0000 */
[----:B------:R-:W-:Y:S01]  /*0ce0*/  NOP ;  /* 0x0000000000007918 */ /* 0x000fe20000000000 */
[----:B----4-:R-:W-:-:S13]  /*0cf0*/  ISETP.NE.AND P0, PT, R0, 0x5, PT ;  /* 0x000000050000780c */ /* 0x010fda0003f05270 */
[----:B------:R-:W-:Y:S05]  /*0d00*/  @P0 BRA `(.L_x_14) ;  /* 0x0000000000440947 */ /* 0x000fea0003800000 */
[----:B---3--:R-:W-:Y:S01]  /*0d10*/  UMOV UR9, 0x400 ;  /* 0x0000040000097882 */ /* 0x008fe20000000000 */
[----:B--2---:R-:W-:Y:S01]  /*0d20*/  UMOV UR8, 0x1 ;  /* 0x0000000100087882 */ /* 0x004fe20000000000 */
        /* <DEDUP_REMOVED lines=15> */
.L_x_14:
[----:B------:R-:W4:Y:S01]  /*0e20*/  SHFL.IDX PT, R0, R173, RZ, 0x1f ;  /* 0x00001fffad007589 */ /* 0x000f2200000e0000 */
[----:B------:R-:W-:Y:S01]  /*0e30*/  ISETP.NE.OR P1, PT, RZ, UR10, !P1 ;  /* 0x0000000aff007c0c */ /* 0x000fe2000cf25670 */
[----:B------:R-:W-:Y:S01]  /*0e40*/  NOP ;  /* 0x0000000000007918 */ /* 0x000fe20000000000 */
[----:B----4-:R-:W-:-:S13]  /*0e50*/  ISETP.NE.AND P0, PT, R0, 0x3, PT ;  /* 0x000000030000780c */ /* 0x010fda0003f05270 */
[----:B------:R-:W-:Y:S05]  /*0e60*/  @P0 BRA `(.L_x_15) ;  /* 0x0000000000340947 */ /* 0x000fea0003800000 */
[----:B--2---:R-:W-:Y:S01]  /*0e70*/  UMOV UR8, 0x400 ;  /* 0x0000040000087882 */ /* 0x004fe20000000000 */
[----:B------:R-:W-:Y:S01]  /*0e80*/  UMOV UR7, 0x20 ;  /* 0x0000002000077882 */ /* 0x000fe20000000000 */
[----:B------:R-:W-:Y:S02]  /*0e90*/  ULEA UR8, UR37, UR8, 0x18 ;  /* 0x0000000825087291 */ /* 0x000fe4000f8ec0ff */
[----:B---3--:R-:W-:-:S04]  /*0ea0*/  UIADD3 UR12, UPT, UPT, -UR7, 0x100000, URZ ;  /* 0x00100000070c7890 */ /* 0x008fc8000fffe1ff */
[----:B------:R-:W-:Y:S02]  /*0eb0*/  USHF.L.U32 UR13, UR12, 0xb, URZ ;  /* 0x0000000b0c0d7899 */ /* 0x000fe400080006ff */
[----:B------:R-:W-:Y:S01]  /*0ec0*/  USHF.L.U32 UR12, UR12, 0x1, URZ ;  /* 0x000000010c0c7899 */ /* 0x000fe200080006ff */
[----:B------:R-:W-:Y:S01]  /*0ed0*/  ELECT P0, URZ, PT ;  /* 0x0000000000ff782f */ /* 0x000fe20003800000 */
[----:B------:R-:W2:Y:S10]  /*0ee0*/  FENCE.VIEW.ASYNC.S ;  /* 0x00000000000073c6 */ /* 0x000eb40000000000 */
[----:B--2---:R4:W2:Y:S01]  /*0ef0*/  SYNCS.EXCH.64 URZ, [UR8+0x1f0], UR12 ;  /* 0x0001f00c08ff75b2 */ /* 0x0048a20008000100 */
[----:B------:R4:W3:Y:S01]  /*0f00*/  SYNCS.EXCH.64 URZ, [UR8+0x200], UR12 ;  /* 0x0002000c08ff75b2 */ /* 0x0008e20008000100 */
[----:B------:R4:W1:Y:S01]  /*0f10*/  SYNCS.EXCH.64 URZ, [UR8+0x1f8], UR12 ;  /* 0x0001f80c08ff75b2 */ /* 0x0008620008000100 */
[----:B------:R4:W1:Y:S02]  /*0f20*/  SYNCS.EXCH.64 URZ, [UR8+0x208], UR12 ;  /* 0x0002080c08ff75b2 */ /* 0x0008640008000100 */
[----:B----4-:R-:W-:Y:S01]  /*0f30*/  NOP ;  /* 0x0000000000007918 */ /* 0x010fe20000000000 */
.L_x_15:
[----:B------:R-:W-:Y:S01]  /*0f40*/  VOTEU.ALL UP1, P1 ;  /* 0x0000000000ff7886 */ /* 0x000fe20000820000 */
[----:B--2---:R-:W2:Y:S01]  /*0f50*/  LDCU UR8, c[0x0][0x36c] ;  /* 0x00006d80ff0877ac */ /* 0x004ea20008000800 */
[----:B------:R-:W-:Y:S01]  /*0f60*/  NOP ;  /* 0x0000000000007918 */ /* 0x000fe20000000000 */
[----:B------:R-:W-:Y:S01]  /*0f70*/  LOP3.LUT R10, R185, 0x1f, RZ, 0xc0, !PT ;  /* 0x0000001fb90a7812 */ /* 0x000fe200078ec0ff */
[----:B---3--:R-:W-:Y:S01]  /*0f80*/  UMOV UR12, 0x20 ;  /* 0x00000020000c7882 */ /* 0x008fe20000000000 */
[----:B------:R-:W-:Y:S01]  /*0f90*/  @!UP1 UMOV UR7, 0x400 ;  /* 0x0000040000079882 */ /* 0x000fe20000000000 */
[----:B------:R-:W-:-:S04]  /*0fa0*/  @!UP1 UIADD3 UR12, UPT, UPT, -UR12, 0x100000, URZ ;  /* 0x001000000c0c9890 */ /* 0x000fc8000fffe1ff */
[----:B------:R-:W-:Y:S02]  /*0fb0*/  @!UP1 USHF.L.U32 UR13, UR12, 0xb, URZ ;  /* 0x0000000b0c0d9899 */ /* 0x000fe400080006ff */
[----:B------:R-:W-:Y:S02]  /*0fc0*/  @!UP1 USHF.L.U32 UR12, UR12, 0x1, URZ ;  /* 0x000000010c0c9899 */ /* 0x000fe400080006ff */
[----:B------:R-:W-:Y:S01]  /*0fd0*/  @!UP1 ULEA UR7, UR37, UR7, 0x18 ;  /* 0x0000000725079291 */ /* 0x000fe2000f8ec0ff */
[----:B------:R-:W-:Y:S01]  /*0fe0*/  VOTEU.ALL UP1, P1 ;  /* 0x0000000000ff7886 */ /* 0x000fe20000820000 */
[----:B------:R-:W-:Y:S01]  /*0ff0*/  UISETP.NE.AND UP4, UPT, UR10, URZ, UPT ;  /* 0x000000ff0a00728c */ /* 0x000fe2000bf85270 */
[----:B------:R-:W3:Y:S09]  /*1000*/  FENCE.VIEW.ASYNC.S ;  /* 0x00000000000073c6 */ /* 0x000ef20000000000 */
[----:B---3--:R3:W4:Y:S01]  /*1010*/  @!UP1 SYNCS.EXCH.64 URZ, [UR7+0x210], UR12 ;  /* 0x0002100c07ff95b2 */ /* 0x0087220008000100 */
[----:B--2---:R-:W-:-:S09]  /*1020*/  UISETP.EQ.U32.AND UP1, UPT, UR8, 0x1, UPT ;  /* 0x000000010800788c */ /* 0x004fd2000bf22070 */
[----:B------:R-:W-:Y:S05]  /*1030*/  BRA.U !UP1, `(.L_x_16) ;  /* 0x0000000109087547 */ /* 0x000fea000b800000 */
[----:B-1--4-:R-:W-:Y:S01]  /*1040*/  UCGABAR_ARV ;  /* 0x00000000000079c7 */ /* 0x012fe20008000000 */
[----:B------:R-:W-:Y:S05]  /*1050*/  BRA `(.L_x_17) ;  /* 0x0000000000047947 */ /* 0x000fea0003800000 */
.L_x_16:
[----:B-1--4-:R-:W-:Y:S01]  /*1060*/  NOP ;  /* 0x0000000000007918 */ /* 0x012fe20000000000 */
.L_x_17:
[----:B------:R-:W1:Y:S01]  /*1070*/  S2R R20, SR_CTAID.Y ;  /* 0x0000000000147919 */ /* 0x000e620000002600 */
[----:B------:R-:W-:-:S05]  /*1080*/  CS2R.32 R170, SR_CgaSize ;  /* 0x0000000000aa7805 */ /* 0x000fca0000008a00 */
[----:B------:R-:W-:-:S05]  /*1090*/  IMAD R170, R170, -0xa0, RZ ;  /* 0xffffff60aaaa7824 */ /* 0x000fca00078e02ff */
[----:B---3--:R-:W-:-:S14]  /*10a0*/  R2UR UR7, R170 ;  /* 0x00000000aa0772ca */ /* 0x008fdc00000e0000 */
[----:B------:R-:W2:Y:S01]  /*10b0*/  LDCU UR7, c[0x0][UR7+0x2b4] ;  /* 0x00005680070777ac */ /* 0x000ea20008000800 */
[----:B------:R-:W-:-:S05]  /*10c0*/  CS2R.32 R0, SR_CgaSize ;  /* 0x0000000000007805 */ /* 0x000fca0000008a00 */
[----:B------:R-:W-:-:S06]  /*10d0*/  IMAD R0, R0, -0xa0, RZ ;  /* 0xffffff6000007824 */ /* 0x000fcc00078e02ff */
[----:B------:R-:W3:Y:S01]  /*10e0*/  LDC R0, c[0x0][R0+0x2a4] ;  /* 0x0000a90000007b82 */ /* 0x000ee20000000800 */
[----:B------:R-:W-:Y:S01]  /*10f0*/  PRMT R8, RZ, 0x7610, R8 ;  /* 0x00007610ff087816 */ /* 0x000fe20000000008 */
[----:B------:R-:W4:Y:S01]  /*1100*/  S2R R11, SR_CTAID.X ;  /* 0x00000000000b7919 */ /* 0x000f220000002500 */
[----:B------:R-:W-:-:S05]  /*1110*/  CS2R.32 R170, SR_CgaSize ;  /* 0x0000000000aa7805 */ /* 0x000fca0000008a00 */
[----:B------:R-:W-:-:S05]  /*1120*/  IMAD R170, R170, -0xa0, RZ ;  /* 0xffffff60aaaa7824 */ /* 0x000fca00078e02ff */
[----:B------:R-:W-:-:S14]  /*1130*/  R2UR UR8, R170 ;  /* 0x00000000aa0872ca */ /* 0x000fdc00000e0000 */
[----:B------:R-:W3:Y:S01]  /*1140*/  LDCU UR8, c[0x0][UR8+0x2b0] ;  /* 0x00005600080877ac */ /* 0x000ee20008000800 */
[----:B------:R-:W-:Y:S01]  /*1150*/  UISETP.NE.AND UP2, UPT, UR10, 0x2, UPT ;  /* 0x000000020a00788c */ /* 0x000fe2000bf45270 */
[----:B------:R-:W2:Y:S01]  /*1160*/  LDC R9, c[0x0][0xb24] ;  /* 0x0002c900ff097b82 */ /* 0x000ea20000000800 */
[----:B------:R-:W-:-:S05]  /*1170*/  CS2R.32 R2, SR_CgaSize ;  /* 0x0000000000027805 */ /* 0x000fca0000008a00 */
[----:B------:R-:W-:-:S06]  /*1180*/  IMAD R2, R2, -0xa0, RZ ;  /* 0xffffff6002027824 */ /* 0x000fcc00078e02ff */
[----:B------:R-:W3:Y:S08]  /*1190*/  LDC R2, c[0x0][R2+0x2a0] ;  /* 0x0000a80002027b82 */ /* 0x000ef00000000800 */
[----:B------:R-:W3:Y:S01]  /*11a0*/  LDC R72, c[0x0][0xb24] ;  /* 0x0002c900ff487b82 */ /* 0x000ee20000000800 */
[----:B-1----:R-:W-:-:S07]  /*11b0*/  I2FP.F32.U32 R3, R20 ;  /* 0x0000001400037245 */ /* 0x002fce0000201000 */
[----:B------:R-:W1:Y:S01]  /*11c0*/  S2UR UR36, SR_CTAID.Z ;  /* 0x00000000002479c3 */ /* 0x000e620000002700 */
[----:B--2---:R-:W-:Y:S01]  /*11d0*/  ISETP.GE.AND P0, PT, R9, 0x1, PT ;  /* 0x000000010900780c */ /* 0x004fe20003f06270 */
[----:B----4-:R-:W-:Y:S01]  /*11e0*/  IMAD.MOV.U32 R21, RZ, RZ, R11 ;  /* 0x000000ffff157224 */ /* 0x010fe200078e000b */
[----:B------:R-:W-:Y:S01]  /*11f0*/  I2FP.F32.U32 R4, R11 ;  /* 0x0000000b00047245 */ /* 0x000fe20000201000 */
[----:B------:R-:W-:Y:S01]  /*1200*/  FMUL R3, R3, UR7 ;  /* 0x0000000703037c20 */ /* 0x000fe20008400000 */
[----:B------:R-:W2:Y:S03]  /*1210*/  LDCU UR7, c[0x0][0xb30] ;  /* 0x00016600ff0777ac */ /* 0x000ea60008000800 */
[----:B---3--:R-:W-:Y:S01]  /*1220*/  FMUL R4, R4, UR8 ;  /* 0x0000000804047c20 */ /* 0x008fe20008400000 */
[----:B------:R-:W3:Y:S08]  /*1230*/  F2I.U32.TRUNC.NTZ R147, R3 ;  /* 0x0000000300937305 */ /* 0x000ef0000020f000 */
[----:B------:R-:W4:Y:S01]  /*1240*/  F2I.U32.TRUNC.NTZ R170, R4 ;  /* 0x0000000400aa7305 */ /* 0x000f22000020f000 */
[----:B--2---:R-:W-:Y:S01]  /*1250*/  UISETP.NE.AND UP3, UPT, UR7, 0x1, UPT ;  /* 0x000000010700788c */ /* 0x004fe2000bf65270 */
[----:B---3--:R-:W-:-:S05]  /*1260*/  IADD3 R147, PT, PT, -R147, RZ, RZ ;  /* 0x000000ff93937210 */ /* 0x008fca0007ffe1ff */
[----:B------:R-:W-:Y:S01]  /*1270*/  IMAD R147, R0, R147, R20 ;  /* 0x0000009300937224 */ /* 0x000fe200078e0214 */
[----:B------:R-:W-:Y:S01]  /*1280*/  PRMT R0, RZ, 0x7610, R0 ;  /* 0x00007610ff007816 */ /* 0x000fe20000000000 */
[----:B----4-:R-:W-:-:S04]  /*1290*/  IMAD.MOV R170, RZ, RZ, -R170 ;  /* 0x000000ffffaa7224 */ /* 0x010fc800078e0aaa */
[----:B------:R-:W-:Y:S01]  /*12a0*/  IMAD R170, R2, R170, R11 ;  /* 0x000000aa02aa7224 */ /* 0x000fe200078e020b */
[----:B-1----:R-:W-:Y:S06]  /*12b0*/  BRA.U UP4, `(.L_x_18) ;  /* 0x0000000104247547 */ /* 0x002fec000b800000 */
[----:B------:R-:W-:Y:S01]  /*12c0*/  ISETP.NE.AND P1, PT, R147, RZ, PT ;  /* 0x000000ff9300720c */ /* 0x000fe20003f25270 */
[----:B------:R-:W-:Y:S01]  /*12d0*/  IMAD.MOV.U32 R0, RZ, RZ, 0x3 ;  /* 0x00000003ff007424 */ /* 0x000fe200078e00ff */
[C---:B------:R-:W-:Y:S02]  /*12e0*/  LOP3.LUT R3, R170.reuse, 0xfffffffe, RZ, 0xc0, !PT ;  /* 0xfffffffeaa037812 */ /* 0x040fe400078ec0ff */
[----:B------:R-:W-:Y:S02]  /*12f0*/  ISETP.LT.U32.OR P1, PT, R170, 0x2, !P1 ;  /* 0x00000002aa00780c */ /* 0x000fe40004f21470 */
[----:B------:R-:W-:Y:S02]  /*1300*/  SHF.L.U32 R0, R0, R3, RZ ;  /* 0x0000000300007219 */ /* 0x000fe400000006ff */
[----:B------:R-:W-:Y:S02]  /*1310*/  SEL R5, RZ, 0x1, !P1 ;  /* 0x00000001ff057807 */ /* 0x000fe40004800000 */
[----:B------:R-:W-:-:S05]  /*1320*/  SEL R2, RZ, 0x2, !P1 ;  /* 0x00000002ff027807 */ /* 0x000fca0004800000 */
[----:B------:R-:W-:-:S05]  /*1330*/  IMAD.IADD R2, R5, 0x1, R2 ;  /* 0x0000000105027824 */ /* 0x000fca00078e0202 */
[----:B------:R-:W-:Y:S02]  /*1340*/  PRMT R8, R2, 0x7610, R8 ;  /* 0x0000761002087816 */ /* 0x000fe40000000008 */
.L_x_18:
[----:B------:R-:W-:Y:S05]  /*1350*/  @!P0 BRA `(.L_x_19) ;  /* 0x0000000000b88947 */ /* 0x000fea0003800000 */
[----:B------:R-:W1:Y:S01]  /*1360*/  LDC.64 R4, c[0x0][0xb18] ;  /* 0x0002c600ff047b82 */ /* 0x000e620000000a00 */
[----:B------:R-:W-:-:S07]  /*1370*/  ISETP.NE.AND P0, PT, R9, 0x1, PT ;  /* 0x000000010900780c */ /* 0x000fce0003f05270 */
[----:B------:R-:W2:Y:S08]  /*1380*/  LDC R14, c[0x0][0xb0c] ;  /* 0x0002c300ff0e7b82 */ /* 0x000eb00000000800 */
[----:B------:R-:W3:Y:S08]  /*1390*/  LDC R13, c[0x0][0x370] ;  /* 0x0000dc00ff0d7b82 */ /* 0x000ef00000000800 */
[----:B------:R-:W4:Y:S01]  /*13a0*/  LDC R16, c[0x0][0x374] ;  /* 0x0000dd00ff107b82 */ /* 0x000f220000000800 */
[----:B-1----:R-:W-:-:S07]  /*13b0*/  ISETP.NE.AND P1, PT, R4, 0x1, PT ;  /* 0x000000010400780c */ /* 0x002fce0003f25270 */
[----:B------:R-:W3:Y:S01]  /*13c0*/  LDC.64 R6, c[0x0][0xb10] ;  /* 0x0002c400ff067b82 */ /* 0x000ee20000000a00 */
[----:B--2---:R-:W-:-:S07]  /*13d0*/  ISETP.NE.AND P2, PT, R14, 0x1, PT ;  /* 0x000000010e00780c */ /* 0x004fce0003f45270 */
[----:B------:R-:W1:Y:S08]  /*13e0*/  LDC R12, c[0x0][0xb20] ;  /* 0x0002c800ff0c7b82 */ /* 0x000e700000000800 */
[----:B------:R-:W2:Y:S01]  /*13f0*/  LDC.64 R2, c[0x0][0xb28] ;  /* 0x0002ca00ff027b82 */ /* 0x000ea20000000a00 */
[----:B----4-:R-:W-:-:S04]  /*1400*/  IMAD.HI.U32 R15, R16, R5, RZ ;  /* 0x00000005100f7227 */ /* 0x010fc800078e00ff */
[----:B------:R-:W-:-:S04]  /*1410*/  IMAD.HI.U32 R5, R20, R5, RZ ;  /* 0x0000000514057227 */ /* 0x000fc800078e00ff */
[----:B---3--:R-:W-:-:S04]  /*1420*/  IMAD.HI.U32 R18, R13, R6, RZ ;  /* 0x000000060d127227 */ /* 0x008fc800078e00ff */
[C---:B------:R-:W-:Y:S01]  /*1430*/  IMAD.HI.U32 R22, R11.reuse, R6, RZ ;  /* 0x000000060b167227 */ /* 0x040fe200078e00ff */
[-C--:B------:R-:W-:Y:S02]  /*1440*/  @P2 SHF.R.U32.HI R13, RZ, R7.reuse, R18 ;  /* 0x00000007ff0d2219 */ /* 0x080fe40000011612 */
[-C--:B-1----:R-:W-:Y:S02]  /*1450*/  @P1 SHF.R.U32.HI R16, RZ, R12.reuse, R15 ;  /* 0x0000000cff101219 */ /* 0x082fe4000001160f */
[----:B------:R-:W-:Y:S02]  /*1460*/  SHF.R.U32.HI R5, RZ, R12, R5 ;  /* 0x0000000cff057219 */ /* 0x000fe40000011605 */
[----:B------:R-:W-:Y:S02]  /*1470*/  SHF.R.U32.HI R22, RZ, R7, R22 ;  /* 0x00000007ff167219 */ /* 0x000fe40000011616 */
[----:B------:R-:W-:Y:S01]  /*1480*/  SEL R5, R20, R5, !P1 ;  /* 0x0000000514057207 */ /* 0x000fe20004800000 */
[----:B--2---:R-:W-:Y:S01]  /*1490*/  IMAD.HI.U32 R18, R16, R2, RZ ;  /* 0x0000000210127227 */ /* 0x004fe200078e00ff */
[----:B------:R-:W-:-:S02]  /*14a0*/  SEL R21, R11, R22, !P2 ;  /* 0x000000160b157207 */ /* 0x000fc40005000000 */
[----:B------:R-:W-:Y:S01]  /*14b0*/  IADD3 R7, PT, PT, -R5, RZ, RZ ;  /* 0x000000ff05077210 */ /* 0x000fe20007ffe1ff */
[----:B------:R-:W-:Y:S01]  /*14c0*/  IMAD.HI.U32 R6, R13, R2, RZ ;  /* 0x000000020d067227 */ /* 0x000fe200078e00ff */
[----:B------:R-:W-:-:S03]  /*14d0*/  @P0 SHF.R.U32.HI R16, RZ, R3, R18 ;  /* 0x00000003ff100219 */ /* 0x000fc60000011612 */
[----:B------:R-:W-:Y:S01]  /*14e0*/  IMAD R7, R4, R7, R20 ;  /* 0x0000000704077224 */ /* 0x000fe200078e0214 */
[----:B------:R-:W-:Y:S01]  /*14f0*/  @P0 SHF.R.U32.HI R13, RZ, R3, R6 ;  /* 0x00000003ff0d0219 */ /* 0x000fe20000011606 */
[----:B------:R-:W-:-:S04]  /*1500*/  IMAD R16, R16, R9, RZ ;  /* 0x0000000910107224 */ /* 0x000fc800078e02ff */
[----:B------:R-:W-:Y:S01]  /*1510*/  IMAD R6, R13, R9, RZ ;  /* 0x000000090d067224 */ /* 0x000fe200078e02ff */
[----:B------:R-:W-:-:S04]  /*1520*/  ISETP.GE.AND P1, PT, R5, R16, PT ;  /* 0x000000100500720c */ /* 0x000fc80003f26270 */
[----:B------:R-:W-:Y:S01]  /*1530*/  ISETP.GE.OR P1, PT, R21, R6, P1 ;  /* 0x000000061500720c */ /* 0x000fe20000f26670 */
[----:B------:R-:W-:-:S05]  /*1540*/  IMAD.HI.U32 R6, R5, R2, RZ ;  /* 0x0000000205067227 */ /* 0x000fca00078e00ff */
[----:B------:R-:W-:-:S04]  /*1550*/  SHF.R.U32.HI R6, RZ, R3, R6 ;  /* 0x00000003ff067219 */ /* 0x000fc80000011606 */
[----:B------:R-:W-:-:S03]  /*1560*/  SEL R6, R5, R6, !P0 ;  /* 0x0000000605067207 */ /* 0x000fc60004000000 */
[----:B------:R-:W-:Y:S01]  /*1570*/  @!P1 IMAD.HI.U32 R12, R21, R2, RZ ;  /* 0x00000002150c9227 */ /* 0x000fe200078e00ff */
[----:B------:R-:W-:-:S04]  /*1580*/  IADD3 R2, PT, PT, -R6, RZ, RZ ;  /* 0x000000ff06027210 */ /* 0x000fc80007ffe1ff */
[----:B------:R-:W-:Y:S01]  /*1590*/  @!P1 SHF.R.U32.HI R12, RZ, R3, R12 ;  /* 0x00000003ff0c9219 */ /* 0x000fe2000001160c */
[----:B------:R-:W-:-:S03]  /*15a0*/  IMAD R2, R9, R2, R5 ;  /* 0x0000000209027224 */ /* 0x000fc600078e0205 */
[----:B------:R-:W-:-:S05]  /*15b0*/  @!P1 SEL R3, R21, R12, !P0 ;  /* 0x0000000c15039207 */ /* 0x000fca0004000000 */
[--C-:B------:R-:W-:Y:S02]  /*15c0*/  @!P1 IMAD.IADD R6, R6, 0x1, -R3.reuse ;  /* 0x0000000106069824 */ /* 0x100fe400078e0a03 */
[----:B------:R-:W-:Y:S01]  /*15d0*/  @!P1 IMAD R3, R2, R13, R3 ;  /* 0x0000000d02039224 */ /* 0x000fe200078e0203 */
[----:B------:R-:W-:Y:S01]  /*15e0*/  IADD3 R2, PT, PT, -R21, RZ, RZ ;  /* 0x000000ff15027210 */ /* 0x000fe20007ffe1ff */
[----:B------:R-:W-:Y:S02]  /*15f0*/  @!P1 IMAD R5, R6, R9, R21 ;  /* 0x0000000906059224 */ /* 0x000fe400078e0215 */
[----:B------:R-:W-:Y:S02]  /*1600*/  @!P1 IMAD.MOV.U32 R21, RZ, RZ, R3 ;  /* 0x000000ffff159224 */ /* 0x000fe400078e0003 */
[----:B------:R-:W-:Y:S02]  /*1610*/  IMAD R2, R14, R2, R11 ;  /* 0x000000020e027224 */ /* 0x000fe400078e020b */
[----:B------:R-:W-:-:S02]  /*1620*/  IMAD R20, R5, R4, R7 ;  /* 0x0000000405147224 */ /* 0x000fc400078e0207 */
[----:B------:R-:W-:Y:S02]  /*1630*/  IMAD R21, R21, R14, R2 ;  /* 0x0000000e15157224 */ /* 0x000fe400078e0202 */
.L_x_19:
[----:B------:R-:W-:Y:S05]  /*1640*/  BRA.U UP3, `(.L_x_20) ;  /* 0x0000000103407547 */ /* 0x000fea000b800000 */
[----:B------:R-:W1:Y:S08]  /*1650*/  LDC.64 R4, c[0x0][0xb10] ;  /* 0x0002c400ff047b82 */ /* 0x000e700000000a00 */
[----:B------:R-:W2:Y:S08]  /*1660*/  LDC.64 R2, c[0x0][0xb18] ;  /* 0x0002c600ff027b82 */ /* 0x000eb00000000a00 */
[----:B------:R-:W3:Y:S08]  /*1670*/  LDC R6, c[0x0][0xb20] ;  /* 0x0002c800ff067b82 */ /* 0x000ef00000000800 */
[----:B------:R-:W4:Y:S01]  /*1680*/  LDC R12, c[0x0][0xb0c] ;  /* 0x0002c300ff0c7b82 */ /* 0x000f220000000800 */
[----:B-1----:R-:W-:-:S05]  /*1690*/  IMAD.HI.U32 R4, R21, R4, RZ ;  /* 0x0000000415047227 */ /* 0x002fca00078e00ff */
[----:B------:R-:W-:Y:S01]  /*16a0*/  SHF.R.U32.HI R4, RZ, R5, R4 ;  /* 0x00000005ff047219 */ /* 0x000fe20000011604 */
[----:B--2---:R-:W-:Y:S01]  /*16b0*/  IMAD.HI.U32 R3, R20, R3, RZ ;  /* 0x0000000314037227 */ /* 0x004fe200078e00ff */
[----:B------:R-:W-:-:S04]  /*16c0*/  ISETP.NE.AND P0, PT, R2, 0x1, PT ;  /* 0x000000010200780c */ /* 0x000fc80003f05270 */
[----:B---3--:R-:W-:-:S04]  /*16d0*/  SHF.R.U32.HI R3, RZ, R6, R3 ;  /* 0x00000006ff037219 */ /* 0x008fc80000011603 */
[----:B------:R-:W-:Y:S02]  /*16e0*/  SEL R3, R20, R3, !P0 ;  /* 0x0000000314037207 */ /* 0x000fe40004000000 */
[----:B----4-:R-:W-:-:S04]  /*16f0*/  ISETP.NE.AND P1, PT, R12, 0x1, PT ;  /* 0x000000010c00780c */ /* 0x010fc80003f25270 */
[----:B------:R-:W-:-:S05]  /*1700*/  SEL R6, R21, R4, !P1 ;  /* 0x0000000415067207 */ /* 0x000fca0004800000 */
[----:B------:R-:W-:Y:S02]  /*1710*/  IMAD.IADD R4, R3, 0x1, -R6 ;  /* 0x0000000103047824 */ /* 0x000fe400078e0a06 */
[----:B------:R-:W-:Y:S02]  /*1720*/  IMAD.IADD R3, R6, 0x1, -R3 ;  /* 0x0000000106037824 */ /* 0x000fe400078e0a03 */
[----:B------:R-:W-:Y:S02]  /*1730*/  IMAD R21, R4, R12, R21 ;  /* 0x0000000c04157224 */ /* 0x000fe400078e0215 */
[----:B------:R-:W-:Y:S02]  /*1740*/  IMAD R20, R3, R2, R20 ;  /* 0x0000000203147224 */ /* 0x000fe400078e0214 */
.L_x_20:
[----:B------:R-:W-:Y:S05]  /*1750*/  BRA.U !UP1, `(.L_x_21) ;  /* 0x00000001090c7547 */ /* 0x000fea000b800000 */
[----:B------:R-:W-:Y:S01]  /*1760*/  UCGABAR_WAIT ;  /* 0x0000000000007dc7 */ /* 0x000fe20008000000 */
[----:B------:R-:W-:Y:S01]  /*1770*/  CCTL.IVALL ;  /* 0x00000000ff00798f */ /* 0x000fe20002000000 */
[----:B------:R-:W-:Y:S05]  /*1780*/  BRA `(.L_x_22) ;  /* 0x0000000000047947 */ /* 0x000fea0003800000 */
.L_x_21:
[----:B------:R-:W-:Y:S06]  /*1790*/  BAR.SYNC.DEFER_BLOCKING 0x0 ;  /* 0x0000000000007b1d */ /* 0x000fec0000010000 */
.L_x_22:
[----:B------:R-:W-:Y:S05]  /*17a0*/  BRA.U UP2, `(.L_x_23) ;  /* 0x0000001d022c7547 */ /* 0x000fea000b800000 */
[----:B------:R-:W1:Y:S01]  /*17b0*/  LDCU UR4, c[0x0][0x38c] ;  /* 0x00007180ff0477ac */ /* 0x000e620008000800 */
[----:B------:R-:W2:Y:S01]  /*17c0*/  LDC R9, c[0x0][0x370] ;  /* 0x0000dc00ff097b82 */ /* 0x000ea20000000800 */
[----:B------:R-:W-:Y:S01]  /*17d0*/  IMAD.SHL.U32 R16, R11, 0x80, RZ ;  /* 0x000000800b107824 */ /* 0x000fe200078e00ff */
[----:B------:R-:W-:Y:S01]  /*17e0*/  PLOP3.LUT P1, PT, PT, PT, UP5, 0x80, 0x8 ;  /* 0x000000000008781c */ /* 0x000fe20003f2f058 */
[----:B------:R-:W-:Y:S01]  /*17f0*/  UISETP.NE.AND UP1, UPT, UR10, URZ, UPT ;  /* 0x000000ff0a00728c */ /* 0x000fe2000bf25270 */
[----:B------:R-:W-:Y:S01]  /*1800*/  ISETP.NE.AND P4, PT, R10, RZ, P5 ;  /* 0x000000ff0a00720c */ /* 0x000fe20002f85270 */
[----:B------:R-:W-:Y:S01]  /*1810*/  IMAD.MOV.U32 R15, RZ, RZ, 0x1 ;  /* 0x00000001ff0f7424 */ /* 0x000fe200078e00ff */
[----:B------:R-:W-:Y:S01]  /*1820*/  PLOP3.LUT P1, PT, P1, PT, PT, 0x8, 0x80 ;  /* 0x000000000080781c */ /* 0x000fe20000f2e170 */
[----:B------:R-:W-:Y:S01]  /*1830*/  IMAD.MOV.U32 R14, RZ, RZ, RZ ;  /* 0x000000ffff0e7224 */ /* 0x000fe200078e00ff */
[----:B------:R-:W3:Y:S01]  /*1840*/  LDC R0, c[0x0][0x374] ;  /* 0x0000dd00ff007b82 */ /* 0x000ee20000000800 */
[----:B------:R-:W-:Y:S01]  /*1850*/  CS2R R12, SRZ ;  /* 0x00000000000c7805 */ /* 0x000fe2000001ff00 */
[----:B------:R-:W-:Y:S01]  /*1860*/  IMAD.MOV.U32 R10, RZ, RZ, 0x1 ;  /* 0x00000001ff0a7424 */ /* 0x000fe200078e00ff */
[----:B------:R-:W-:Y:S01]  /*1870*/  LOP3.LUT R16, R16, 0x80, RZ, 0xc0, !PT ;  /* 0x0000008010107812 */ /* 0x000fe200078ec0ff */
[----:B------:R-:W4:Y:S01]  /*1880*/  LDCU.64 UR14, c[0x0][0x348] ;  /* 0x00006900ff0e77ac */ /* 0x000f220008000a00 */
[----:B------:R-:W-:-:S02]  /*1890*/  USEL UR22, UR6, 0x2, UP1 ;  /* 0x0000000206167887 */ /* 0x000fc40008800000 */
[----:B-1----:R-:W-:Y:S01]  /*18a0*/  UIADD3 UR5, UPT, UPT, UR4, 0x1f, URZ ;  /* 0x0000001f04057890 */ /* 0x002fe2000fffe0ff */
[----:B------:R-:W-:-:S03]  /*18b0*/  UMOV UR23, URZ ;  /* 0x000000ff00177c82 */ /* 0x000fc60008000000 */
[----:B------:R-:W-:-:S04]  /*18c0*/  USHF.R.S32.HI UR7, URZ, 0x1f, UR5 ;  /* 0x0000001fff077899 */ /* 0x000fc80008011405 */
[----:B------:R-:W-:Y:S02]  /*18d0*/  ULEA.HI UR7, UR7, UR5, URZ, 0x5 ;  /* 0x0000000507077291 */ /* 0x000fe4000f8f28ff */
[----:B------:R-:W-:Y:S02]  /*18e0*/  UIADD3 UR5, UPT, UPT, UR4, -0x1, URZ ;  /* 0xffffffff04057890 */ /* 0x000fe4000fffe0ff */
[----:B------:R-:W-:Y:S02]  /*18f0*/  USHF.R.S32.HI UR7, URZ, 0x5, UR7 ;  /* 0x00000005ff077899 */ /* 0x000fe40008011407 */
[----:B------:R-:W-:Y:S02]  /*1900*/  UISETP.GE.U32.AND UP2, UPT, UR5, -0x3f, UPT ;  /* 0xffffffc10500788c */ /* 0x000fe4000bf46070 */
[----:B------:R-:W-:Y:S02]  /*1910*/  UISETP.LT.U32.AND UP0, UPT, UR7, 0x16, UPT ;  /* 0x000000160700788c */ /* 0x000fe4000bf01070 */
[----:B------:R-:W-:-:S02]  /*1920*/  UIADD3 UR4, UPT, UPT, UR4, 0x3e, URZ ;  /* 0x0000003e04047890 */ /* 0x000fc4000fffe0ff */
[----:B------:R-:W-:-:S04]  /*1930*/  USEL UR5, UR7, 0x16, UP0 ;  /* 0x0000001607057887 */ /* 0x000fc80008000000 */
[----:B------:R-:W-:Y:S02]  /*1940*/  UIADD3 UR21, UPT, UPT, UR5, -0x1, URZ ;  /* 0xffffffff05157890 */ /* 0x000fe4000fffe0ff */
[----:B------:R-:W-:Y:S02]  /*1950*/  @UP2 UIADD3 UR21, UPT, UPT, UR5, URZ, URZ ;  /* 0x000000ff05152290 */ /* 0x000fe4000fffe0ff */
[----:B------:R-:W-:Y:S02]  /*1960*/  UIADD3 UR24, UPT, UPT, UR7, -UR5, URZ ;  /* 0x8000000507187290 */ /* 0x000fe4000fffe0ff */
[----:B------:R-:W-:Y:S02]  /*1970*/  UIADD3 UR13, UPT, UPT, UR21, 0x1, URZ ;  /* 0x00000001150d7890 */ /* 0x000fe4000fffe0ff */
[----:B--2-4-:R-:W-:-:S12]  /*1980*/  UIADD3 UR21, UPT, UPT, -UR21, URZ, URZ ;  /* 0x000000ff15157290 */ /* 0x014fd8000fffe1ff */
.L_x_43:
[----:B------:R-:W-:Y:S01]  /*1990*/  UISETP.NE.AND UP0, UPT, UR37, URZ, UPT ;  /* 0x000000ff2500728c */ /* 0x000fe2000bf05270 */
[----:B------:R-:W1:Y:S08]  /*19a0*/  S2UR UR37, SR_CgaCtaId ;  /* 0x00000000002579c3 */ /* 0x000e700000008800 */
[----:B------:R-:W-:Y:S05]  /*19b0*/  BRA.U UP0, `(.L_x_24) ;  /* 0x0000000100347547 */ /* 0x000fea000b800000 */
[----:B------:R-:W2:Y:S01]  /*19c0*/  S2R R2, SR_CgaCtaId ;  /* 0x0000000000027919 */ /* 0x000ea20000008800 */
[----:B------:R-:W-:-:S04]  /*19d0*/  MOV R3, 0x400 ;  /* 0x0000040000037802 */ /* 0x000fc80000000f00 */
[----:B--2---:R-:W-:Y:S02]  /*19e0*/  LEA R3, R2, R3, 0x18 ;  /* 0x0000000302037211 */ /* 0x004fe400078ec0ff */
[----:B------:R-:W-:-:S03]  /*19f0*/  SHF.L.U32 R2, R10, 0x1f, RZ ;  /* 0x0000001f0a027819 */ /* 0x000fc600000006ff */
[----:B------:R-:W-:-:S04]  /*1a00*/  IMAD R3, R12, 0x8, R3 ;  /* 0x000000080c037824 */ /* 0x000fc800078e0203 */
[----:B------:R-:W2:Y:S02]  /*1a10*/  SYNCS.PHASECHK.TRANS64.TRYWAIT P0, [R3+URZ+0x200], R2 ;  /* 0x00020002030075a7 */ /* 0x000ea400080011ff */
[----:B--2---:R-:W-:Y:S05]  /*1a20*/  @!P0 BRA `(.L_x_25) ;  /* 0x000000a800148947 */ /* 0x004fea0003800000 */
.L_x_163:
[----:B------:R-:W-:Y:S01]  /*1a30*/  VIADD R12, R12, 0x1 ;  /* 0x000000010c0c7836 */ /* 0x000fe20000000000 */
[----:B------:R2:W-:Y:S04]  /*1a40*/  SYNCS.ARRIVE.TRANS64.A1T0 RZ, [R3+URZ+0x1f0], RZ ;  /* 0x0001f0ff03ff79a7 */ /* 0x0005e800081000ff */
[----:B------:R-:W-:-:S04]  /*1a50*/  ISETP.NE.AND P0, PT, R12, 0x2, PT ;  /* 0x000000020c00780c */ /* 0x000fc80003f05270 */
[----:B------:R-:W-:Y:S02]  /*1a60*/  SEL R12, R12, RZ, P0 ;  /* 0x000000ff0c0c7207 */ /* 0x000fe40000000000 */
[----:B--2---:R-:W-:-:S04]  /*1a70*/  SEL R3, RZ, 0x1, P0 ;  /* 0x00000001ff037807 */ /* 0x004fc80000000000 */
[----:B------:R-:W-:-:S07]  /*1a80*/  LOP3.LUT R10, R10, R3, RZ, 0x3c, !PT ;  /* 0x000000030a0a7212 */ /* 0x000fce00078e3cff */
.L_x_24:
[----:B------:R-:W-:Y:S01]  /*1a90*/  UMOV UR6, 0x400 ;  /* 0x0000040000067882 */ /* 0x000fe20000000000 */
[----:B------:R-:W-:Y:S01]  /*1aa0*/  LEA.HI R3, R21, R21, RZ, 0x1 ;  /* 0x0000001515037211 */ /* 0x000fe200078f08ff */
[----:B-1----:R-:W-:Y:S01]  /*1ab0*/  ULEA UR6, UR37, UR6, 0x18 ;  /* 0x0000000625067291 */ /* 0x002fe2000f8ec0ff */
[----:B------:R-:W-:Y:S01]  /*1ac0*/  SHF.L.U32 R2, R15, 0x1f, RZ ;  /* 0x0000001f0f027819 */ /* 0x000fe200000006ff */
[----:B------:R-:W-:Y:S01]  /*1ad0*/  UISETP.GE.U32.AND UP0, UPT, UR4, 0x3f, UPT ;  /* 0x0000003f0400788c */ /* 0x000fe2000bf06070 */
[C---:B------:R-:W-:Y:S01]  /*1ae0*/  R2UR UR9, R16.reuse ;  /* 0x00000000100972ca */ /* 0x040fe200000e0000 */
[----:B------:R-:W-:Y:S01]  /*1af0*/  ULEA UR8, UR23, UR6, 0x3 ;  /* 0x0000000617087291 */ /* 0x000fe2000f8e18ff */
[----:B------:R-:W-:Y:S01]  /*1b00*/  IMAD.SHL.U32 R3, R3, 0x80, RZ ;  /* 0x0000008003037824 */ /* 0x000fe200078e00ff */
[----:B------:R-:W-:Y:S01]  /*1b10*/  R2UR UR11, R16 ;  /* 0x00000000100b72ca */ /* 0x000fe200000e0000 */
[----:B------:R-:W-:-:S03]  /*1b20*/  UMOV UR25, URZ ;  /* 0x000000ff00197c82 */ /* 0x000fc60008000000 */
[----:B------:R-:W-:-:S03]  /*1b30*/  R2UR UR35, R3 ;  /* 0x00000000032372ca */ /* 0x000fc600000e0000 */
[----:B------:R1:W2:Y:S01]  /*1b40*/  SYNCS.PHASECHK.TRANS64.TRYWAIT P0, [UR8+0xb0], R2 ;  /* 0x0000b002ff0075a7 */ /* 0x0002a20008001108 */
[----:B------:R-:W-:-:S09]  /*1b50*/  R2UR UR8, R20 ;  /* 0x00000000140872ca */ /* 0x000fd200000e0000 */
[----:B------:R-:W-:-:S04]  /*1b60*/  ULOP3.LUT UR35, UR9, 0xffffff00, UR35, 0xf8, !UPT ;  /* 0xffffff0009237892 */ /* 0x000fc8000f8ef823 */
[----:B------:R-:W-:Y:S01]  /*1b70*/  ULEA UR11, UR8, UR11, 0x8 ;  /* 0x0000000b080b7291 */ /* 0x000fe2000f8e40ff */
[----:B------:R-:W-:Y:S11]  /*1b80*/  BRA.U !UP0, `(.L_x_26) ;  /* 0x0000000108bc7547 */ /* 0x000ff6000b800000 */
[----:B------:R-:W-:Y:S01]  /*1b90*/  UMOV UR16, UR21 ;  /* 0x0000001500107c82 */ /* 0x000fe20008000000 */
[----:B------:R-:W-:Y:S01]  /*1ba0*/  UMOV UR17, UR23 ;  /* 0x0000001700117c82 */ /* 0x000fe20008000000 */
[----:B------:R-:W-:-:S05]  /*1bb0*/  UMOV UR34, URZ ;  /* 0x000000ff00227c82 */ /* 0x000fca0008000000 */
.L_x_32:
[----:B------:R-:W-:Y:S01]  /*1bc0*/  ULEA UR33, UR17, UR6, 0x3 ;  /* 0x0000000611217291 */ /* 0x000fe2000f8e18ff */
[----:B------:R-:W-:Y:S01]  /*1bd0*/  @P5 MOV R3, 0x4000 ;  /* 0x0000400000035802 */ /* 0x000fe20000000f00 */
[----:B-12-4-:R-:W-:Y:S10]  /*1be0*/  @P0 BRA `(.L_x_27) ;  /* 0x00000000000c0947 */ /* 0x016ff40003800000 */
[----:B------:R-:W-:-:S04]  /*1bf0*/  SHF.L.U32 R5, R15, 0x1f, RZ ;  /* 0x0000001f0f057819 */ /* 0x000fc800000006ff */
[----:B------:R-:W2:Y:S02]  /*1c00*/  SYNCS.PHASECHK.TRANS64.TRYWAIT P0, [UR33+0xb0], R5 ;  /* 0x0000b005ff0075a7 */ /* 0x000ea40008001121 */
[----:B--2---:R-:W-:Y:S05]  /*1c10*/  @!P0 BRA `(.L_x_28) ;  /* 0x000000a400ac8947 */ /* 0x004fea0003800000 */
.L_x_27:
[----:B------:R2:W-:Y:S01]  /*1c20*/  @P5 SYNCS.ARRIVE.TRANS64 RZ, [UR33], R3 ;  /* 0x00000003ffff59a7 */ /* 0x0005e20008000021 */
[----:B------:R-:W-:Y:S02]  /*1c30*/  ULOP3.LUT UR8, UR22, 0x2, URZ, 0xfc, !UPT ;  /* 0x0000000216087892 */ /* 0x000fe4000f8efcff */
[----:B------:R-:W-:Y:S02]  /*1c40*/  UIADD3 UR16, UPT, UPT, UR16, 0x1, URZ ;  /* 0x0000000110107890 */ /* 0x000fe4000fffe0ff */
[----:B------:R-:W-:Y:S02]  /*1c50*/  UISETP.NE.AND UP0, UPT, UR8, 0x2, UPT ;  /* 0x000000020800788c */ /* 0x000fe4000bf05270 */
[----:B------:R-:W-:-:S07]  /*1c60*/  UISETP.NE.AND UP2, UPT, UR16, 0x1, UPT ;  /* 0x000000011000788c */ /* 0x000fce000bf45270 */
[----:B------:R-:W-:Y:S05]  /*1c70*/  BRA.U UP0, `(.L_x_29) ;  /* 0x0000000100047547 */ /* 0x000fea000b800000 */
[----:B------:R-:W-:Y:S05]  /*1c80*/  BPT.TRAP 0x1 ;  /* 0x000000040000795c */ /* 0x000fea0000300000 */
.L_x_29:
[----:B------:R-:W-:Y:S04]  /*1c90*/  BSSY.RECONVERGENT B0, `(.L_x_30) ;  /* 0x0000003000007945 */ /* 0x000fe80003800200 */
[----:B------:R-:W-:Y:S05]  /*1ca0*/  @!P4 BRA `(.L_x_31) ;  /* 0x000000000004c947 */ /* 0x000fea0003800000 */
[----:B------:R-:W-:Y:S05]  /*1cb0*/  BPT.TRAP 0x1 ;  /* 0x000000040000795c */ /* 0x000fea0000300000 */
.L_x_31:
[----:B------:R-:W-:Y:S05]  /*1cc0*/  BSYNC.RECONVERGENT B0 ;  /* 0x0000000000007941 */ /* 0x000fea0003800200 */
.L_x_30:
[----:B------:R-:W-:Y:S02]  /*1cd0*/  UIADD3 UR23, UPT, UPT, UR17, 0x1, URZ ;  /* 0x0000000111177890 */ /* 0x000fe4000fffe0ff */
[----:B------:R-:W-:Y:S02]  /*1ce0*/  UIADD3 UR28, UP1, UPT, UR14, 0x80, URZ ;  /* 0x000000800e1c7890 */ /* 0x000fe4000ff3e0ff */
[----:B------:R-:W-:Y:S02]  /*1cf0*/  UISETP.NE.AND UP0, UPT, UR23, 0x16, UPT ;  /* 0x000000161700788c */ /* 0x000fe4000bf05270 */
[----:B------:R-:W-:Y:S02]  /*1d00*/  ULOP3.LUT UR33, UR33, 0xfefffff8, URZ, 0xc0, !UPT ;  /* 0xfefffff821217892 */ /* 0x000fe4000f8ec0ff */
[----:B------:R-:W-:Y:S02]  /*1d10*/  USEL UR9, URZ, 0x1, UP0 ;  /* 0x00000001ff097887 */ /* 0x000fe40008000000 */
[----:B------:R-:W-:-:S02]  /*1d20*/  USEL UR23, UR23, URZ, UP0 ;  /* 0x000000ff17177287 */ /* 0x000fc40008000000 */
[----:B------:R-:W-:Y:S02]  /*1d30*/  UIADD3 UR26, UP0, UPT, UR14, 0x180, URZ ;  /* 0x000001800e1a7890 */ /* 0x000fe4000ff1e0ff */
[----:B------:R-:W-:Y:S01]  /*1d40*/  ULEA UR8, UR23, UR6, 0x3 ;  /* 0x0000000617087291 */ /* 0x000fe2000f8e18ff */
[----:B------:R-:W-:Y:S01]  /*1d50*/  LOP3.LUT R15, R15, UR9, RZ, 0x3c, !PT ;  /* 0x000000090f0f7c12 */ /* 0x000fe2000f8e3cff */
[----:B------:R-:W-:Y:S02]  /*1d60*/  UIADD3.X UR29, UPT, UPT, URZ, UR15, URZ, UP1, !UPT ;  /* 0x0000000fff1d7290 */ /* 0x000fe40008ffe4ff */
[----:B------:R-:W-:Y:S01]  /*1d70*/  UIADD3.X UR27, UPT, UPT, URZ, UR15, URZ, UP0, !UPT ;  /* 0x0000000fff1b7290 */ /* 0x000fe200087fe4ff */
[----:B-1----:R-:W-:Y:S01]  /*1d80*/  SHF.L.U32 R2, R15, 0x1f, RZ ;  /* 0x0000001f0f027819 */ /* 0x002fe200000006ff */
[----:B------:R-:W-:Y:S01]  /*1d90*/  UMOV UR18, 0x0 ;  /* 0x0000000000127882 */ /* 0x000fe20000000000 */
[----:B------:R-:W-:Y:S01]  /*1da0*/  UMOV UR19, 0x10000000 ;  /* 0x1000000000137882 */ /* 0x000fe20000000000 */
[----:B------:R-:W-:Y:S01]  /*1db0*/  UMOV UR10, UR34 ;  /* 0x00000022000a7c82 */ /* 0x000fe20008000000 */
[----:B------:R4:W1:Y:S01]  /*1dc0*/  SYNCS.PHASECHK.TRANS64.TRYWAIT P0, [UR8+0xb0], R2 ;  /* 0x0000b002ff0075a7 */ /* 0x0008620008001108 */
[----:B------:R-:W-:Y:S01]  /*1dd0*/  ULEA UR8, UR17, UR6, 0xc ;  /* 0x0000000611087291 */ /* 0x000fe2000f8e60ff */
[----:B------:R-:W-:Y:S01]  /*1de0*/  UMOV UR12, UR36 ;  /* 0x00000024000c7c82 */ /* 0x000fe20008000000 */
[----:B------:R-:W-:-:S02]  /*1df0*/  UMOV UR9, UR33 ;  /* 0x0000002100097c82 */ /* 0x000fc40008000000 */
[----:B------:R-:W-:Y:S02]  /*1e00*/  UIADD3 UR32, UPT, UPT, UR8, 0xc600, URZ ;  /* 0x0000c60008207890 */ /* 0x000fe4000fffe0ff */
[----:B------:R-:W-:Y:S01]  /*1e10*/  UIADD3 UR8, UPT, UPT, UR8, 0x22600, URZ ;  /* 0x0002260008087890 */ /* 0x000fe2000fffe0ff */
[----:B------:R-:W-:Y:S01]  /*1e20*/  UMOV UR25, UR13 ;  /* 0x0000000d00197c82 */ /* 0x000fe20008000000 */
[----:B------:R-:W-:-:S05]  /*1e30*/  UMOV UR17, UR23 ;  /* 0x0000001700117c82 */ /* 0x000fca0008000000 */
[----:B------:R2:W-:Y:S02]  /*1e40*/  UTMALDG.3D.2CTA [UR32], [UR28], desc[UR18] ;  /* 0x000012201c0075b4 */ /* 0x0005e40008211000 */
[----:B------:R4:W-:Y:S01]  /*1e50*/  UTMALDG.3D.2CTA [UR8], [UR26], desc[UR18] ;  /* 0x000012081a0075b4 */ /* 0x0009e20008211000 */
[----:B--2---:R-:W-:Y:S01]  /*1e60*/  UIADD3 UR34, UPT, UPT, UR34, 0x20, URZ ;  /* 0x0000002022227890 */ /* 0x004fe2000fffe0ff */
[----:B------:R-:W-:Y:S11]  /*1e70*/  BRA.U UP2, `(.L_x_32) ;  /* 0xfffffffd02507547 */ /* 0x000ff6000b83ffff */
.L_x_26:
[----:B----4-:R-:W-:Y:S01]  /*1e80*/  ULEA UR8, UR23, UR6, 0x3 ;  /* 0x0000000617087291 */ /* 0x010fe2000f8e18ff */
[----:B-1----:R-:W-:Y:S01]  /*1e90*/  SHF.L.U32 R2, R15, 0x1f, RZ ;  /* 0x0000001f0f027819 */ /* 0x002fe200000006ff */
[----:B------:R-:W-:Y:S01]  /*1ea0*/  @!P1 SYNCS.ARRIVE.TRANS64.A1T0 RZ, [UR6+0x1a8], RZ ;  /* 0x0001a8ffffff99a7 */ /* 0x000fe20008100006 */
[----:B------:R-:W-:-:S06]  /*1eb0*/  UISETP.GT.AND UP0, UPT, UR7, UR5, UPT ;  /* 0x000000050700728c */ /* 0x000fcc000bf04270 */
[----:B--2---:R1:W2:Y:S03]  /*1ec0*/  SYNCS.PHASECHK.TRANS64.TRYWAIT P0, [UR8+0xb0], R2 ;  /* 0x0000b002ff0075a7 */ /* 0x0042a60008001108 */
[----:B------:R-:W-:Y:S05]  /*1ed0*/  BRA.U !UP0, `(.L_x_33) ;  /* 0x0000000108bc7547 */ /* 0x000fea000b800000 */
[----:B------:R-:W-:Y:S01]  /*1ee0*/  UIADD3 UR26, UPT, UPT, UR24, UR25, URZ ;  /* 0x00000019181a7290 */ /* 0x000fe2000fffe0ff */
[----:B------:R-:W-:-:S11]  /*1ef0*/  UMOV UR27, UR23 ;  /* 0x00000017001b7c82 */ /* 0x000fd60008000000 */
.L_x_39:
[----:B------:R-:W-:Y:S01]  /*1f00*/  ULEA UR17, UR27, UR6, 0x3 ;  /* 0x000000061b117291 */ /* 0x000fe2000f8e18ff */
[----:B--2---:R-:W-:Y:S01]  /*1f10*/  @P5 MOV R3, 0x4000 ;  /* 0x0000400000035802 */ /* 0x004fe20000000f00 */
[----:B-12---:R-:W-:Y:S10]  /*1f20*/  @P0 BRA `(.L_x_34) ;  /* 0x00000000000c0947 */ /* 0x006ff40003800000 */
[----:B------:R-:W-:-:S04]  /*1f30*/  SHF.L.U32 R5, R15, 0x1f, RZ ;  /* 0x0000001f0f057819 */ /* 0x000fc800000006ff */
[----:B------:R-:W2:Y:S02]  /*1f40*/  SYNCS.PHASECHK.TRANS64.TRYWAIT P0, [UR17+0xb0], R5 ;  /* 0x0000b005ff0075a7 */ /* 0x000ea40008001111 */
[----:B--2---:R-:W-:Y:S05]  /*1f50*/  @!P0 BRA `(.L_x_35) ;  /* 0x000000a000f48947 */ /* 0x004fea0003800000 */
.L_x_34:
[----:B------:R2:W-:Y:S01]  /*1f60*/  @P5 SYNCS.ARRIVE.TRANS64 RZ, [UR17], R3 ;  /* 0x00000003ffff59a7 */ /* 0x0005e20008000011 */
[----:B------:R-:W-:-:S04]  /*1f70*/  ULOP3.LUT UR8, UR22, 0x2, URZ, 0xfc, !UPT ;  /* 0x0000000216087892 */ /* 0x000fc8000f8efcff */
[----:B------:R-:W-:-:S09]  /*1f80*/  UISETP.NE.AND UP0, UPT, UR8, 0x2, UPT ;  /* 0x000000020800788c */ /* 0x000fd2000bf05270 */
[----:B------:R-:W-:Y:S05]  /*1f90*/  BRA.U UP0, `(.L_x_36) ;  /* 0x0000000100047547 */ /* 0x000fea000b800000 */
[----:B------:R-:W-:Y:S05]  /*1fa0*/  BPT.TRAP 0x1 ;  /* 0x000000040000795c */ /* 0x000fea0000300000 */
.L_x_36:
[----:B------:R-:W-:Y:S04]  /*1fb0*/  BSSY.RECONVERGENT B0, `(.L_x_37) ;  /* 0x0000003000007945 */ /* 0x000fe80003800200 */
[----:B------:R-:W-:Y:S05]  /*1fc0*/  @!P4 BRA `(.L_x_38) ;  /* 0x000000000004c947 */ /* 0x000fea0003800000 */
[----:B------:R-:W-:Y:S05]  /*1fd0*/  BPT.TRAP 0x1 ;  /* 0x000000040000795c */ /* 0x000fea0000300000 */
.L_x_38:
[----:B------:R-:W-:Y:S05]  /*1fe0*/  BSYNC.RECONVERGENT B0 ;  /* 0x0000000000007941 */ /* 0x000fea0003800200 */
.L_x_37:
[----:B------:R-:W-:Y:S02]  /*1ff0*/  UIADD3 UR23, UPT, UPT, UR27, 0x1, URZ ;  /* 0x000000011b177890 */ /* 0x000fe4000fffe0ff */
[----:B------:R-:W-:Y:S02]  /*2000*/  UIADD3 UR32, UP1, UPT, UR14, 0x80, URZ ;  /* 0x000000800e207890 */ /* 0x000fe4000ff3e0ff */
[----:B------:R-:W-:Y:S02]  /*2010*/  UISETP.NE.AND UP0, UPT, UR23, 0x16, UPT ;  /* 0x000000161700788c */ /* 0x000fe4000bf05270 */
[----:B------:R-:W-:Y:S02]  /*2020*/  USHF.L.U32 UR18, UR25, 0x5, URZ ;  /* 0x0000000519127899 */ /* 0x000fe400080006ff */
[----:B------:R-:W-:Y:S02]  /*2030*/  USEL UR9, URZ, 0x1, UP0 ;  /* 0x00000001ff097887 */ /* 0x000fe40008000000 */
[----:B------:R-:W-:-:S02]  /*2040*/  USEL UR23, UR23, URZ, UP0 ;  /* 0x000000ff17177287 */ /* 0x000fc40008000000 */
[----:B------:R-:W-:Y:S02]  /*2050*/  UIADD3 UR30, UP0, UPT, UR14, 0x180, URZ ;  /* 0x000001800e1e7890 */ /* 0x000fe4000ff1e0ff */
[----:B------:R-:W-:Y:S01]  /*2060*/  ULEA UR8, UR23, UR6, 0x3 ;  /* 0x0000000617087291 */ /* 0x000fe2000f8e18ff */
[----:B------:R-:W-:Y:S01]  /*2070*/  LOP3.LUT R15, R15, UR9, RZ, 0x3c, !PT ;  /* 0x000000090f0f7c12 */ /* 0x000fe2000f8e3cff */
[----:B------:R-:W-:Y:S02]  /*2080*/  ULOP3.LUT UR17, UR17, 0xfefffff8, URZ, 0xc0, !UPT ;  /* 0xfefffff811117892 */ /* 0x000fe4000f8ec0ff */
[----:B------:R-:W-:Y:S01]  /*2090*/  UIADD3.X UR33, UPT, UPT, URZ, UR15, URZ, UP1, !UPT ;  /* 0x0000000fff217290 */ /* 0x000fe20008ffe4ff */
[----:B-1----:R-:W-:Y:S01]  /*20a0*/  SHF.L.U32 R2, R15, 0x1f, RZ ;  /* 0x0000001f0f027819 */ /* 0x002fe200000006ff */
[----:B------:R-:W-:Y:S01]  /*20b0*/  UIADD3.X UR31, UPT, UPT, URZ, UR15, URZ, UP0, !UPT ;  /* 0x0000000fff1f7290 */ /* 0x000fe200087fe4ff */
[----:B------:R-:W-:Y:S02]  /*20c0*/  UMOV UR28, 0x0 ;  /* 0x00000000001c7882 */ /* 0x000fe40000000000 */
[----:B------:R4:W1:Y:S01]  /*20d0*/  SYNCS.PHASECHK.TRANS64.TRYWAIT P0, [UR8+0xb0], R2 ;  /* 0x0000b002ff0075a7 */ /* 0x0008620008001108 */
[----:B------:R-:W-:Y:S01]  /*20e0*/  ULEA UR8, UR27, UR6, 0xc ;  /* 0x000000061b087291 */ /* 0x000fe2000f8e60ff */
[----:B------:R-:W-:Y:S01]  /*20f0*/  UMOV UR29, 0x10000000 ;  /* 0x10000000001d7882 */ /* 0x000fe20000000000 */
[----:B------:R-:W-:-:S02]  /*2100*/  UMOV UR19, UR35 ;  /* 0x0000002300137c82 */ /* 0x000fc40008000000 */
[----:B------:R-:W-:Y:S02]  /*2110*/  UIADD3 UR16, UPT, UPT, UR8, 0xc600, URZ ;  /* 0x0000c60008107890 */ /* 0x000fe4000fffe0ff */
[----:B------:R-:W-:Y:S01]  /*2120*/  UIADD3 UR8, UPT, UPT, UR8, 0x22600, URZ ;  /* 0x0002260008087890 */ /* 0x000fe2000fffe0ff */
[----:B------:R-:W-:Y:S01]  /*2130*/  UMOV UR20, UR36 ;  /* 0x0000002400147c82 */ /* 0x000fe20008000000 */
[----:B------:R-:W-:Y:S01]  /*2140*/  UMOV UR12, UR36 ;  /* 0x00000024000c7c82 */ /* 0x000fe20008000000 */
[----:B------:R-:W-:Y:S01]  /*2150*/  UMOV UR9, UR17 ;  /* 0x0000001100097c82 */ /* 0x000fe20008000000 */
[----:B------:R-:W-:Y:S01]  /*2160*/  UMOV UR10, UR18 ;  /* 0x00000012000a7c82 */ /* 0x000fe20008000000 */
[----:B------:R-:W-:Y:S02]  /*2170*/  UIADD3 UR25, UPT, UPT, UR25, 0x1, URZ ;  /* 0x0000000119197890 */ /* 0x000fe4000fffe0ff */
[----:B------:R4:W-:Y:S01]  /*2180*/  UTMALDG.3D.2CTA [UR16], [UR32], desc[UR28] ;  /* 0x00001c10200075b4 */ /* 0x0009e20008211000 */
[----:B------:R-:W-:Y:S01]  /*2190*/  UMOV UR27, UR23 ;  /* 0x00000017001b7c82 */ /* 0x000fe20008000000 */
[----:B------:R-:W-:Y:S01]  /*21a0*/  UISETP.NE.AND UP0, UPT, UR25, UR26, UPT ;  /* 0x0000001a1900728c */ /* 0x000fe2000bf05270 */
[----:B------:R4:W-:Y:S08]  /*21b0*/  UTMALDG.3D.2CTA [UR8], [UR30], desc[UR28] ;  /* 0x00001c081e0075b4 */ /* 0x0009f00008211000 */
[----:B----4-:R-:W-:Y:S05]  /*21c0*/  BRA.U UP0, `(.L_x_39) ;  /* 0xfffffffd004c7547 */ /* 0x010fea000b83ffff */
.L_x_33:
[C---:B-1----:R-:W-:Y:S01]  /*21d0*/  LEA R2, R14.reuse, UR6, 0x3 ;  /* 0x000000060e027c11 */ /* 0x042fe2000f8e18ff */
[----:B------:R-:W-:Y:S01]  /*21e0*/  NOP ;  /* 0x0000000000007918 */ /* 0x000fe20000000000 */
[----:B--2---:R-:W-:Y:S02]  /*21f0*/  SHF.L.U32 R3, R13, 0x1f, RZ ;  /* 0x0000001f0d037819 */ /* 0x004fe400000006ff */
[----:B------:R-:W-:Y:S02]  /*2200*/  LEA R4, R14, UR6, 0x4 ;  /* 0x000000060e047c11 */ /* 0x000fe4000f8e20ff */
[----:B------:R-:W1:Y:S02]  /*2210*/  SYNCS.PHASECHK.TRANS64.TRYWAIT P0, [R2+URZ+0x1b0], R3 ;  /* 0x0001b003020075a7 */ /* 0x000e6400080011ff */
[----:B-1----:R-:W-:Y:S05]  /*2220*/  @!P0 BRA `(.L_x_40) ;  /* 0x000000a000588947 */ /* 0x002fea0003800000 */
.L_x_166:
[----:B------:R-:W2:Y:S01]  /*2230*/  LDS.128 R4, [R4+0x220] ;  /* 0x0002200004047984 */ /* 0x000ea20000000c00 */
[----:B------:R-:W-:Y:S01]  /*2240*/  ISETP.GE.AND P0, PT, R72, 0x1, PT ;  /* 0x000000014800780c */ /* 0x000fe20003f06270 */
[----:B-1----:R-:W-:Y:S01]  /*2250*/  VIADD R2, R2, 0x1c0 ;  /* 0x000001c002027836 */ /* 0x002fe20000000000 */
[----:B------:R-:W-:Y:S01]  /*2260*/  @!PT LDS RZ, [RZ] ;  /* 0x00000000fffff984 */ /* 0x000fe20000000800 */
[----:B------:R-:W-:Y:S01]  /*2270*/  @!PT LDS RZ, [RZ] ;  /* 0x00000000fffff984 */ /* 0x000fe20000000800 */
[----:B------:R-:W-:Y:S01]  /*2280*/  @!PT LDS RZ, [RZ] ;  /* 0x00000000fffff984 */ /* 0x000fe20000000800 */
[----:B------:R-:W-:Y:S01]  /*2290*/  @!PT LDS RZ, [RZ] ;  /* 0x00000000fffff984 */ /* 0x000fe20000000800 */
[----:B------:R1:W-:Y:S06]  /*22a0*/  MEMBAR.ALL.CTA ;  /* 0x0000000000007992 */ /* 0x0003ec0000008000 */
[----:B-1----:R-:W1:Y:S01]  /*22b0*/  FENCE.VIEW.ASYNC.S ;  /* 0x00000000000073c6 */ /* 0x002e620000000000 */
[----:B------:R-:W-:-:S04]  /*22c0*/  PRMT R2, RZ, 0x654, R2 ;  /* 0x00000654ff027816 */ /* 0x000fc80000000002 */
[----:B-1----:R1:W-:Y:S01]  /*22d0*/  SYNCS.ARRIVE.TRANS64.RED.A1T0 RZ, [R2+URZ], RZ ;  /* 0x000000ff02ff79a7 */ /* 0x0023e200081004ff */
[----:B--2---:R-:W-:-:S13]  /*22e0*/  LOP3.LUT P2, RZ, R6, 0x1, RZ, 0xc0, !PT ;  /* 0x0000000106ff7812 */ /* 0x004fda000784c0ff */
[----:B------:R-:W-:Y:S01]  /*22f0*/  @P2 SHF.R.U32.HI R3, RZ, 0x10, R5 ;  /* 0x00000010ff032819 */ /* 0x000fe20000011605 */
[----:B------:R-:W-:Y:S01]  /*2300*/  VOTEU.ANY UP0, P2 ;  /* 0x0000000000ff7886 */ /* 0x000fe20001000100 */
[----:B------:R-:W-:Y:S02]  /*2310*/  @P2 MOV R11, R4 ;  /* 0x00000004000b2202 */ /* 0x000fe40000000f00 */
[----:B------:R-:W-:Y:S02]  /*2320*/  @P2 R2UR.BROADCAST UR8, R3 ;  /* 0x00000000030822ca */ /* 0x000fe400008e0000 */
[----:B------:R-:W-:-:S11]  /*2330*/  @P2 LOP3.LUT R8, R5, 0xffff, RZ, 0xc0, !PT ;  /* 0x0000ffff05082812 */ /* 0x000fd600078ec0ff */
[----:B------:R-:W-:Y:S01]  /*2340*/  @UP0 UMOV UR36, UR8 ;  /* 0x0000000800240c82 */ /* 0x000fe20008000000 */
[----:B-1----:R-:W-:Y:S05]  /*2350*/  @!P0 BRA `(.L_x_41) ;  /* 0x0000000000b88947 */ /* 0x002fea0003800000 */
[----:B------:R-:W3:Y:S01]  /*2360*/  LDC.64 R4, c[0x0][0xb18] ;  /* 0x0002c600ff047b82 */ /* 0x000ee20000000a00 */
[----:B------:R-:W-:-:S07]  /*2370*/  ISETP.NE.AND P3, PT, R72, 0x1, PT ;  /* 0x000000014800780c */ /* 0x000fce0003f65270 */
[----:B------:R-:W1:Y:S08]  /*2380*/  LDC.64 R6, c[0x0][0xb10] ;  /* 0x0002c400ff067b82 */ /* 0x000e700000000a00 */
[----:B------:R-:W2:Y:S08]  /*2390*/  LDC R17, c[0x0][0xb20] ;  /* 0x0002c800ff117b82 */ /* 0x000eb00000000800 */
[----:B------:R-:W4:Y:S01]  /*23a0*/  LDC R18, c[0x0][0xb0c] ;  /* 0x0002c300ff127b82 */ /* 0x000f220000000800 */
[----:B---3--:R-:W-:Y:S01]  /*23b0*/  IMAD.HI.U32 R22, R0, R5, RZ ;  /* 0x0000000500167227 */ /* 0x008fe200078e00ff */
[----:B------:R-:W-:-:S06]  /*23c0*/  ISETP.NE.AND P0, PT, R4, 0x1, PT ;  /* 0x000000010400780c */ /* 0x000fcc0003f05270 */
[----:B------:R-:W3:Y:S01]  /*23d0*/  LDC.64 R2, c[0x0][0xb28] ;  /* 0x0002ca00ff027b82 */ /* 0x000ee20000000a00 */
[----:B-1----:R-:W-:-:S04]  /*23e0*/  IMAD.HI.U32 R20, R9, R6, RZ ;  /* 0x0000000609147227 */ /* 0x002fc800078e00ff */
[----:B------:R-:W-:Y:S01]  /*23f0*/  IMAD.HI.U32 R24, R11, R6, RZ ;  /* 0x000000060b187227 */ /* 0x000fe200078e00ff */
[----:B------:R-:W-:Y:S02]  /*2400*/  SHF.R.U32.HI R20, RZ, R7, R20 ;  /* 0x00000007ff147219 */ /* 0x000fe40000011614 */
[----:B--2---:R-:W-:Y:S01]  /*2410*/  SHF.R.U32.HI R19, RZ, R17, R22 ;  /* 0x00000011ff137219 */ /* 0x004fe20000011616 */
[----:B------:R-:W-:Y:S01]  /*2420*/  IMAD.HI.U32 R22, R8, R5, RZ ;  /* 0x0000000508167227 */ /* 0x000fe200078e00ff */
[----:B------:R-:W-:Y:S02]  /*2430*/  SHF.R.U32.HI R24, RZ, R7, R24 ;  /* 0x00000007ff187219 */ /* 0x000fe40000011618 */
[----:B------:R-:W-:Y:S02]  /*2440*/  SEL R19, R0, R19, !P0 ;  /* 0x0000001300137207 */ /* 0x000fe40004000000 */
[----:B------:R-:W-:Y:S02]  /*2450*/  SHF.R.U32.HI R17, RZ, R17, R22 ;  /* 0x00000011ff117219 */ /* 0x000fe40000011616 */
[----:B----4-:R-:W-:-:S02]  /*2460*/  ISETP.NE.AND P1, PT, R18, 0x1, PT ;  /* 0x000000011200780c */ /* 0x010fc40003f25270 */
[----:B------:R-:W-:Y:S02]  /*2470*/  SEL R17, R8, R17, !P0 ;  /* 0x0000001108117207 */ /* 0x000fe40004000000 */
[----:B------:R-:W-:Y:S02]  /*2480*/  SEL R21, R9, R20, !P1 ;  /* 0x0000001409157207 */ /* 0x000fe40004800000 */
[----:B------:R-:W-:Y:S01]  /*2490*/  SEL R5, R11, R24, !P1 ;  /* 0x000000180b057207 */ /* 0x000fe20004800000 */
[----:B---3--:R-:W-:Y:S01]  /*24a0*/  IMAD.HI.U32 R20, R19, R2, RZ ;  /* 0x0000000213147227 */ /* 0x008fe200078e00ff */
[----:B------:R-:W-:-:S03]  /*24b0*/  IADD3 R7, PT, PT, -R17, RZ, RZ ;  /* 0x000000ff11077210 */ /* 0x000fc60007ffe1ff */
        /* <DEDUP_REMOVED lines=11> */
[----:B------:R-:W-:-:S04]  /*2570*/  @!P0 IMAD.HI.U32 R20, R5, R2, RZ ;  /* 0x0000000205148227 */ /* 0x000fc800078e00ff */
[----:B------:R-:W-:Y:S01]  /*2580*/  IMAD.MOV R2, RZ, RZ, -R6 ;  /* 0x000000ffff027224 */ /* 0x000fe200078e0a06 */
[----:B------:R-:W-:-:S03]  /*2590*/  @!P0 SHF.R.U32.HI R20, RZ, R3, R20 ;  /* 0x00000003ff148219 */ /* 0x000fc60000011614 */
[----:B------:R-:W-:Y:S01]  /*25a0*/  IMAD R2, R72, R2, R17 ;  /* 0x0000000248027224 */ /* 0x000fe200078e0211 */
        /* <DEDUP_REMOVED lines=9> */
.L_x_41:
[----:B------:R-:W1:Y:S02]  /*2640*/  LDCU UR8, c[0x0][0xb30] ;  /* 0x00016600ff0877ac */ /* 0x000e640008000800 */
[----:B-1----:R-:W-:-:S09]  /*2650*/  UISETP.NE.AND UP0, UPT, UR8, 0x1, UPT ;  /* 0x000000010800788c */ /* 0x002fd2000bf05270 */
[----:B------:R-:W-:Y:S05]  /*2660*/  BRA.U UP0, `(.L_x_42) ;  /* 0x0000000100407547 */ /* 0x000fea000b800000 */
[----:B------:R-:W1:Y:S08]  /*2670*/  LDC.64 R4, c[0x0][0xb10] ;  /* 0x0002c400ff047b82 */ /* 0x000e700000000a00 */
[----:B------:R-:W2:Y:S08]  /*2680*/  LDC.64 R2, c[0x0][0xb18] ;  /* 0x0002c600ff027b82 */ /* 0x000eb00000000a00 */
[----:B------:R-:W4:Y:S08]  /*2690*/  LDC R6, c[0x0][0xb20] ;  /* 0x0002c800ff067b82 */ /* 0x000f300000000800 */
[----:B------:R-:W3:Y:S01]  /*26a0*/  LDC R18, c[0x0][0xb0c] ;  /* 0x0002c300ff127b82 */ /* 0x000ee20000000800 */
[----:B-1----:R-:W-:-:S05]  /*26b0*/  IMAD.HI.U32 R4, R11, R4, RZ ;  /* 0x000000040b047227 */ /* 0x002fca00078e00ff */
[----:B------:R-:W-:Y:S01]  /*26c0*/  SHF.R.U32.HI R4, RZ, R5, R4 ;  /* 0x00000005ff047219 */ /* 0x000fe20000011604 */
[----:B--2---:R-:W-:Y:S01]  /*26d0*/  IMAD.HI.U32 R3, R8, R3, RZ ;  /* 0x0000000308037227 */ /* 0x004fe200078e00ff */
[----:B------:R-:W-:-:S04]  /*26e0*/  ISETP.NE.AND P0, PT, R2, 0x1, PT ;  /* 0x000000010200780c */ /* 0x000fc80003f05270 */
[----:B----4-:R-:W-:-:S04]  /*26f0*/  SHF.R.U32.HI R3, RZ, R6, R3 ;  /* 0x00000006ff037219 */ /* 0x010fc80000011603 */
[----:B------:R-:W-:Y:S02]  /*2700*/  SEL R3, R8, R3, !P0 ;  /* 0x0000000308037207 */ /* 0x000fe40004000000 */
[----:B---3--:R-:W-:-:S04]  /*2710*/  ISETP.NE.AND P1, PT, R18, 0x1, PT ;  /* 0x000000011200780c */ /* 0x008fc80003f25270 */
[----:B------:R-:W-:-:S05]  /*2720*/  SEL R4, R11, R4, !P1 ;  /* 0x000000040b047207 */ /* 0x000fca0004800000 */
[----:B------:R-:W-:Y:S02]  /*2730*/  IMAD.IADD R5, R3, 0x1, -R4 ;  /* 0x0000000103057824 */ /* 0x000fe400078e0a04 */
[----:B------:R-:W-:Y:S02]  /*2740*/  IMAD.IADD R3, R4, 0x1, -R3 ;  /* 0x0000000104037824 */ /* 0x000fe400078e0a03 */
[----:B------:R-:W-:Y:S02]  /*2750*/  IMAD R11, R5, R18, R11 ;  /* 0x00000012050b7224 */ /* 0x000fe400078e020b */
[----:B------:R-:W-:-:S07]  /*2760*/  IMAD R8, R3, R2, R8 ;  /* 0x0000000203087224 */ /* 0x000fce00078e0208 */
.L_x_42:
[----:B------:R-:W-:Y:S01]  /*2770*/  VIADD R14, R14, 0x1 ;  /* 0x000000010e0e7836 */ /* 0x000fe20000000000 */
[----:B------:R-:W-:Y:S01]  /*2780*/  PLOP3.LUT P1, PT, PT, PT, PT, 0x80, 0x8 ;  /* 0x000000000008781c */ /* 0x000fe20003f2f070 */
[----:B------:R-:W-:Y:S02]  /*2790*/  IMAD.IADD R21, R11, 0x1, R170 ;  /* 0x000000010b157824 */ /* 0x000fe400078e02aa */
[----:B------:R-:W-:Y:S01]  /*27a0*/  IMAD.IADD R20, R8, 0x1, R147 ;  /* 0x0000000108147824 */ /* 0x000fe200078e0293 */
[----:B------:R-:W-:-:S04]  /*27b0*/  ISETP.NE.AND P0, PT, R14, 0x2, PT ;  /* 0x000000020e00780c */ /* 0x000fc80003f05270 */
[----:B------:R-:W-:Y:S02]  /*27c0*/  SEL R2, RZ, 0x1, P0 ;  /* 0x00000001ff027807 */ /* 0x000fe40000000000 */
[----:B------:R-:W-:Y:S02]  /*27d0*/  SEL R14, R14, RZ, P0 ;  /* 0x000000ff0e0e7207 */ /* 0x000fe40000000000 */
[----:B------:R-:W-:Y:S01]  /*27e0*/  LOP3.LUT R13, R13, R2, RZ, 0x3c, !PT ;  /* 0x000000020d0d7212 */ /* 0x000fe200078e3cff */
[----:B------:R-:W-:Y:S06]  /*27f0*/  @P2 BRA `(.L_x_43) ;  /* 0xfffffff000642947 */ /* 0x000fec000383ffff */
[----:B------:R-:W-:Y:S01]  /*2800*/  UIADD3 UR6, UPT, UPT, UR6, 0xb0, URZ ;  /* 0x000000b006067890 */ /* 0x000fe2000fffe0ff */
[----:B------:R-:W-:-:S03]  /*2810*/  SHF.L.U32 R3, R15, 0x1f, RZ ;  /* 0x0000001f0f037819 */ /* 0x000fc600000006ff */
[----:B------:R-:W-:-:S09]  /*2820*/  ULEA UR4, UR23, UR6, 0x3 ;  /* 0x0000000617047291 */ /* 0x000fd2000f8e18ff */
[----:B------:R-:W1:Y:S02]  /*2830*/  SYNCS.PHASECHK.TRANS64.TRYWAIT P0, [UR4], R3 ;  /* 0x00000003ff0075a7 */ /* 0x000e640008001104 */
[----:B-1----:R-:W-:Y:S05]  /*2840*/  @!P0 BRA `(.L_x_44) ;  /* 0x0000009800e48947 */ /* 0x002fea0003800000 */
.L_x_168:
[----:B------:R-:W-:-:S04]  /*2850*/  UIADD3 UR5, UPT, UPT, UR23, 0x1, URZ ;  /* 0x0000000117057890 */ /* 0x000fc8000fffe0ff */
[----:B------:R-:W-:-:S04]  /*2860*/  UISETP.NE.AND UP0, UPT, UR5, 0x16, UPT ;  /* 0x000000160500788c */ /* 0x000fc8000bf05270 */
[----:B------:R-:W-:Y:S02]  /*2870*/  USEL UR7, URZ, 0x1, UP0 ;  /* 0x00000001ff077887 */ /* 0x000fe40008000000 */
[----:B------:R-:W-:-:S04]  /*2880*/  USEL UR5, UR5, URZ, UP0 ;  /* 0x000000ff05057287 */ /* 0x000fc80008000000 */
[----:B------:R-:W-:Y:S01]  /*2890*/  ULEA UR4, UR5, UR6, 0x3 ;  /* 0x0000000605047291 */ /* 0x000fe2000f8e18ff */
[----:B------:R-:W-:-:S04]  /*28a0*/  LOP3.LUT R2, R15, UR7, RZ, 0x3c, !PT ;  /* 0x000000070f027c12 */ /* 0x000fc8000f8e3cff */
[----:B-1----:R-:W-:-:S04]  /*28b0*/  SHF.L.U32 R3, R2, 0x1f, RZ ;  /* 0x0000001f02037819 */ /* 0x002fc800000006ff */
[----:B------:R-:W1:Y:S02]  /*28c0*/  SYNCS.PHASECHK.TRANS64.TRYWAIT P0, [UR4], R3 ;  /* 0x00000003ff0075a7 */ /* 0x000e640008001104 */
[----:B-1----:R-:W-:Y:S05]  /*28d0*/  @!P0 BRA `(.L_x_45) ;  /* 0x0000009800d88947 */ /* 0x002fea0003800000 */
.L_x_170:
        /* <DEDUP_REMOVED lines=9> */
.L_x_172:
        /* <DEDUP_REMOVED lines=9> */
.L_x_174:
        /* <DEDUP_REMOVED lines=9> */
.L_x_176:
        /* <DEDUP_REMOVED lines=9> */
.L_x_178:
        /* <DEDUP_REMOVED lines=9> */
.L_x_180:
        /* <DEDUP_REMOVED lines=9> */
.L_x_182:
        /* <DEDUP_REMOVED lines=9> */
.L_x_184:
        /* <DEDUP_REMOVED lines=9> */
.L_x_186:
        /* <DEDUP_REMOVED lines=9> */
.L_x_188:
        /* <DEDUP_REMOVED lines=9> */
.L_x_190:
        /* <DEDUP_REMOVED lines=9> */
.L_x_192:
        /* <DEDUP_REMOVED lines=9> */
.L_x_194:
        /* <DEDUP_REMOVED lines=9> */
.L_x_196:
        /* <DEDUP_REMOVED lines=9> */
.L_x_198:
        /* <DEDUP_REMOVED lines=9> */
.L_x_200:
        /* <DEDUP_REMOVED lines=9> */
.L_x_202:
        /* <DEDUP_REMOVED lines=9> */
.L_x_204:
        /* <DEDUP_REMOVED lines=9> */
.L_x_206:
        /* <DEDUP_REMOVED lines=9> */
.L_x_208:
[----:B------:R-:W-:-:S04]  /*3390*/  UIADD3 UR5, UPT, UPT, UR5, 0x1, URZ ;  /* 0x0000000105057890 */ /* 0x000fc8000fffe0ff */
[----:B------:R-:W-:-:S04]  /*33a0*/  UISETP.NE.AND UP0, UPT, UR5, 0x16, UPT ;  /* 0x000000160500788c */ /* 0x000fc8000bf05270 */
[----:B------:R-:W-:Y:S02]  /*33b0*/  USEL UR4, URZ, 0x1, UP0 ;  /* 0x00000001ff047887 */ /* 0x000fe40008000000 */
[----:B------:R-:W-:-:S04]  /*33c0*/  USEL UR5, UR5, URZ, UP0 ;  /* 0x000000ff05057287 */ /* 0x000fc80008000000 */
[----:B------:R-:W-:Y:S01]  /*33d0*/  ULEA UR5, UR5, UR6, 0x3 ;  /* 0x0000000605057291 */ /* 0x000fe2000f8e18ff */
[----:B-1----:R-:W-:-:S04]  /*33e0*/  LOP3.LUT R3, R2, UR4, RZ, 0x3c, !PT ;  /* 0x0000000402037c12 */ /* 0x002fc8000f8e3cff */
[----:B------:R-:W-:Y:S01]  /*33f0*/  SHF.L.U32 R3, R3, 0x1f, RZ ;  /* 0x0000001f03037819 */ /* 0x000fe200000006ff */
[----:B---3--:R-:W-:-:S07]  /*3400*/  IMAD.U32 R0, RZ, RZ, UR5 ;  /* 0x00000005ff007e24 */ /* 0x008fce000f8e00ff */
.L_x_65:
[----:B-1----:R1:W2:Y:S02]  /*3410*/  SYNCS.PHASECHK.TRANS64.TRYWAIT P0, [R0+URZ], R3 ;  /* 0x00000003000075a7 */ /* 0x0022a400080011ff */
[----:B--2---:R-:W-:Y:S05]  /*3420*/  @!P0 NANOSLEEP.SYNCS 0x989680 ;  /* 0x009896800000895d */ /* 0x004fea0003900000 */
[----:B------:R-:W2:Y:S02]  /*3430*/  @!P0 SYNCS.PHASECHK.TRANS64 P0, [R0+URZ], R3 ;  /* 0x00000003000085a7 */ /* 0x000ea400080010ff */
[----:B--2---:R-:W-:Y:S05]  /*3440*/  @P0 EXIT ;  /* 0x000000000000094d */ /* 0x004fea0003800000 */
[----:B------:R-:W-:Y:S05]  /*3450*/  BRA `(.L_x_65) ;  /* 0xfffffffc00ec7947 */ /* 0x000fea000383ffff */
.L_x_23:
[----:B------:R-:W-:-:S04]  /*3460*/  UISETP.NE.AND UP1, UPT, UR37, URZ, UPT ;  /* 0x000000ff2500728c */ /* 0x000fc8000bf25270 */
[----:B------:R-:W-:-:S09]  /*3470*/  UISETP.NE.OR UP1, UPT, UR10, 0x1, UP1 ;  /* 0x000000010a00788c */ /* 0x000fd20008f25670 */
[----:B------:R-:W-:Y:S05]  /*3480*/  BRA.U UP1, `(.L_x_66) ;  /* 0x00000005014c7547 */ /* 0x000fea000b800000 */
[----:B------:R-:W-:Y:S01]  /*3490*/  HFMA2 R11, -RZ, RZ, 0, 0 ;  /* 0x00000000ff0b7431 */ /* 0x000fe200000001ff */
[----:B------:R-:W-:Y:S01]  /*34a0*/  ISETP.GE.U32.AND P2, PT, R10, 0x2, PT ;  /* 0x000000020a00780c */ /* 0x000fe20003f46070 */
[----:B------:R-:W-:Y:S01]  /*34b0*/  IMAD.MOV.U32 R12, RZ, RZ, 0x1 ;  /* 0x00000001ff0c7424 */ /* 0x000fe200078e00ff */
[----:B------:R-:W-:Y:S01]  /*34c0*/  CS2R R8, SRZ ;  /* 0x0000000000087805 */ /* 0x000fe2000001ff00 */
[----:B------:R-:W-:Y:S01]  /*34d0*/  IMAD.MOV.U32 R3, RZ, RZ, RZ ;  /* 0x000000ffff037224 */ /* 0x000fe200078e00ff */
[----:B------:R-:W-:Y:S01]  /*34e0*/  UMOV UR4, 0x400 ;  /* 0x0000040000047882 */ /* 0x000fe20000000000 */
[----:B------:R-:W-:Y:S01]  /*34f0*/  UMOV UR6, URZ ;  /* 0x000000ff00067c82 */ /* 0x000fe20008000000 */
[----:B------:R-:W-:-:S12]  /*3500*/  ULEA UR37, UR37, UR4, 0x18 ;  /* 0x0000000425257291 */ /* 0x000fd8000f8ec0ff */
.L_x_70:
[----:B------:R-:W-:Y:S02]  /*3510*/  LEA R0, R3, UR37, 0x3 ;  /* 0x0000002503007c11 */ /* 0x000fe4000f8e18ff */
[----:B------:R-:W-:-:S03]  /*3520*/  SHF.L.U32 R5, R8, 0x1f, RZ ;  /* 0x0000001f08057819 */ /* 0x000fc600000006ff */
[----:B------:R-:W-:Y:S01]  /*3530*/  VIADD R4, R0, 0x200 ;  /* 0x0000020000047836 */ /* 0x000fe20000000000 */
[----:B------:R-:W1:Y:S02]  /*3540*/  SYNCS.PHASECHK.TRANS64.TRYWAIT P0, [R0+URZ+0x1f0], R5 ;  /* 0x0001f005000075a7 */ /* 0x000e6400080011ff */
[----:B-1----:R-:W-:Y:S05]  /*3550*/  @!P0 BRA `(.L_x_67) ;  /* 0x0000009400988947 */ /* 0x002fea0003800000 */
.L_x_209:
[----:B------:R-:W-:Y:S01]  /*3560*/  ULEA UR5, UR6, UR37, 0x3 ;  /* 0x0000002506057291 */ /* 0x000fe2000f8e18ff */
[----:B------:R-:W-:Y:S01]  /*3570*/  PRMT R4, RZ, 0x654, R4 ;  /* 0x00000654ff047816 */ /* 0x000fe20000000004 */
[----:B-1----:R-:W-:Y:S01]  /*3580*/  @!P2 IMAD.MOV.U32 R5, RZ, RZ, 0x10 ;  /* 0x00000010ff05a424 */ /* 0x002fe200078e00ff */
[----:B------:R-:W-:Y:S01]  /*3590*/  SHF.L.U32 R7, R12, 0x1f, RZ ;  /* 0x0000001f0c077819 */ /* 0x000fe200000006ff */
[----:B------:R-:W-:Y:S01]  /*35a0*/  UIADD3 UR4, UPT, UPT, UR5, 0x1b0, URZ ;  /* 0x000001b005047890 */ /* 0x000fe2000fffe0ff */
[----:B------:R1:W-:Y:S05]  /*35b0*/  SYNCS.ARRIVE.TRANS64.RED.A1T0 RZ, [R4+URZ], RZ ;  /* 0x000000ff04ff79a7 */ /* 0x0003ea00081004ff */
[----:B------:R-:W-:Y:S01]  /*35c0*/  IMAD.U32 R13, RZ, RZ, UR4 ;  /* 0x00000004ff0d7e24 */ /* 0x000fe2000f8e00ff */
[----:B------:R-:W2:Y:S04]  /*35d0*/  SYNCS.PHASECHK.TRANS64.TRYWAIT P0, [UR5+0x1c0], R7 ;  /* 0x0001c007ff0075a7 */ /* 0x000ea80008001105 */
[----:B------:R-:W-:Y:S01]  /*35e0*/  PRMT R13, R10, 0x654, R13 ;  /* 0x000006540a0d7816 */ /* 0x000fe2000000000d */
[----:B-12---:R-:W-:Y:S06]  /*35f0*/  @!P0 BRA `(.L_x_68) ;  /* 0x0000009400848947 */ /* 0x006fec0003800000 */
.L_x_211:
[----:B------:R-:W-:Y:S01]  /*3600*/  ULEA UR4, UR6, UR37, 0x4 ;  /* 0x0000002506047291 */ /* 0x000fe2000f8e20ff */
[----:B------:R-:W-:Y:S01]  /*3610*/  SEL R2, R13, R2, !P2 ;  /* 0x000000020d027207 */ /* 0x000fe20005000000 */
[----:B------:R-:W-:Y:S01]  /*3620*/  UIADD3 UR5, UPT, UPT, UR5, 0x1b0, URZ ;  /* 0x000001b005057890 */ /* 0x000fe2000fffe0ff */
[----:B-1----:R-:W-:Y:S01]  /*3630*/  LEA R0, R11, UR37, 0x3 ;  /* 0x000000250b007c11 */ /* 0x002fe2000f8e18ff */
[----:B------:R-:W-:Y:S01]  /*3640*/  UIADD3 UR4, UPT, UPT, UR4, 0x220, URZ ;  /* 0x0000022004047890 */ /* 0x000fe2000fffe0ff */
[----:B------:R1:W-:Y:S01]  /*3650*/  @!P2 SYNCS.ARRIVE.TRANS64.RED RZ, [R2+URZ], R5 ;  /* 0x0000000502ffa9a7 */ /* 0x0003e200080004ff */
[----:B------:R-:W-:Y:S01]  /*3660*/  UIADD3 UR6, UPT, UPT, UR6, 0x1, URZ ;  /* 0x0000000106067890 */ /* 0x000fe2000fffe0ff */
[----:B------:R-:W-:-:S03]  /*3670*/  VIADD R3, R3, 0x1 ;  /* 0x0000000103037836 */ /* 0x000fc60000000000 */
[----:B------:R-:W-:Y:S02]  /*3680*/  UISETP.NE.AND UP0, UPT, UR6, 0x2, UPT ;  /* 0x000000020600788c */ /* 0x000fe4000bf05270 */
[----:B------:R-:W-:Y:S01]  /*3690*/  ISETP.NE.AND P0, PT, R3, 0x2, PT ;  /* 0x000000020300780c */ /* 0x000fe20003f05270 */
[----:B------:R-:W-:Y:S06]  /*36a0*/  UGETNEXTWORKID.BROADCAST [UR4], [UR5] ;  /* 0x00000000040073ca */ /* 0x000fec0008000100 */
[----:B------:R-:W-:Y:S02]  /*36b0*/  USEL UR4, URZ, 0x1, UP0 ;  /* 0x00000001ff047887 */ /* 0x000fe40008000000 */
[----:B------:R-:W-:-:S04]  /*36c0*/  USEL UR6, UR6, URZ, UP0 ;  /* 0x000000ff06067287 */ /* 0x000fc80008000000 */
[----:B------:R-:W-:Y:S02]  /*36d0*/  LOP3.LUT R12, R12, UR4, RZ, 0x3c, !PT ;  /* 0x000000040c0c7c12 */ /* 0x000fe4000f8e3cff */
[----:B-1----:R-:W-:-:S04]  /*36e0*/  SHF.L.U32 R5, R9, 0x1f, RZ ;  /* 0x0000001f09057819 */ /* 0x002fc800000006ff */
[----:B------:R-:W1:Y:S02]  /*36f0*/  SYNCS.PHASECHK.TRANS64.TRYWAIT P1, [R0+URZ+0x1b0], R5 ;  /* 0x0001b005000075a7 */ /* 0x000e6400080211ff */
[----:B-1----:R-:W-:Y:S05]  /*3700*/  @!P1 BRA `(.L_x_69) ;  /* 0x0000009400589947 */ /* 0x002fea0003800000 */
.L_x_212:
[----:B------:R-:W-:Y:S01]  /*3710*/  LEA R4, R11, UR37, 0x4 ;  /* 0x000000250b047c11 */ /* 0x000fe2000f8e20ff */
[----:B-1----:R-:W-:Y:S01]  /*3720*/  VIADD R0, R0, 0x1c0 ;  /* 0x000001c000007836 */ /* 0x002fe20000000000 */
[----:B------:R-:W-:Y:S01]  /*3730*/  SEL R3, R3, RZ, P0 ;  /* 0x000000ff03037207 */ /* 0x000fe20000000000 */
[----:B------:R-:W-:-:S03]  /*3740*/  VIADD R11, R11, 0x1 ;  /* 0x000000010b0b7836 */ /* 0x000fc60000000000 */
[----:B------:R-:W1:Y:S01]  /*3750*/  LDS.128 R4, [R4+0x220] ;  /* 0x0002200004047984 */ /* 0x000e620000000c00 */
[----:B------:R-:W-:Y:S02]  /*3760*/  PRMT R0, RZ, 0x654, R0 ;  /* 0x00000654ff007816 */ /* 0x000fe40000000000 */
[C---:B------:R-:W-:Y:S01]  /*3770*/  ISETP.NE.AND P1, PT, R11.reuse, 0x2, PT ;  /* 0x000000020b00780c */ /* 0x040fe20003f25270 */
[----:B------:R-:W-:Y:S01]  /*3780*/  @!PT LDS RZ, [RZ] ;  /* 0x00000000fffff984 */ /* 0x000fe20000000800 */
[----:B------:R-:W-:Y:S01]  /*3790*/  @!PT LDS RZ, [RZ] ;  /* 0x00000000fffff984 */ /* 0x000fe20000000800 */
[----:B------:R-:W-:Y:S01]  /*37a0*/  @!PT LDS RZ, [RZ] ;  /* 0x00000000fffff984 */ /* 0x000fe20000000800 */
[----:B------:R-:W-:Y:S01]  /*37b0*/  @!PT LDS RZ, [RZ] ;  /* 0x00000000fffff984 */ /* 0x000fe20000000800 */
[----:B------:R2:W-:Y:S06]  /*37c0*/  MEMBAR.ALL.CTA ;  /* 0x0000000000007992 */ /* 0x0005ec0000008000 */
[----:B--2---:R-:W2:Y:S01]  /*37d0*/  FENCE.VIEW.ASYNC.S ;  /* 0x00000000000073c6 */ /* 0x004ea20000000000 */
[----:B------:R-:W-:Y:S01]  /*37e0*/  SEL R11, R11, RZ, P1 ;  /* 0x000000ff0b0b7207 */ /* 0x000fe20000800000 */
[----:B--2---:R2:W-:Y:S01]  /*37f0*/  SYNCS.ARRIVE.TRANS64.RED.A1T0 RZ, [R0+URZ], RZ ;  /* 0x000000ff00ff79a7 */ /* 0x0045e200081004ff */
[----:B-1----:R-:W-:-:S02]  /*3800*/  LOP3.LUT P3, RZ, R6, 0x1, RZ, 0xc0, !PT ;  /* 0x0000000106ff7812 */ /* 0x002fc4000786c0ff */
[----:B------:R-:W-:-:S04]  /*3810*/  SEL R5, RZ, 0x1, P0 ;  /* 0x00000001ff057807 */ /* 0x000fc80000000000 */
[----:B------:R-:W-:Y:S02]  /*3820*/  LOP3.LUT R8, R8, R5, RZ, 0x3c, !PT ;  /* 0x0000000508087212 */ /* 0x000fe400078e3cff */
[----:B--2---:R-:W-:-:S04]  /*3830*/  SEL R0, RZ, 0x1, P1 ;  /* 0x00000001ff007807 */ /* 0x004fc80000800000 */
[----:B------:R-:W-:Y:S01]  /*3840*/  LOP3.LUT R9, R9, R0, RZ, 0x3c, !PT ;  /* 0x0000000009097212 */ /* 0x000fe200078e3cff */
[----:B------:R-:W-:Y:S06]  /*3850*/  @P3 BRA `(.L_x_70) ;  /* 0xfffffffc002c3947 */ /* 0x000fec000383ffff */
[----:B------:R-:W-:Y:S01]  /*3860*/  ULEA UR5, UR6, UR37, 0x3 ;  /* 0x0000002506057291 */ /* 0x000fe2000f8e18ff */
[----:B------:R-:W-:-:S08]  /*3870*/  SHF.L.U32 R3, R12, 0x1f, RZ ;  /* 0x0000001f0c037819 */ /* 0x000fd000000006ff */
[----:B------:R-:W1:Y:S02]  /*3880*/  SYNCS.PHASECHK.TRANS64 P0, [UR5+0x1c0], R3 ;  /* 0x0001c003ff0075a7 */ /* 0x000e640008001005 */
[----:B-1----:R-:W-:Y:S05]  /*3890*/  @P0 BRA `(.L_x_71) ;  /* 0x0000000000080947 */ /* 0x002fea0003800000 */
[----:B------:R-:W1:Y:S02]  /*38a0*/  SYNCS.PHASECHK.TRANS64.TRYWAIT P0, [UR5+0x1c0], R3 ;  /* 0x0001c003ff0075a7 */ /* 0x000e640008001105 */
[----:B-1----:R-:W-:Y:S05]  /*38b0*/  @!P0 BRA `(.L_x_72) ;  /* 0x0000009400008947 */ /* 0x002fea0003800000 */
.L_x_71:
[----:B------:R-:W-:-:S04]  /*38c0*/  UIADD3 UR4, UPT, UPT, UR6, 0x1, URZ ;  /* 0x0000000106047890 */ /* 0x000fc8000fffe0ff */
[----:B------:R-:W-:-:S04]  /*38d0*/  UISETP.NE.AND UP0, UPT, UR4, 0x2, UPT ;  /* 0x000000020400788c */ /* 0x000fc8000bf05270 */
[----:B------:R-:W-:Y:S02]  /*38e0*/  USEL UR7, URZ, 0x1, UP0 ;  /* 0x00000001ff077887 */ /* 0x000fe40008000000 */
[----:B------:R-:W-:-:S04]  /*38f0*/  USEL UR4, UR4, URZ, UP0 ;  /* 0x000000ff04047287 */ /* 0x000fc80008000000 */
[----:B------:R-:W-:Y:S01]  /*3900*/  ULEA UR4, UR4, UR37, 0x3 ;  /* 0x0000002504047291 */ /* 0x000fe2000f8e18ff */
[----:B-1----:R-:W-:-:S04]  /*3910*/  LOP3.LUT R3, R12, UR7, RZ, 0x3c, !PT ;  /* 0x000000070c037c12 */ /* 0x002fc8000f8e3cff */
[----:B------:R-:W-:-:S04]  /*3920*/  SHF.L.U32 R0, R3, 0x1f, RZ ;  /* 0x0000001f03007819 */ /* 0x000fc800000006ff */
[----:B------:R-:W1:Y:S02]  /*3930*/  SYNCS.PHASECHK.TRANS64 P0, [UR4+0x1c0], R0 ;  /* 0x0001c000ff0075a7 */ /* 0x000e640008001004 */
[----:B-1----:R-:W-:Y:S05]  /*3940*/  @P0 EXIT ;  /* 0x000000000000094d */ /* 0x002fea0003800000 */
[----:B------:R-:W-:Y:S02]  /*3950*/  SHF.L.U32 R3, R3, 0x1f, RZ ;  /* 0x0000001f03037819 */ /* 0x000fe400000006ff */
[----:B------:R-:W-:-:S07]  /*3960*/  MOV R0, UR4 ;  /* 0x0000000400007c02 */ /* 0x000fce0008000f00 */
.L_x_73:
[----:B-1----:R1:W2:Y:S02]  /*3970*/  SYNCS.PHASECHK.TRANS64.TRYWAIT P0, [R0+URZ+0x1c0], R3 ;  /* 0x0001c003000075a7 */ /* 0x0022a400080011ff */
[----:B--2---:R-:W-:Y:S05]  /*3980*/  @!P0 NANOSLEEP.SYNCS 0x989680 ;  /* 0x009896800000895d */ /* 0x004fea0003900000 */
[----:B------:R-:W2:Y:S02]  /*3990*/  @!P0 SYNCS.PHASECHK.TRANS64 P0, [R0+URZ+0x1c0], R3 ;  /* 0x0001c003000085a7 */ /* 0x000ea400080010ff */
[----:B--2---:R-:W-:Y:S05]  /*39a0*/  @P0 EXIT ;  /* 0x000000000000094d */ /* 0x004fea0003800000 */
[----:B------:R-:W-:Y:S05]  /*39b0*/  BRA `(.L_x_73) ;  /* 0xfffffffc00ec7947 */ /* 0x000fea000383ffff */
.L_x_66:
[----:B------:R-:W-:Y:S05]  /*39c0*/  BRA.U UP4, `(.L_x_74) ;  /* 0x00000011043c7547 */ /* 0x000fea000b800000 */
[----:B------:R-:W-:Y:S01]  /*39d0*/  UMOV UR6, 0x40 ;  /* 0x0000004000067882 */ /* 0x000fe20000000000 */
[----:B------:R-:W-:Y:S01]  /*39e0*/  NOP ;  /* 0x0000000000007918 */ /* 0x000fe20000000000 */
[----:B------:R-:W-:Y:S01]  /*39f0*/  ULEA UR6, UR37, UR6, 0x18 ;  /* 0x0000000625067291 */ /* 0x000fe2000f8ec0ff */
[----:B------:R-:W-:Y:S02]  /*3a00*/  UMOV UR7, 0x400 ;  /* 0x0000040000077882 */ /* 0x000fe40000000000 */
[----:B------:R-:W-:-:S06]  /*3a10*/  ULEA UR37, UR37, UR7, 0x18 ;  /* 0x0000000725257291 */ /* 0x000fcc000f8ec0ff */
[----:B------:R-:W1:Y:S02]  /*3a20*/  LDS.U8 R2, [UR6+0x1c] ;  /* 0x00001c06ff027984 */ /* 0x000e640008000000 */
[----:B-1----:R-:W-:-:S13]  /*3a30*/  ISETP.NE.AND P0, PT, R2, RZ, PT ;  /* 0x000000ff0200720c */ /* 0x002fda0003f05270 */
[----:B------:R-:W-:Y:S05]  /*3a40*/  @P0 BRA `(.L_x_75) ;  /* 0x0000000400080947 */ /* 0x000fea0003800000 */
[----:B------:R-:W-:Y:S02]  /*3a50*/  UISETP.NE.U32.AND UP0, UPT, UR5, 0x1, UPT ;  /* 0x000000010500788c */ /* 0x000fe4000bf05070 */
[----:B------:R-:W-:-:S07]  /*3a60*/  UIADD3 UR8, UPT, UPT, UR6, 0x8, URZ ;  /* 0x0000000806087890 */ /* 0x000fce000fffe0ff */
[----:B------:R-:W-:Y:S05]  /*3a70*/  BRA.U !UP0, `(.L_x_76) ;  /* 0x00000001089c7547 */ /* 0x000fea000b800000 */
[----:B------:R-:W-:Y:S01]  /*3a80*/  ELECT P0, URZ, PT ;  /* 0x0000000000ff782f */ /* 0x000fe20003800000 */
[----:B------:R-:W-:-:S12]  /*3a90*/  BSSY B0, `(.L_x_76) ;  /* 0x0000025000007945 */ /* 0x000fd80003800000 */
[----:B------:R-:W-:Y:S05]  /*3aa0*/  @!P0 BRA `(.L_x_77) ;  /* 0x00000000008c8947 */ /* 0x000fea0003800000 */
[----:B------:R-:W-:-:S05]  /*3ab0*/  UMOV UR7, 0x10 ;  /* 0x0000001000077882 */ /* 0x000fca0000000000 */
[----:B------:R-:W-:Y:S04]  /*3ac0*/  DEPBAR.LE SB1, 0x36 ;  /* 0x00009d800000791a */ /* 0x000fe80000000000 */
[----:B------:R-:W1:Y:S02]  /*3ad0*/  UTCATOMSWS.2CTA.FIND_AND_SET.ALIGN UP1, UR7, UR7 ;  /* 0x00000007000775e3 */ /* 0x000e640008220800 */
[----:B-1----:R-:W-:Y:S01]  /*3ae0*/  MOV R11, UR7 ;  /* 0x00000007000b7c02 */ /* 0x002fe20008000f00 */
[----:B------:R-:W-:Y:S06]  /*3af0*/  BRA.U UP1, `(.L_x_78) ;  /* 0x0000000101187547 */ /* 0x000fec000b800000 */
.L_x_79:
[----:B------:R-:W-:Y:S05]  /*3b00*/  NANOSLEEP 0x64 ;  /* 0x000000640000795d */ /* 0x000fea0003800000 */
[----:B------:R-:W-:-:S05]  /*3b10*/  UMOV UR7, 0x10 ;  /* 0x0000001000077882 */ /* 0x000fca0000000000 */
[----:B------:R-:W-:Y:S04]  /*3b20*/  DEPBAR.LE SB1, 0x36 ;  /* 0x00009d800000791a */ /* 0x000fe80000000000 */
[----:B------:R-:W1:Y:S02]  /*3b30*/  UTCATOMSWS.2CTA.FIND_AND_SET.ALIGN UP1, UR7, UR7 ;  /* 0x00000007000775e3 */ /* 0x000e640008220800 */
[----:B-1----:R-:W-:Y:S01]  /*3b40*/  MOV R11, UR7 ;  /* 0x00000007000b7c02 */ /* 0x002fe20008000f00 */
[----:B------:R-:W-:Y:S05]  /*3b50*/  BRA.U !UP1, `(.L_x_79) ;  /* 0xfffffffd09e87547 */ /* 0x000fea000b83ffff */
.L_x_78:
[----:B------:R-:W1:Y:S01]  /*3b60*/  LDS R5, [UR6+0x10] ;  /* 0x00001006ff057984 */ /* 0x000e620008000800 */
[----:B------:R-:W-:Y:S01]  /*3b70*/  IMAD.U32 R3, RZ, RZ, UR37 ;  /* 0x00000025ff037e24 */ /* 0x000fe2000f8e00ff */
[----:B------:R-:W-:-:S03]  /*3b80*/  MOV R2, UR4 ;  /* 0x0000000400027c02 */ /* 0x000fc60008000f00 */
[----:B------:R-:W-:Y:S01]  /*3b90*/  VIADD R3, R3, 0x240 ;  /* 0x0000024003037836 */ /* 0x000fe20000000000 */
[----:B-1----:R-:W-:-:S04]  /*3ba0*/  SHF.L.U32 R5, R5, 0x1f, RZ ;  /* 0x0000001f05057819 */ /* 0x002fc800000006ff */
[----:B------:R-:W1:Y:S02]  /*3bb0*/  SYNCS.PHASECHK.TRANS64.TRYWAIT P0, [UR6+0x8], R5 ;  /* 0x00000805ff0075a7 */ /* 0x000e640008001106 */
[----:B-1----:R-:W-:Y:S05]  /*3bc0*/  @P0 BRA `(.L_x_80) ;  /* 0x0000000000080947 */ /* 0x002fea0003800000 */
[----:B------:R-:W1:Y:S02]  /*3bd0*/  SYNCS.PHASECHK.TRANS64.TRYWAIT P0, [UR6+0x8], R5 ;  /* 0x00000805ff0075a7 */ /* 0x000e640008001106 */
[----:B-1----:R-:W-:Y:S05]  /*3be0*/  @!P0 BRA `(.L_x_81) ;  /* 0x00000090004c8947 */ /* 0x002fea0003800000 */
.L_x_80:
[----:B-1----:R-:W-:Y:S01]  /*3bf0*/  HFMA2 R4, -RZ, RZ, 0, 5.9604644775390625e-08 ;  /* 0x00000001ff047431 */ /* 0x002fe200000001ff */
[----:B------:R-:W-:Y:S01]  /*3c00*/  UPRMT UR7, UR4, 0x654, UR8 ;  /* 0x0000065404077896 */ /* 0x000fe20008000008 */
[----:B------:R-:W-:Y:S01]  /*3c10*/  IMAD.MOV.U32 R6, RZ, RZ, 0xffff ;  /* 0x0000ffffff067424 */ /* 0x000fe200078e00ff */
[----:B------:R-:W-:Y:S01]  /*3c20*/  PRMT R2, R2, 0x654, R3 ;  /* 0x0000065402027816 */ /* 0x000fe20000000003 */
[----:B------:R-:W-:Y:S02]  /*3c30*/  IMAD.MOV.U32 R5, RZ, RZ, 0x4 ;  /* 0x00000004ff057424 */ /* 0x000fe400078e00ff */
[----:B------:R-:W-:Y:S01]  /*3c40*/  IMAD.SHL.U32 R9, R11, 0x20, RZ ;  /* 0x000000200b097824 */ /* 0x000fe200078e00ff */
[----:B------:R-:W-:Y:S02]  /*3c50*/  MOV R3, UR7 ;  /* 0x0000000700037c02 */ /* 0x000fe40008000f00 */
[-C--:B------:R-:W-:Y:S01]  /*3c60*/  SHF.L.U32 R7, R6, R11.reuse, RZ ;  /* 0x0000000b06077219 */ /* 0x080fe200000006ff */
[----:B------:R1:W-:Y:S01]  /*3c70*/  SYNCS.ARRIVE.TRANS64.RED RZ, [UR7], R5 ;  /* 0x00000005ffff79a7 */ /* 0x0003e20008000407 */
[----:B------:R-:W-:Y:S01]  /*3c80*/  SHF.L.U32 R6, R4, R11, RZ ;  /* 0x0000000b04067219 */ /* 0x000fe200000006ff */
[----:B------:R1:W-:Y:S04]  /*3c90*/  STS [UR37+0x240], R9 ;  /* 0x00024009ff007988 */ /* 0x0003e80008000825 */
[----:B------:R1:W-:Y:S04]  /*3ca0*/  STAS [R2.64], R11 ;  /* 0x0000000b02007dbd */ /* 0x0003e8000c0008ff */
[----:B------:R1:W-:Y:S04]  /*3cb0*/  ATOMS.OR RZ, [UR6+0x14], R7 ;  /* 0x00001407ffff798c */ /* 0x0003e8000b000006 */
[----:B------:R1:W-:Y:S04]  /*3cc0*/  ATOMS.OR RZ, [UR6+0x18], R6 ;  /* 0x00001806ffff798c */ /* 0x0003e8000b000006 */
[----:B------:R1:W-:Y:S02]  /*3cd0*/  ATOMS.XOR RZ, [UR6+0x10], R4 ;  /* 0x00001004ffff798c */ /* 0x0003e4000b800006 */
.L_x_77:
[----:B------:R-:W-:Y:S05]  /*3ce0*/  BSYNC B0 ;  /* 0x0000000000007941 */ /* 0x000fea0003800000 */
.L_x_76:
[----:B------:R-:W-:Y:S05]  /*3cf0*/  BRA.U UP0, `(.L_x_82) ;  /* 0x00000001006c7547 */ /* 0x000fea000b800000 */
[----:B------:R-:W-:-:S03]  /*3d00*/  UMOV UR7, 0xffffffff ;  /* 0xffffffff00077882 */ /* 0x000fc60000000000 */
[----:B------:R-:W-:Y:S05]  /*3d10*/  BRA.DIV UR7, `(.L_x_83) ;  /* 0x0000009207187947 */ /* 0x000fea000b800000 */
[----:B------:R-:W-:-:S13]  /*3d20*/  ELECT P6, URZ, PT ;  /* 0x0000000000ff782f */ /* 0x000fda00038c0000 */
.L_x_216:
[----:B------:R-:W-:Y:S05]  /*3d30*/  @!P6 BRA `(.L_x_82) ;  /* 0x00000000005ce947 */ /* 0x000fea0003800000 */
[----:B-1----:R-:W1:Y:S02]  /*3d40*/  LDS R3, [UR6+0x10] ;  /* 0x00001006ff037984 */ /* 0x002e640008000800 */
[----:B-1----:R-:W-:-:S04]  /*3d50*/  SHF.L.U32 R3, R3, 0x1f, RZ ;  /* 0x0000001f03037819 */ /* 0x002fc800000006ff */
[----:B------:R-:W1:Y:S02]  /*3d60*/  SYNCS.PHASECHK.TRANS64.TRYWAIT P0, [UR6+0x8], R3 ;  /* 0x00000803ff0075a7 */ /* 0x000e640008001106 */
[----:B-1----:R-:W-:Y:S05]  /*3d70*/  @P0 BRA `(.L_x_84) ;  /* 0x0000000000080947 */ /* 0x002fea0003800000 */
[----:B------:R-:W1:Y:S02]  /*3d80*/  SYNCS.PHASECHK.TRANS64.TRYWAIT P0, [UR6+0x8], R3 ;  /* 0x00000803ff0075a7 */ /* 0x000e640008001106 */
[----:B-1----:R-:W-:Y:S05]  /*3d90*/  @!P0 BRA `(.L_x_85) ;  /* 0x0000009000188947 */ /* 0x002fea0003800000 */
.L_x_84:
[----:B------:R-:W2:Y:S01]  /*3da0*/  LDS R5, [UR37+0x240] ;  /* 0x00024025ff057984 */ /* 0x000ea20008000800 */
[----:B-1----:R-:W-:Y:S02]  /*3db0*/  HFMA2 R2, -RZ, RZ, 0, 5.9604644775390625e-08 ;  /* 0x00000001ff027431 */ /* 0x002fe400000001ff */
[----:B------:R-:W-:Y:S01]  /*3dc0*/  IMAD.MOV.U32 R3, RZ, RZ, 0xffff ;  /* 0x0000ffffff037424 */ /* 0x000fe200078e00ff */
[----:B------:R-:W-:Y:S01]  /*3dd0*/  UPRMT UR7, UR4, 0x654, UR8 ;  /* 0x0000065404077896 */ /* 0x000fe20008000008 */
[----:B--2---:R-:W-:-:S03]  /*3de0*/  IMAD.SHL.U32 R4, R5, 0x20, RZ ;  /* 0x0000002005047824 */ /* 0x004fc600078e00ff */
[-C--:B------:R-:W-:Y:S02]  /*3df0*/  SHF.L.U32 R3, R3, R5.reuse, RZ ;  /* 0x0000000503037219 */ /* 0x080fe400000006ff */
[----:B------:R-:W-:Y:S01]  /*3e00*/  SHF.L.U32 R5, R2, R5, RZ ;  /* 0x0000000502057219 */ /* 0x000fe200000006ff */
[----:B------:R2:W-:Y:S04]  /*3e10*/  STS [UR37+0x240], R4 ;  /* 0x00024004ff007988 */ /* 0x0005e80008000825 */
[----:B------:R2:W-:Y:S04]  /*3e20*/  ATOMS.OR RZ, [UR6+0x14], R3 ;  /* 0x00001403ffff798c */ /* 0x0005e8000b000006 */
[----:B------:R2:W-:Y:S01]  /*3e30*/  ATOMS.OR RZ, [UR6+0x18], R5 ;  /* 0x00001805ffff798c */ /* 0x0005e2000b000006 */
[----:B------:R-:W-:Y:S03]  /*3e40*/  SYNCS.ARRIVE.TRANS64.RED.A1T0 RZ, [UR7], RZ ;  /* 0x000000ffffff79a7 */ /* 0x000fe60008100407 */
[----:B------:R2:W-:Y:S01]  /*3e50*/  ATOMS.XOR RZ, [UR6+0x10], R2 ;  /* 0x00001002ffff798c */ /* 0x0005e2000b800006 */
[----:B------:R-:W-:Y:S05]  /*3e60*/  BRA `(.L_x_82) ;  /* 0x0000000000107947 */ /* 0x000fea0003800000 */
.L_x_75:
[----:B------:R-:W-:-:S05]  /*3e70*/  MOV R2, 0xffffffff ;  /* 0xffffffff00027802 */ /* 0x000fca0000000f00 */
[----:B------:R1:W-:Y:S02]  /*3e80*/  STS [UR37+0x240], R2 ;  /* 0x00024002ff007988 */ /* 0x0003e40008000825 */
[----:B-1----:R-:W-:Y:S02]  /*3e90*/  MOV R2, 0x3eb0 ;  /* 0x00003eb000027802 */ /* 0x002fe40000000f00 */
[----:B-----5:R-:W-:Y:S05]  /*3ea0*/  CALL.REL.NOINC `($__internal_1_$__cuda_sm10x_tcgen05_guardrail_trap_phase_invalid_during_alloc) ;  /* 0x0000009400b87944 */ /* 0x020fea0003c00000 */
.L_x_82:
[----:B------:R-:W-:Y:S05]  /*3eb0*/  WARPSYNC.ALL ;  /* 0x0000000000007948 */ /* 0x000fea0003800000 */
[----:B------:R-:W3:Y:S01]  /*3ec0*/  S2UR UR8, SR_CgaCtaId ;  /* 0x00000000000879c3 */ /* 0x000ee20000008800 */
[----:B------:R-:W-:Y:S01]  /*3ed0*/  UMOV UR6, 0x400 ;  /* 0x0000040000067882 */ /* 0x000fe20000000000 */
[----:B------:R-:W-:-:S06]  /*3ee0*/  NOP ;  /* 0x0000000000007918 */ /* 0x000fcc0000000000 */
[----:B------:R-:W-:Y:S06]  /*3ef0*/  BAR.ARV 0x6, 0xa0 ;  /* 0x0182800000007b1d */ /* 0x000fec0000002000 */
[----:B------:R-:W-:Y:S01]  /*3f00*/  LOP3.LUT R0, R0, 0xffff, RZ, 0xc0, !PT ;  /* 0x0000ffff00007812 */ /* 0x000fe200078ec0ff */
[----:B-1----:R-:W-:Y:S01]  /*3f10*/  IMAD.MOV.U32 R9, RZ, RZ, 0x1 ;  /* 0x00000001ff097424 */ /* 0x002fe200078e00ff */
[----:B------:R-:W-:Y:S01]  /*3f20*/  LOP3.LUT R8, R8, 0xffff, RZ, 0xc0, !PT ;  /* 0x0000ffff08087812 */ /* 0x000fe200078ec0ff */
[----:B------:R-:W-:Y:S01]  /*3f30*/  UMOV UR22, URZ ;  /* 0x000000ff00167c82 */ /* 0x000fe20008000000 */
[----:B------:R-:W-:Y:S01]  /*3f40*/  R2UR UR12, R0 ;  /* 0x00000000000c72ca */ /* 0x000fe200000e0000 */
[----:B------:R-:W-:Y:S01]  /*3f50*/  UMOV UR21, URZ ;  /* 0x000000ff00157c82 */ /* 0x000fe20008000000 */
[----:B------:R-:W-:Y:S01]  /*3f60*/  R2UR UR13, R8 ;  /* 0x00000000080d72ca */ /* 0x000fe200000e0000 */
[----:B------:R-:W-:Y:S01]  /*3f70*/  IMAD.MOV.U32 R8, RZ, RZ, RZ ;  /* 0x000000ffff087224 */ /* 0x000fe200078e00ff */
[----:B------:R-:W-:-:S02]  /*3f80*/  UISETP.NE.AND UP2, UPT, UR5, URZ, UPT ;  /* 0x000000ff0500728c */ /* 0x000fc4000bf45270 */
[----:B---3--:R-:W-:Y:S01]  /*3f90*/  ULEA UR8, UR8, UR6, 0x18 ;  /* 0x0000000608087291 */ /* 0x008fe2000f8ec0ff */
[----:B------:R-:W1:Y:S03]  /*3fa0*/  LDCU UR6, c[0x0][0x38c] ;  /* 0x00007180ff0677ac */ /* 0x000e660008000800 */
[----:B------:R-:W-:Y:S02]  /*3fb0*/  UIADD3 UR14, UPT, UPT, UR8, 0xc600, URZ ;  /* 0x0000c600080e7890 */ /* 0x000fe4000fffe0ff */
[----:B------:R-:W-:-:S03]  /*3fc0*/  UIADD3 UR15, UPT, UPT, UR8, 0x22600, URZ ;  /* 0x00022600080f7890 */ /* 0x000fc6000fffe0ff */
[----:B--2---:R-:W2:Y:S01]  /*3fd0*/  LDS R2, [UR8+0x240] ;  /* 0x00024008ff027984 */ /* 0x004ea20008000800 */
[----:B------:R-:W-:Y:S02]  /*3fe0*/  USHF.R.U32.HI UR14, URZ, 0x4, UR14 ;  /* 0x00000004ff0e7899 */ /* 0x000fe4000801160e */
[----:B------:R-:W-:Y:S02]  /*3ff0*/  USHF.R.U32.HI UR15, URZ, 0x4, UR15 ;  /* 0x00000004ff0f7899 */ /* 0x000fe4000801160f */
[----:B------:R-:W-:Y:S02]  /*4000*/  ULOP3.LUT UR14, UR14, 0x3fff, URZ, 0xc0, !UPT ;  /* 0x00003fff0e0e7892 */ /* 0x000fe4000f8ec0ff */
[----:B------:R-:W-:Y:S02]  /*4010*/  ULOP3.LUT UR15, UR15, 0x3fff, URZ, 0xc0, !UPT ;  /* 0x00003fff0f0f7892 */ /* 0x000fe4000f8ec0ff */
[----:B------:R-:W-:Y:S02]  /*4020*/  ULOP3.LUT UR14, UR14, 0x10000, URZ, 0xfc, !UPT ;  /* 0x000100000e0e7892 */ /* 0x000fe4000f8efcff */
[----:B-1----:R-:W-:-:S02]  /*4030*/  UIADD3 UR6, UPT, UPT, UR6, 0x1f, URZ ;  /* 0x0000001f06067890 */ /* 0x002fc4000fffe0ff */
[----:B------:R-:W-:Y:S02]  /*4040*/  ULOP3.LUT UR15, UR15, 0x10000, URZ, 0xfc, !UPT ;  /* 0x000100000f0f7892 */ /* 0x000fe4000f8efcff */
[----:B------:R-:W-:Y:S01]  /*4050*/  USHF.R.S32.HI UR7, URZ, 0x1f, UR6 ;  /* 0x0000001fff077899 */ /* 0x000fe20008011406 */
[----:B------:R-:W-:Y:S01]  /*4060*/  UMOV UR20, URZ ;  /* 0x000000ff00147c82 */ /* 0x000fe20008000000 */
[----:B------:R-:W-:Y:S02]  /*4070*/  UMOV UR26, 0x0 ;  /* 0x00000000001a7882 */ /* 0x000fe40000000000 */
[----:B------:R-:W-:Y:S01]  /*4080*/  ULEA.HI UR7, UR7, UR6, URZ, 0x5 ;  /* 0x0000000607077291 */ /* 0x000fe2000f8f28ff */
[----:B------:R-:W-:-:S03]  /*4090*/  UMOV UR27, 0x10400010 ;  /* 0x10400010001b7882 */ /* 0x000fc60000000000 */
[----:B------:R-:W-:-:S04]  /*40a0*/  USHF.R.S32.HI UR7, URZ, 0x5, UR7 ;  /* 0x00000005ff077899 */ /* 0x000fc80008011407 */
[----:B------:R-:W-:-:S04]  /*40b0*/  UISETP.LT.AND UP0, UPT, UR7, 0x1, UPT ;  /* 0x000000010700788c */ /* 0x000fc8000bf01270 */
[----:B------:R-:W-:Y:S01]  /*40c0*/  USEL UR23, UR7, 0x1, !UP0 ;  /* 0x0000000107177887 */ /* 0x000fe2000c000000 */
[----:B--2---:R-:W-:Y:S02]  /*40d0*/  R2UR UR24, R2 ;  /* 0x00000000021872ca */ /* 0x004fe400000e0000 */
[----:B------:R-:W-:-:S13]  /*40e0*/  CS2R R2, SRZ ;  /* 0x0000000000027805 */ /* 0x000fda000001ff00 */
.L_x_93:
[C---:B------:R-:W-:Y:S02]  /*40f0*/  LEA R0, R8.reuse, UR8, 0x3 ;  /* 0x0000000808007c11 */ /* 0x040fe4000f8e18ff */
[----:B------:R-:W-:Y:S02]  /*4100*/  SHF.L.U32 R5, R3, 0x1f, RZ ;  /* 0x0000001f03057819 */ /* 0x000fe400000006ff */
[----:B------:R-:W-:Y:S02]  /*4110*/  LEA R4, R8, UR8, 0x4 ;  /* 0x0000000808047c11 */ /* 0x000fe4000f8e20ff */
[----:B------:R-:W1:Y:S02]  /*4120*/  SYNCS.PHASECHK.TRANS64.TRYWAIT P0, [R0+URZ+0x1b0], R5 ;  /* 0x0001b005000075a7 */ /* 0x000e6400080011ff */
[----:B-1-34-:R-:W-:Y:S05]  /*4130*/  @!P0 BRA `(.L_x_86) ;  /* 0x0000008c00488947 */ /* 0x01afea0003800000 */
.L_x_217:
[----:B-1----:R-:W1:Y:S01]  /*4140*/  LDS.128 R4, [R4+0x220] ;  /* 0x0002200004047984 */ /* 0x002e620000000c00 */
[----:B------:R-:W-:Y:S02]  /*4150*/  VIADD R0, R0, 0x1c0 ;  /* 0x000001c000007836 */ /* 0x000fe40000000000 */
[----:B------:R-:W-:Y:S01]  /*4160*/  VIADD R8, R8, 0x1 ;  /* 0x0000000108087836 */ /* 0x000fe20000000000 */
[----:B------:R-:W-:Y:S01]  /*4170*/  @!PT LDS RZ, [RZ] ;  /* 0x00000000fffff984 */ /* 0x000fe20000000800 */
[----:B------:R-:W-:Y:S01]  /*4180*/  @!PT LDS RZ, [RZ] ;  /* 0x00000000fffff984 */ /* 0x000fe20000000800 */
[----:B------:R-:W-:Y:S01]  /*4190*/  @!PT LDS RZ, [RZ] ;  /* 0x00000000fffff984 */ /* 0x000fe20000000800 */
[----:B------:R-:W-:Y:S01]  /*41a0*/  @!PT LDS RZ, [RZ] ;  /* 0x00000000fffff984 */ /* 0x000fe20000000800 */
[----:B------:R2:W-:Y:S06]  /*41b0*/  MEMBAR.ALL.CTA ;  /* 0x0000000000007992 */ /* 0x0005ec0000008000 */
[----:B--2---:R-:W2:Y:S01]  /*41c0*/  FENCE.VIEW.ASYNC.S ;  /* 0x00000000000073c6 */ /* 0x004ea20000000000 */
[----:B------:R-:W-:-:S04]  /*41d0*/  PRMT R0, RZ, 0x654, R0 ;  /* 0x00000654ff007816 */ /* 0x000fc80000000000 */
[----:B--2---:R2:W-:Y:S01]  /*41e0*/  SYNCS.ARRIVE.TRANS64.RED.A1T0 RZ, [R0+URZ], RZ ;  /* 0x000000ff00ff79a7 */ /* 0x0045e200081004ff */
[----:B-1----:R-:W-:Y:S01]  /*41f0*/  LOP3.LUT P1, RZ, R6, 0x1, RZ, 0xc0, !PT ;  /* 0x0000000106ff7812 */ /* 0x002fe2000782c0ff */
[----:B--2---:R-:W-:-:S12]  /*4200*/  BRA.U UP2, `(.L_x_87) ;  /* 0x0000000102cc7547 */ /* 0x004fd8000b800000 */
[----:B------:R-:W1:Y:S01]  /*4210*/  LDCU UR6, c[0x0][0x38c] ;  /* 0x00007180ff0677ac */ /* 0x000e620008000800 */
[----:B------:R-:W-:Y:S02]  /*4220*/  PLOP3.LUT P2, PT, PT, PT, PT, 0x80, 0x8 ;  /* 0x000000000008781c */ /* 0x000fe40003f4f070 */
[----:B------:R-:W-:Y:S01]  /*4230*/  SHF.L.U32 R5, R9, 0x1f, RZ ;  /* 0x0000001f09057819 */ /* 0x000fe200000006ff */
[----:B------:R-:W-:Y:S02]  /*4240*/  ULEA UR11, UR22, UR8, 0x3 ;  /* 0x00000008160b7291 */ /* 0x000fe4000f8e18ff */
[----:B-1----:R-:W-:-:S06]  /*4250*/  UISETP.GE.AND UP0, UPT, UR6, 0x1, UPT ;  /* 0x000000010600788c */ /* 0x002fcc000bf06270 */
[----:B------:R-:W-:-:S05]  /*4260*/  PLOP3.LUT P0, PT, PT, PT, UP0, 0x80, 0x8 ;  /* 0x000000000008781c */ /* 0x000fca0003f0f008 */
[----:B------:R-:W-:-:S08]  /*4270*/  @UP0 ULEA UR6, UR21, UR8, 0x3 ;  /* 0x0000000815060291 */ /* 0x000fd0000f8e18ff */
[----:B------:R-:W-:-:S04]  /*4280*/  @P0 SHF.L.U32 R0, R2, 0x1f, RZ ;  /* 0x0000001f02000819 */ /* 0x000fc800000006ff */
[----:B------:R1:W2:Y:S01]  /*4290*/  @P0 SYNCS.PHASECHK.TRANS64.TRYWAIT P2, [UR6], R0 ;  /* 0x00000000ff0005a7 */ /* 0x0002a20008041106 */
[----:B------:R-:W3:Y:S02]  /*42a0*/  SYNCS.PHASECHK.TRANS64.TRYWAIT P0, [UR11+0x1e0], R5 ;  /* 0x0001e005ff0075a7 */ /* 0x000ee4000800110b */
[----:B-123--:R-:W-:Y:S05]  /*42b0*/  @!P0 BRA `(.L_x_88) ;  /* 0x0000008800fc8947 */ /* 0x00efea0003800000 */
.L_x_219:
[----:B------:R-:W-:Y:S01]  /*42c0*/  UMOV UR19, UR20 ;  /* 0x0000001400137c82 */ /* 0x000fe20008000000 */
[----:B------:R-:W-:Y:S05]  /*42d0*/  BRA.U !UP0, `(.L_x_89) ;  /* 0x0000000108887547 */ /* 0x000fea000b800000 */
[----:B------:R-:W-:Y:S02]  /*42e0*/  UIADD3 UR19, UPT, UPT, UR23, UR20, URZ ;  /* 0x0000001417137290 */ /* 0x000fe4000fffe0ff */
[----:B------:R-:W-:Y:S02]  /*42f0*/  ULEA UR10, UR22, UR24, 0x8 ;  /* 0x00000018160a7291 */ /* 0x000fe4000f8e40ff */
[----:B------:R-:W-:Y:S01]  /*4300*/  UPLOP3.LUT UP3, UPT, UPT, UPT, UPT, 0x40, 0x4 ;  /* 0x000000000004789c */ /* 0x000fe20003f6e870 */
[----:B------:R-:W-:Y:S01]  /*4310*/  UMOV UR18, UR7 ;  /* 0x0000000700127c82 */ /* 0x000fe20008000000 */
[----:B------:R-:W-:-:S09]  /*4320*/  UMOV UR17, UR21 ;  /* 0x0000001500117c82 */ /* 0x000fd20008000000 */
.L_x_92:
[----:B--2---:R-:W-:Y:S01]  /*4330*/  ULEA UR9, UR17, UR8, 0x3 ;  /* 0x0000000811097291 */ /* 0x004fe2000f8e18ff */
[----:B---3--:R-:W-:Y:S11]  /*4340*/  @P2 BRA `(.L_x_90) ;  /* 0x00000000000c2947 */ /* 0x008ff60003800000 */
[----:B-1----:R-:W-:Y:S04]  /*4350*/  SHF.L.U32 R5, R2, 0x1f, RZ ;  /* 0x0000001f02057819 */ /* 0x002fe800000006ff */
[----:B------:R-:W1:Y:S02]  /*4360*/  SYNCS.PHASECHK.TRANS64.TRYWAIT P0, [UR9], R5 ;  /* 0x00000005ff0075a7 */ /* 0x000e640008001109 */
[----:B-1----:R-:W-:Y:S05]  /*4370*/  @!P0 BRA `(.L_x_91) ;  /* 0x0000008800e48947 */ /* 0x002fea0003800000 */
.L_x_90:
[----:B------:R-:W-:Y:S01]  /*4380*/  UISETP.NE.AND UP0, UPT, UR18, 0x1, UPT ;  /* 0x000000011200788c */ /* 0x000fe2000bf05270 */
[----:B------:R-:W-:Y:S01]  /*4390*/  PLOP3.LUT P2, PT, PT, PT, PT, 0x80, 0x8 ;  /* 0x000000000008781c */ /* 0x000fe20003f4f070 */
[----:B------:R-:W-:Y:S02]  /*43a0*/  UIADD3 UR21, UPT, UPT, UR17, 0x1, URZ ;  /* 0x0000000111157890 */ /* 0x000fe4000fffe0ff */
[----:B------:R-:W-:Y:S02]  /*43b0*/  ULEA UR28, UR17, UR15, 0x8 ;  /* 0x0000000f111c7291 */ /* 0x000fe4000f8e40ff */
[----:B------:R-:W-:Y:S01]  /*43c0*/  UISETP.NE.AND UP1, UPT, UR21, 0x16, UPT ;  /* 0x000000161500788c */ /* 0x000fe2000bf25270 */
[----:B------:R-:W-:Y:S01]  /*43d0*/  PLOP3.LUT P0, PT, PT, PT, UP0, 0x80, 0x8 ;  /* 0x000000000008781c */ /* 0x000fe20003f0f008 */
[----:B------:R-:W-:Y:S02]  /*43e0*/  ULEA UR30, UR17, UR14, 0x8 ;  /* 0x0000000e111e7291 */ /* 0x000fe4000f8e40ff */
[----:B------:R-:W-:Y:S02]  /*43f0*/  USEL UR16, URZ, 0x1, UP1 ;  /* 0x00000001ff107887 */ /* 0x000fe40008800000 */
[----:B------:R-:W-:Y:S02]  /*4400*/  USEL UR21, UR21, URZ, UP1 ;  /* 0x000000ff15157287 */ /* 0x000fe40008800000 */
[----:B------:R-:W-:Y:S02]  /*4410*/  UIADD3 UR9, UPT, UPT, UR9, 0xb0, URZ ;  /* 0x000000b009097890 */ /* 0x000fe4000fffe0ff */
[----:B------:R-:W-:Y:S01]  /*4420*/  @UP0 ULEA UR6, UR21, UR8, 0x3 ;  /* 0x0000000815060291 */ /* 0x000fe2000f8e18ff */
[----:B------:R-:W-:Y:S01]  /*4430*/  LOP3.LUT R2, R2, UR16, RZ, 0x3c, !PT ;  /* 0x0000001002027c12 */ /* 0x000fe2000f8e3cff */
[----:B------:R-:W-:Y:S01]  /*4440*/  UMOV UR29, 0xc0004010 ;  /* 0xc0004010001d7882 */ /* 0x000fe20000000000 */
[----:B------:R-:W-:Y:S01]  /*4450*/  UMOV UR31, 0xc0004010 ;  /* 0xc0004010001f7882 */ /* 0x000fe20000000000 */
[----:B------:R-:W-:Y:S01]  /*4460*/  UIADD3 UR20, UPT, UPT, UR20, 0x1, URZ ;  /* 0x0000000114147890 */ /* 0x000fe2000fffe0ff */
[----:B-1----:R-:W-:Y:S01]  /*4470*/  @P0 SHF.L.U32 R0, R2, 0x1f, RZ ;  /* 0x0000001f02000819 */ /* 0x002fe200000006ff */
[----:B------:R-:W-:Y:S02]  /*4480*/  UIADD3 UR18, UPT, UPT, UR18, -0x1, URZ ;  /* 0xffffffff12127890 */ /* 0x000fe4000fffe0ff */
[----:B------:R-:W-:Y:S01]  /*4490*/  UISETP.NE.AND UP0, UPT, UR20, UR19, UPT ;  /* 0x000000131400728c */ /* 0x000fe2000bf05270 */
[----:B------:R2:W3:Y:S01]  /*44a0*/  @P0 SYNCS.PHASECHK.TRANS64.TRYWAIT P2, [UR6], R0 ;  /* 0x00000000ff0005a7 */ /* 0x0004e20008041106 */
[----:B------:R2:W-:Y:S01]  /*44b0*/  UTCQMMA.2CTA gdesc[UR30], gdesc[UR28], tmem[UR10], tmem[UR26], idesc[UR27], UP3 ;  /* 0x00ff1a1c1e0075ea */ /* 0x0005e20009a0030a */
[----:B------:R-:W-:Y:S01]  /*44c0*/  UPLOP3.LUT UP3, UPT, UPT, UPT, UPT, 0x80, 0x8 ;  /* 0x000000000008789c */ /* 0x000fe20003f6f070 */
[----:B------:R2:W-:Y:S01]  /*44d0*/  UTCBAR.2CTA.MULTICAST [UR9], URZ, UR13 ;  /* 0x000000ff090073e9 */ /* 0x0005e2000820080d */
[----:B------:R-:W-:Y:S04]  /*44e0*/  UMOV UR17, UR21 ;  /* 0x0000001500117c82 */ /* 0x000fe80008000000 */
[----:B------:R-:W-:Y:S05]  /*44f0*/  BRA.U UP0, `(.L_x_92) ;  /* 0xfffffffd008c7547 */ /* 0x000fea000b83ffff */
.L_x_89:
[----:B------:R-:W-:Y:S01]  /*4500*/  UIADD3 UR11, UPT, UPT, UR11, 0x1d0, URZ ;  /* 0x000001d00b0b7890 */ /* 0x000fe2000fffe0ff */
[----:B------:R-:W-:-:S08]  /*4510*/  UMOV UR20, UR19 ;  /* 0x0000001300147c82 */ /* 0x000fd00008000000 */
[----:B------:R4:W-:Y:S01]  /*4520*/  UTCBAR.2CTA.MULTICAST [UR11], URZ, UR12 ;  /* 0x000000ff0b0073e9 */ /* 0x0009e2000820080c */
[----:B------:R-:W-:Y:S02]  /*4530*/  NOP ;  /* 0x0000000000007918 */ /* 0x000fe40000000000 */
.L_x_87:
[----:B------:R-:W-:Y:S01]  /*4540*/  UIADD3 UR22, UPT, UPT, UR22, 0x1, URZ ;  /* 0x0000000116167890 */ /* 0x000fe2000fffe0ff */
[----:B------:R-:W-:-:S03]  /*4550*/  ISETP.NE.AND P0, PT, R8, 0x2, PT ;  /* 0x000000020800780c */ /* 0x000fc60003f05270 */
[----:B------:R-:W-:Y:S01]  /*4560*/  UISETP.NE.AND UP0, UPT, UR22, 0x2, UPT ;  /* 0x000000021600788c */ /* 0x000fe2000bf05270 */
[----:B-12---:R-:W-:Y:S02]  /*4570*/  SEL R0, RZ, 0x1, P0 ;  /* 0x00000001ff007807 */ /* 0x006fe40000000000 */
[----:B------:R-:W-:Y:S01]  /*4580*/  SEL R8, R8, RZ, P0 ;  /* 0x000000ff08087207 */ /* 0x000fe20000000000 */
[----:B------:R-:W-:Y:S01]  /*4590*/  USEL UR6, URZ, 0x1, UP0 ;  /* 0x00000001ff067887 */ /* 0x000fe20008000000 */
[----:B------:R-:W-:Y:S01]  /*45a0*/  LOP3.LUT R3, R3, R0, RZ, 0x3c, !PT ;  /* 0x0000000003037212 */ /* 0x000fe200078e3cff */
[----:B------:R-:W-:-:S04]  /*45b0*/  USEL UR22, UR22, URZ, UP0 ;  /* 0x000000ff16167287 */ /* 0x000fc80008000000 */
[----:B------:R-:W-:Y:S01]  /*45c0*/  LOP3.LUT R9, R9, UR6, RZ, 0x3c, !PT ;  /* 0x0000000609097c12 */ /* 0x000fe2000f8e3cff */
[----:B------:R-:W-:Y:S07]  /*45d0*/  @P1 BRA `(.L_x_93) ;  /* 0xfffffff800c41947 */ /* 0x000fee000383ffff */
[----:B------:R-:W1:Y:S01]  /*45e0*/  S2UR UR6, SR_CgaCtaId ;  /* 0x00000000000679c3 */ /* 0x000e620000008800 */
[----:B------:R-:W-:Y:S01]  /*45f0*/  ELECT P0, URZ, PT ;  /* 0x0000000000ff782f */ /* 0x000fe20003800000 */
[----:B------:R-:W-:Y:S01]  /*4600*/  HFMA2 R0, -RZ, RZ, 0, 5.9604644775390625e-08 ;  /* 0x00000001ff007431 */ /* 0x000fe200000001ff */
[----:B------:R-:W-:-:S05]  /*4610*/  UMOV UR7, 0x40 ;  /* 0x0000004000077882 */ /* 0x000fca0000000000 */
[----:B------:R-:W-:Y:S01]  /*4620*/  UVIRTCOUNT.DEALLOC.SMPOOL 0x80 ;  /* 0x000000800000784c */ /* 0x000fe20000000000 */
[----:B------:R-:W-:Y:S02]  /*4630*/  UISETP.NE.AND UP0, UPT, UR5, URZ, UPT ;  /* 0x000000ff0500728c */ /* 0x000fe4000bf05270 */
[----:B-1----:R-:W-:-:S09]  /*4640*/  ULEA UR6, UR6, UR7, 0x18 ;  /* 0x0000000706067291 */ /* 0x002fd2000f8ec0ff */
[----:B------:R1:W-:Y:S01]  /*4650*/  @P0 STS.U8 [UR6+0x1c], R0 ;  /* 0x00001c00ff000988 */ /* 0x0003e20008000006 */
[----:B------:R-:W-:Y:S05]  /*4660*/  BRA.U UP0, `(.L_x_94) ;  /* 0x0000000100587547 */ /* 0x000fea000b800000 */
[----:B------:R-:W-:Y:S01]  /*4670*/  UIADD3 UR7, UPT, UPT, UR8, 0x1e0, URZ ;  /* 0x000001e008077890 */ /* 0x000fe2000fffe0ff */
[----:B------:R-:W-:-:S03]  /*4680*/  SHF.L.U32 R3, R9, 0x1f, RZ ;  /* 0x0000001f09037819 */ /* 0x000fc600000006ff */
[----:B------:R-:W-:-:S09]  /*4690*/  ULEA UR5, UR22, UR7, 0x3 ;  /* 0x0000000716057291 */ /* 0x000fd2000f8e18ff */
[----:B------:R-:W2:Y:S02]  /*46a0*/  SYNCS.PHASECHK.TRANS64.TRYWAIT P0, [UR5], R3 ;  /* 0x00000003ff0075a7 */ /* 0x000ea40008001105 */
[----:B--2---:R-:W-:Y:S05]  /*46b0*/  @!P0 BRA `(.L_x_95) ;  /* 0x00000088002c8947 */ /* 0x004fea0003800000 */
.L_x_222:
[----:B------:R-:W-:-:S04]  /*46c0*/  UIADD3 UR9, UPT, UPT, UR22, 0x1, URZ ;  /* 0x0000000116097890 */ /* 0x000fc8000fffe0ff */
[----:B------:R-:W-:-:S04]  /*46d0*/  UISETP.NE.AND UP1, UPT, UR9, 0x2, UPT ;  /* 0x000000020900788c */ /* 0x000fc8000bf25270 */
[----:B------:R-:W-:Y:S02]  /*46e0*/  USEL UR5, URZ, 0x1, UP1 ;  /* 0x00000001ff057887 */ /* 0x000fe40008800000 */
[----:B------:R-:W-:-:S04]  /*46f0*/  USEL UR9, UR9, URZ, UP1 ;  /* 0x000000ff09097287 */ /* 0x000fc80008800000 */
[----:B------:R-:W-:Y:S01]  /*4700*/  ULEA UR9, UR9, UR7, 0x3 ;  /* 0x0000000709097291 */ /* 0x000fe2000f8e18ff */
[----:B-1----:R-:W-:-:S04]  /*4710*/  LOP3.LUT R3, R9, UR5, RZ, 0x3c, !PT ;  /* 0x0000000509037c12 */ /* 0x002fc8000f8e3cff */
[----:B------:R-:W-:Y:S01]  /*4720*/  SHF.L.U32 R3, R3, 0x1f, RZ ;  /* 0x0000001f03037819 */ /* 0x000fe200000006ff */
[----:B------:R-:W-:-:S04]  /*4730*/  IMAD.U32 R0, RZ, RZ, UR9 ;  /* 0x00000009ff007e24 */ /* 0x000fc8000f8e00ff */
[----:B------:R1:W2:Y:S03]  /*4740*/  SYNCS.PHASECHK.TRANS64.TRYWAIT P0, [R0+URZ], R3 ;  /* 0x00000003000075a7 */ /* 0x0002a600080011ff */
[----:B--2---:R-:W-:Y:S05]  /*4750*/  @!P0 NANOSLEEP.SYNCS 0x989680 ;  /* 0x009896800000895d */ /* 0x004fea0003900000 */
[----:B------:R-:W2:Y:S02]  /*4760*/  @!P0 SYNCS.PHASECHK.TRANS64 P0, [R0+URZ], R3 ;  /* 0x00000003000085a7 */ /* 0x000ea400080010ff */
[----:B--2---:R-:W-:Y:S05]  /*4770*/  @P0 BRA `(.L_x_96) ;  /* 0x0000000000200947 */ /* 0x004fea0003800000 */
.L_x_97:
[----:B--2---:R2:W1:Y:S02]  /*4780*/  SYNCS.PHASECHK.TRANS64.TRYWAIT P0, [R0+URZ], R3 ;  /* 0x00000003000075a7 */ /* 0x00446400080011ff */
[----:B-1----:R-:W-:Y:S05]  /*4790*/  @!P0 NANOSLEEP.SYNCS 0x989680 ;  /* 0x009896800000895d */ /* 0x002fea0003900000 */
[----:B------:R-:W1:Y:S02]  /*47a0*/  @!P0 SYNCS.PHASECHK.TRANS64 P0, [R0+URZ], R3 ;  /* 0x00000003000085a7 */ /* 0x000e6400080010ff */
[----:B-1----:R-:W-:Y:S05]  /*47b0*/  @!P0 BRA `(.L_x_97) ;  /* 0xfffffffc00f08947 */ /* 0x002fea000383ffff */
[----:B------:R-:W-:Y:S05]  /*47c0*/  BRA `(.L_x_96) ;  /* 0x00000000000c7947 */ /* 0x000fea0003800000 */
.L_x_94:
[----:B------:R-:W-:-:S04]  /*47d0*/  UIADD3 UR5, UPT, UPT, UR8, 0x210, URZ ;  /* 0x0000021008057890 */ /* 0x000fc8000fffe0ff */
[----:B------:R-:W-:-:S09]  /*47e0*/  UPRMT UR5, UR4, 0x654, UR5 ;  /* 0x0000065404057896 */ /* 0x000fd20008000005 */
[----:B------:R-:W-:Y:S03]  /*47f0*/  SYNCS.ARRIVE.TRANS64.RED.A1T0 RZ, [UR5], RZ ;  /* 0x000000ffffff79a7 */ /* 0x000fe60008100405 */
.L_x_96:
[----:B-12---:R-:W-:Y:S01]  /*4800*/  SHF.L.U32 R3, RZ, 0x1f, RZ ;  /* 0x0000001fff037819 */ /* 0x006fe200000006ff */
[----:B------:R-:W-:Y:S01]  /*4810*/  UIADD3 UR5, UPT, UPT, UR8, 0x210, URZ ;  /* 0x0000021008057890 */ /* 0x000fe2000fffe0ff */
[----:B------:R-:W-:Y:S02]  /*4820*/  PLOP3.LUT P0, PT, PT, PT, UP0, 0x80, 0x8 ;  /* 0x000000000008781c */ /* 0x000fe40003f0f008 */
[----:B------:R-:W1:Y:S02]  /*4830*/  SYNCS.PHASECHK.TRANS64.TRYWAIT P1, [UR8+0x210], R3 ;  /* 0x00021003ff0075a7 */ /* 0x000e640008021108 */
[----:B-1----:R-:W-:Y:S09]  /*4840*/  @!P1 BRA `(.L_x_98) ;  /* 0x0000008400e09947 */ /* 0x002ff20003800000 */
.L_x_224:
[----:B------:R-:W-:Y:S01]  /*4850*/  @!UP0 UPRMT UR5, UR4, 0x654, UR5 ;  /* 0x0000065404058896 */ /* 0x000fe20008000005 */
[----:B------:R-:W-:Y:S02]  /*4860*/  UMOV UR8, 0xffff ;  /* 0x0000ffff00087882 */ /* 0x000fe40000000000 */
[----:B------:R-:W-:-:S06]  /*4870*/  UMOV UR4, 0x1 ;  /* 0x0000000100047882 */ /* 0x000fcc0000000000 */
[----:B------:R-:W-:Y:S01]  /*4880*/  @!P0 SYNCS.ARRIVE.TRANS64.RED.A1T0 RZ, [UR5], RZ ;  /* 0x000000ffffff89a7 */ /* 0x000fe20008100405 */
[----:B------:R-:W-:Y:S01]  /*4890*/  NOP ;  /* 0x0000000000007918 */ /* 0x000fe20000000000 */
[----:B-1----:R-:W1:Y:S01]  /*48a0*/  LDS R0, [UR6+0x14] ;  /* 0x00001406ff007984 */ /* 0x002e620008000800 */
[----:B------:R-:W-:-:S04]  /*48b0*/  ULOP3.LUT UR5, UR24, 0xffff, URZ, 0xc0, !UPT ;  /* 0x0000ffff18057892 */ /* 0x000fc8000f8ec0ff */
[----:B------:R-:W-:-:S04]  /*48c0*/  USHF.R.U32.HI UR5, URZ, 0x5, UR5 ;  /* 0x00000005ff057899 */ /* 0x000fc80008011605 */
[----:B------:R-:W-:Y:S02]  /*48d0*/  USHF.L.U32 UR8, UR8, UR5, URZ ;  /* 0x0000000508087299 */ /* 0x000fe400080006ff */
[----:B------:R-:W-:-:S04]  /*48e0*/  USHF.L.U32 UR4, UR4, UR5, URZ ;  /* 0x0000000504047299 */ /* 0x000fc800080006ff */
[----:B-1----:R-:W-:-:S04]  /*48f0*/  LOP3.LUT R0, R0, UR8, RZ, 0xc0, !PT ;  /* 0x0000000800007c12 */ /* 0x002fc8000f8ec0ff */
[----:B------:R-:W-:-:S13]  /*4900*/  ISETP.NE.AND P0, PT, R0, UR8, PT ;  /* 0x0000000800007c0c */ /* 0x000fda000bf05270 */
[----:B------:R-:W-:Y:S05]  /*4910*/  @P0 BRA `(.L_x_99) ;  /* 0x0000000000580947 */ /* 0x000fea0003800000 */
[----:B------:R-:W1:Y:S02]  /*4920*/  LDS R0, [UR6+0x18] ;  /* 0x00001806ff007984 */ /* 0x000e640008000800 */
[----:B-1----:R-:W-:-:S04]  /*4930*/  LOP3.LUT R0, R0, UR4, RZ, 0xc0, !PT ;  /* 0x0000000400007c12 */ /* 0x002fc8000f8ec0ff */
[----:B------:R-:W-:-:S13]  /*4940*/  ISETP.NE.AND P0, PT, R0, UR4, PT ;  /* 0x0000000400007c0c */ /* 0x000fda000bf05270 */
[----:B------:R-:W-:Y:S05]  /*4950*/  @P0 BRA `(.L_x_100) ;  /* 0x00000000003c0947 */ /* 0x000fea0003800000 */
[----:B------:R-:W1:Y:S01]  /*4960*/  S2R R2, SR_LANEID ;  /* 0x0000000000027919 */ /* 0x000e620000000000 */
[----:B------:R-:W-:Y:S01]  /*4970*/  ULOP3.LUT UR8, URZ, UR8, URZ, 0x33, !UPT ;  /* 0x00000008ff087292 */ /* 0x000fe2000f8e33ff */
[----:B------:R-:W-:Y:S01]  /*4980*/  LOP3.LUT R4, RZ, UR4, RZ, 0x33, !PT ;  /* 0x00000004ff047c12 */ /* 0x000fe2000f8e33ff */
[----:B------:R-:W-:Y:S02]  /*4990*/  VOTEU.ANY UR7, UPT, PT ;  /* 0x0000000000077886 */ /* 0x000fe400038e0100 */
[----:B------:R-:W-:Y:S01]  /*49a0*/  UFLO.U32 UR7, UR7 ;  /* 0x00000007000772bd */ /* 0x000fe200080e0000 */
[----:B------:R-:W2:Y:S01]  /*49b0*/  REDUX UR4, R4 ;  /* 0x00000000040473c4 */ /* 0x000ea20000000000 */
[----:B------:R-:W-:-:S06]  /*49c0*/  IMAD.U32 R0, RZ, RZ, UR8 ;  /* 0x00000008ff007e24 */ /* 0x000fcc000f8e00ff */
[----:B------:R1:W-:Y:S01]  /*49d0*/  UTCATOMSWS.AND URZ, UR8 ;  /* 0x0000000800ff79e3 */ /* 0x0003e20008000000 */
[----:B------:R-:W3:Y:S01]  /*49e0*/  REDUX UR5, R0 ;  /* 0x00000000000573c4 */ /* 0x000ee20000000000 */
[----:B-1----:R-:W-:Y:S01]  /*49f0*/  ISETP.EQ.U32.AND P0, PT, R2, UR7, PT ;  /* 0x0000000702007c0c */ /* 0x002fe2000bf02070 */
[----:B--2---:R-:W-:Y:S01]  /*4a00*/  IMAD.U32 R2, RZ, RZ, UR4 ;  /* 0x00000004ff027e24 */ /* 0x004fe2000f8e00ff */
[----:B---3--:R-:W-:-:S11]  /*4a10*/  MOV R3, UR5 ;  /* 0x0000000500037c02 */ /* 0x008fd60008000f00 */
[----:B------:R1:W-:Y:S04]  /*4a20*/  @P0 ATOMS.AND RZ, [UR6+0x14], R3 ;  /* 0x00001403ffff098c */ /* 0x0003e8000a800006 */
[----:B------:R1:W-:Y:S01]  /*4a30*/  @P0 ATOMS.AND RZ, [UR6+0x18], R2 ;  /* 0x00001802ffff098c */ /* 0x0003e2000a800006 */
[----:B------:R-:W-:Y:S05]  /*4a40*/  BRA `(.L_x_101) ;  /* 0x0000000000147947 */ /* 0x000fea0003800000 */
.L_x_100:
[----:B------:R-:W-:Y:S02]  /*4a50*/  MOV R2, 0x4a70 ;  /* 0x00004a7000027802 */ /* 0x000fe40000000f00 */
[----:B---345:R-:W-:Y:S05]  /*4a60*/  CALL.REL.NOINC `($__internal_0_$__cuda_sm10x_tcgen05_guardrail_trap_col_being_dealloced_not_returned_by_alloc) ;  /* 0x0000008800bc7944 */ /* 0x038fea0003c00000 */
[----:B------:R-:W-:Y:S05]  /*4a70*/  BRA `(.L_x_101) ;  /* 0x0000000000087947 */ /* 0x000fea0003800000 */
.L_x_99:
[----:B------:R-:W-:Y:S02]  /*4a80*/  MOV R2, 0x4aa0 ;  /* 0x00004aa000027802 */ /* 0x000fe40000000f00 */
[----:B---345:R-:W-:Y:S05]  /*4a90*/  CALL.REL.NOINC `($__internal_2_$__cuda_sm10x_tcgen05_guardrail_trap_unallocated_columns_being_dealloced) ;  /* 0x0000008800c87944 */ /* 0x038fea0003c00000 */
.L_x_101:
[----:B------:R-:W-:Y:S01]  /*4aa0*/  NOP ;  /* 0x0000000000007918 */ /* 0x000fe20000000000 */
[----:B----4-:R-:W-:Y:S05]  /*4ab0*/  EXIT ;  /* 0x000000000000794d */ /* 0x010fea0003800000 */
.L_x_74:
[----:B------:R-:W-:-:S09]  /*4ac0*/  UISETP.NE.OR UP5, UPT, UR10, 0x3, !UP5 ;  /* 0x000000030a00788c */ /* 0x000fd2000efa5670 */
[----:B------:R-:W-:Y:S05]  /*4ad0*/  BRA.U UP5, `(.L_x_102) ;  /* 0x0000001105147547 */ /* 0x000fea000b800000 */
[----:B------:R-:W1:Y:S01]  /*4ae0*/  LDC R0, c[0x0][0xb30] ;  /* 0x0002cc00ff007b82 */ /* 0x000e620000000800 */
[----:B------:R-:W2:Y:S01]  /*4af0*/  LDCU.64 UR8, c[0x0][0x888] ;  /* 0x00011100ff0877ac */ /* 0x000ea20008000a00 */
[----:B------:R-:W-:Y:S02]  /*4b00*/  HFMA2 R29, -RZ, RZ, 0, 0 ;  /* 0x00000000ff1d7431 */ /* 0x000fe400000001ff */
[----:B------:R-:W-:Y:S01]  /*4b10*/  IMAD.MOV.U32 R31, RZ, RZ, 0x1 ;  /* 0x00000001ff1f7424 */ /* 0x000fe200078e00ff */
[----:B------:R-:W-:Y:S01]  /*4b20*/  MOV R23, 0x2000 ;  /* 0x0000200000177802 */ /* 0x000fe20000000f00 */
[----:B------:R-:W3:Y:S01]  /*4b30*/  LDCU.64 UR4, c[0x0][0x890] ;  /* 0x00011200ff0477ac */ /* 0x000ee20008000a00 */
[----:B------:R-:W-:Y:S01]  /*4b40*/  IMAD.MOV.U32 R30, RZ, RZ, RZ ;  /* 0x000000ffff1e7224 */ /* 0x000fe200078e00ff */
[----:B------:R-:W4:Y:S01]  /*4b50*/  LDC R19, c[0x0][0x370] ;  /* 0x0000dc00ff137b82 */ /* 0x000f220000000800 */
[----:B------:R-:W-:Y:S01]  /*4b60*/  UMOV UR7, 0x400 ;  /* 0x0000040000077882 */ /* 0x000fe20000000000 */
[----:B------:R-:W-:-:S02]  /*4b70*/  UPLOP3.LUT UP1, UPT, UPT, UPT, UPT, 0x40, 0x4 ;  /* 0x000000000004789c */ /* 0x000fc40003f2e870 */
[----:B------:R-:W-:-:S04]  /*4b80*/  ULEA UR7, UR37, UR7, 0x18 ;  /* 0x0000000725077291 */ /* 0x000fc8000f8ec0ff */
[----:B------:R-:W4:Y:S01]  /*4b90*/  LDC R2, c[0x0][0xb0c] ;  /* 0x0002c300ff027b82 */ /* 0x000f220000000800 */
[----:B------:R-:W-:Y:S02]  /*4ba0*/  UIADD3 UR13, UPT, UPT, UR7, 0x178, URZ ;  /* 0x00000178070d7890 */ /* 0x000fe4000fffe0ff */
[----:B--2---:R-:W-:Y:S02]  /*4bb0*/  UISETP.NE.U32.AND UP2, UPT, UR8, URZ, UPT ;  /* 0x000000ff0800728c */ /* 0x004fe4000bf45070 */
[----:B------:R-:W-:Y:S02]  /*4bc0*/  UIADD3 UR33, UPT, UPT, UR7, 0x160, URZ ;  /* 0x0000016007217890 */ /* 0x000fe4000fffe0ff */
[----:B---3--:R-:W-:Y:S01]  /*4bd0*/  UISETP.NE.U32.AND UP3, UPT, UR4, URZ, UPT ;  /* 0x000000ff0400728c */ /* 0x008fe2000bf65070 */
[----:B------:R-:W2:Y:S01]  /*4be0*/  LDC R18, c[0x0][0xb20] ;  /* 0x0002c800ff127b82 */ /* 0x000ea20000000800 */
[----:B-1----:R-:W-:Y:S01]  /*4bf0*/  ISETP.NE.AND P1, PT, R0, 0x1, PT ;  /* 0x000000010000780c */ /* 0x002fe20003f25270 */
[----:B------:R-:W-:-:S02]  /*4c00*/  UISETP.NE.AND.EX UP2, UPT, UR9, URZ, UPT, UP2 ;  /* 0x000000ff0900728c */ /* 0x000fc4000bf45320 */
[----:B------:R-:W-:Y:S02]  /*4c10*/  UIADD3 UR25, UPT, UPT, UR7, 0x168, URZ ;  /* 0x0000016807197890 */ /* 0x000fe4000fffe0ff */
[----:B------:R-:W-:Y:S02]  /*4c20*/  UIADD3 UR17, UPT, UPT, UR7, 0x170, URZ ;  /* 0x0000017007117890 */ /* 0x000fe4000fffe0ff */
[----:B------:R-:W1:Y:S01]  /*4c30*/  LDC.64 R32, c[0x0][0x348] ;  /* 0x0000d200ff207b82 */ /* 0x000e620000000a00 */
[----:B------:R-:W-:Y:S02]  /*4c40*/  UPRMT UR13, UR37, 0x654, UR13 ;  /* 0x00000654250d7896 */ /* 0x000fe4000800000d */
[----:B------:R-:W-:-:S05]  /*4c50*/  UISETP.NE.AND.EX UP3, UPT, UR5, URZ, UPT, UP3 ;  /* 0x000000ff0500728c */ /* 0x000fca000bf65330 */
[----:B------:R-:W3:Y:S08]  /*4c60*/  LDC.64 R16, c[0x0][0xb10] ;  /* 0x0002c400ff107b82 */ /* 0x000ef00000000a00 */
[----:B------:R-:W1:Y:S08]  /*4c70*/  LDC.64 R6, c[0x0][0xb18] ;  /* 0x0002c600ff067b82 */ /* 0x000e700000000a00 */
[----:B------:R-:W1:Y:S08]  /*4c80*/  LDC.64 R4, c[0x0][0xb28] ;  /* 0x0002ca00ff047b82 */ /* 0x000e700000000a00 */
[----:B--2-4-:R-:W1:Y:S02]  /*4c90*/  LDC R22, c[0x0][0x374] ;  /* 0x0000dd00ff167b82 */ /* 0x014e640000000800 */
.L_x_113:
[C---:B------:R-:W-:Y:S02]  /*4ca0*/  LEA R0, R30.reuse, UR7, 0x3 ;  /* 0x000000071e007c11 */ /* 0x040fe4000f8e18ff */
[----:B------:R-:W-:Y:S02]  /*4cb0*/  SHF.L.U32 R3, R29, 0x1f, RZ ;  /* 0x0000001f1d037819 */ /* 0x000fe400000006ff */
[----:B------:R-:W-:Y:S02]  /*4cc0*/  LEA R24, R30, UR7, 0x4 ;  /* 0x000000071e187c11 */ /* 0x000fe4000f8e20ff */
[----:B--2---:R-:W2:Y:S02]  /*4cd0*/  SYNCS.PHASECHK.TRANS64.TRYWAIT P0, [R0+URZ+0x1b0], R3 ;  /* 0x0001b003000075a7 */ /* 0x004ea400080011ff */
[----:B--2---:R-:W-:Y:S05]  /*4ce0*/  @!P0 BRA `(.L_x_103) ;  /* 0x0000008000d08947 */ /* 0x004fea0003800000 */
.L_x_225:
[----:B------:R-:W-:Y:S01]  /*4cf0*/  ISETP.GE.AND P0, PT, R72, 0x1, PT ;  /* 0x000000014800780c */ /* 0x000fe20003f06270 */
[----:B------:R-:W4:Y:S01]  /*4d00*/  LDS.128 R24, [R24+0x220] ;  /* 0x0002200018187984 */ /* 0x000f220000000c00 */
[----:B--2---:R-:W-:Y:S01]  /*4d10*/  VIADD R0, R0, 0x1c0 ;  /* 0x000001c000007836 */ /* 0x004fe20000000000 */
[----:B------:R-:W-:Y:S01]  /*4d20*/  @!PT LDS RZ, [RZ] ;  /* 0x00000000fffff984 */ /* 0x000fe20000000800 */
[----:B------:R-:W-:Y:S01]  /*4d30*/  @!PT LDS RZ, [RZ] ;  /* 0x00000000fffff984 */ /* 0x000fe20000000800 */
[----:B------:R-:W-:Y:S01]  /*4d40*/  @!PT LDS RZ, [RZ] ;  /* 0x00000000fffff984 */ /* 0x000fe20000000800 */
[----:B------:R-:W-:Y:S01]  /*4d50*/  @!PT LDS RZ, [RZ] ;  /* 0x00000000fffff984 */ /* 0x000fe20000000800 */
[----:B------:R2:W-:Y:S06]  /*4d60*/  MEMBAR.ALL.CTA ;  /* 0x0000000000007992 */ /* 0x0005ec0000008000 */
[----:B--2---:R-:W2:Y:S01]  /*4d70*/  FENCE.VIEW.ASYNC.S ;  /* 0x00000000000073c6 */ /* 0x004ea20000000000 */
[----:B------:R-:W-:Y:S04]  /*4d80*/  PRMT R0, RZ, 0x654, R0 ;  /* 0x00000654ff007816 */ /* 0x000fe80000000000 */
[----:B--2---:R2:W-:Y:S01]  /*4d90*/  SYNCS.ARRIVE.TRANS64.RED.A1T0 RZ, [R0+URZ], RZ ;  /* 0x000000ff00ff79a7 */ /* 0x0045e200081004ff */
[----:B----4-:R-:W-:Y:S11]  /*4da0*/  LOP3.LUT P3, RZ, R26, 0x1, RZ, 0xc0, !PT ;  /* 0x000000011aff7812 */ /* 0x010ff6000786c0ff */
[----:B------:R-:W-:Y:S02]  /*4db0*/  @!UPT UIADD3 URZ, UPT, UPT, URZ, URZ, URZ ;  /* 0x000000fffffff290 */ /* 0x000fe4000fffe0ff */
[----:B------:R-:W-:Y:S02]  /*4dc0*/  @P3 MOV R13, R24 ;  /* 0x00000018000d3202 */ /* 0x000fe40000000f00 */
[----:B------:R-:W-:Y:S01]  /*4dd0*/  @P3 LOP3.LUT R8, R25, 0xffff, RZ, 0xc0, !PT ;  /* 0x0000ffff19083812 */ /* 0x000fe200078ec0ff */
[----:B--2---:R-:W-:Y:S06]  /*4de0*/  @!P0 BRA `(.L_x_104) ;  /* 0x0000000000a48947 */ /* 0x004fec0003800000 */
[----:B-1----:R-:W-:Y:S01]  /*4df0*/  IMAD.HI.U32 R35, R22, R7, RZ ;  /* 0x0000000716237227 */ /* 0x002fe200078e00ff */
[----:B------:R-:W-:Y:S02]  /*4e00*/  ISETP.NE.AND P0, PT, R6, 0x1, PT ;  /* 0x000000010600780c */ /* 0x000fe40003f05270 */
[----:B------:R-:W-:Y:S01]  /*4e10*/  ISETP.NE.AND P2, PT, R72, 0x1, PT ;  /* 0x000000014800780c */ /* 0x000fe20003f45270 */
[----:B---3--:R-:W-:Y:S01]  /*4e20*/  IMAD.HI.U32 R34, R19, R16, RZ ;  /* 0x0000001013227227 */ /* 0x008fe200078e00ff */
[----:B------:R-:W-:Y:S02]  /*4e30*/  SHF.R.U32.HI R35, RZ, R18, R35 ;  /* 0x00000012ff237219 */ /* 0x000fe40000011623 */
[----:B------:R-:W-:Y:S01]  /*4e40*/  ISETP.NE.AND P4, PT, R2, 0x1, PT ;  /* 0x000000010200780c */ /* 0x000fe20003f85270 */
[----:B------:R-:W-:Y:S01]  /*4e50*/  IMAD.HI.U32 R36, R13, R16, RZ ;  /* 0x000000100d247227 */ /* 0x000fe200078e00ff */
[----:B------:R-:W-:Y:S02]  /*4e60*/  SHF.R.U32.HI R34, RZ, R17, R34 ;  /* 0x00000011ff227219 */ /* 0x000fe40000011622 */
[----:B------:R-:W-:Y:S01]  /*4e70*/  SEL R3, R22, R35, !P0 ;  /* 0x0000002316037207 */ /* 0x000fe20004000000 */
[C---:B------:R-:W-:Y:S01]  /*4e80*/  IMAD.HI.U32 R35, R8.reuse, R7, RZ ;  /* 0x0000000708237227 */ /* 0x040fe200078e00ff */
[----:B------:R-:W-:Y:S02]  /*4e90*/  SEL R11, R19, R34, !P4 ;  /* 0x00000022130b7207 */ /* 0x000fe40006000000 */
[----:B------:R-:W-:Y:S01]  /*4ea0*/  SHF.R.U32.HI R36, RZ, R17, R36 ;  /* 0x00000011ff247219 */ /* 0x000fe20000011624 */
[----:B------:R-:W-:Y:S01]  /*4eb0*/  IMAD.HI.U32 R38, R3, R4, RZ ;  /* 0x0000000403267227 */ /* 0x000fe200078e00ff */
[----:B------:R-:W-:Y:S03]  /*4ec0*/  SHF.R.U32.HI R35, RZ, R18, R35 ;  /* 0x00000012ff237219 */ /* 0x000fe60000011623 */
[----:B------:R-:W-:Y:S01]  /*4ed0*/  IMAD.HI.U32 R34, R11, R4, RZ ;  /* 0x000000040b227227 */ /* 0x000fe200078e00ff */
[----:B------:R-:W-:Y:S02]  /*4ee0*/  @P2 SHF.R.U32.HI R3, RZ, R5, R38 ;  /* 0x00000005ff032219 */ /* 0x000fe40000011626 */
[----:B------:R-:W-:Y:S02]  /*4ef0*/  SEL R9, R8, R35, !P0 ;  /* 0x0000002308097207 */ /* 0x000fe40004000000 */
[----:B------:R-:W-:Y:S01]  /*4f00*/  @P2 SHF.R.U32.HI R11, RZ, R5, R34 ;  /* 0x00000005ff0b2219 */ /* 0x000fe20000011622 */
[C---:B------:R-:W-:Y:S01]  /*4f10*/  IMAD R10, R72.reuse, R3, RZ ;  /* 0x00000003480a7224 */ /* 0x040fe200078e02ff */
[----:B------:R-:W-:Y:S01]  /*4f20*/  SEL R3, R13, R36, !P4 ;  /* 0x000000240d037207 */ /* 0x000fe20006000000 */
[C---:B------:R-:W-:Y:S03]  /*4f30*/  IMAD.HI.U32 R14, R9.reuse, R4, RZ ;  /* 0x00000004090e7227 */ /* 0x040fe600078e00ff */
[----:B------:R-:W-:Y:S01]  /*4f40*/  ISETP.GE.AND P0, PT, R9, R10, PT ;  /* 0x0000000a0900720c */ /* 0x000fe20003f06270 */
[C---:B------:R-:W-:Y:S01]  /*4f50*/  IMAD R12, R72.reuse, R11, RZ ;  /* 0x0000000b480c7224 */ /* 0x040fe200078e02ff */
[-C--:B------:R-:W-:Y:S04]  /*4f60*/  SHF.R.U32.HI R14, RZ, R5.reuse, R14 ;  /* 0x00000005ff0e7219 */ /* 0x080fe8000001160e */
[----:B------:R-:W-:Y:S02]  /*4f70*/  ISETP.GE.OR P0, PT, R3, R12, P0 ;  /* 0x0000000c0300720c */ /* 0x000fe40000706670 */
[----:B------:R-:W-:Y:S05]  /*4f80*/  SEL R15, R9, R14, !P2 ;  /* 0x0000000e090f7207 */ /* 0x000fea0005000000 */
[----:B------:R-:W-:Y:S04]  /*4f90*/  IMAD.MOV R14, RZ, RZ, -R15 ;  /* 0x000000ffff0e7224 */ /* 0x000fe800078e0a0f */
[----:B------:R-:W-:Y:S02]  /*4fa0*/  IMAD R14, R72, R14, R9 ;  /* 0x0000000e480e7224 */ /* 0x000fe400078e0209 */
[C---:B------:R-:W-:Y:S05]  /*4fb0*/  @!P0 IMAD.HI.U32 R10, R3.reuse, R4, RZ ;  /* 0x00000004030a8227 */ /* 0x040fea00078e00ff */
[----:B------:R-:W-:Y:S04]  /*4fc0*/  @!P0 SHF.R.U32.HI R10, RZ, R5, R10 ;  /* 0x00000005ff0a8219 */ /* 0x000fe8000001160a */
[----:B------:R-:W-:Y:S01]  /*4fd0*/  @!P0 SEL R0, R3, R10, !P2 ;  /* 0x0000000a03008207 */ /* 0x000fe20005000000 */
[----:B------:R-:W-:Y:S03]  /*4fe0*/  IMAD.MOV R10, RZ, RZ, -R3 ;  /* 0x000000ffff0a7224 */ /* 0x000fe600078e0a03 */
[----:B------:R-:W-:Y:S01]  /*4ff0*/  @!P0 IADD3 R15, PT, PT, R15, -R0, RZ ;  /* 0x800000000f0f8210 */ /* 0x000fe20007ffe0ff */
[----:B------:R-:W-:Y:S01]  /*5000*/  @!P0 IMAD R0, R11, R14, R0 ;  /* 0x0000000e0b008224 */ /* 0x000fe200078e0200 */
[----:B------:R-:W-:Y:S01]  /*5010*/  IADD3 R11, PT, PT, -R9, RZ, RZ ;  /* 0x000000ff090b7210 */ /* 0x000fe20007ffe1ff */
[----:B------:R-:W-:Y:S02]  /*5020*/  IMAD R13, R2, R10, R13 ;  /* 0x0000000a020d7224 */ /* 0x000fe400078e020d */
[----:B------:R-:W-:Y:S02]  /*5030*/  @!P0 IMAD R9, R15, R72, R3 ;  /* 0x000000480f098224 */ /* 0x000fe400078e0203 */
[----:B------:R-:W-:Y:S02]  /*5040*/  @!P0 IMAD.MOV.U32 R3, RZ, RZ, R0 ;  /* 0x000000ffff038224 */ /* 0x000fe400078e0000 */
[----:B------:R-:W-:Y:S02]  /*5050*/  IMAD R8, R6, R11, R8 ;  /* 0x0000000b06087224 */ /* 0x000fe400078e0208 */
[----:B------:R-:W-:Y:S02]  /*5060*/  IMAD R13, R3, R2, R13 ;  /* 0x00000002030d7224 */ /* 0x000fe400078e020d */
[----:B------:R-:W-:Y:S02]  /*5070*/  IMAD R8, R9, R6, R8 ;  /* 0x0000000609087224 */ /* 0x000fe400078e0208 */
.L_x_104:
[----:B------:R-:W-:Y:S05]  /*5080*/  BRA.U UP1, `(.L_x_105) ;  /* 0x0000000101107547 */ /* 0x000fea000b800000 */
[----:B------:R-:W-:Y:S04]  /*5090*/  MOV R0, UR6 ;  /* 0x0000000600007c02 */ /* 0x000fe80008000f00 */
[----:B------:R-:W-:Y:S04]  /*50a0*/  SHF.L.U32 R3, R0, 0x1f, RZ ;  /* 0x0000001f00037819 */ /* 0x000fe800000006ff */
[----:B------:R-:W2:Y:S02]  /*50b0*/  SYNCS.PHASECHK.TRANS64.TRYWAIT P0, [UR7+0x1a8], R3 ;  /* 0x0001a803ff0075a7 */ /* 0x000ea40008001107 */
[----:B--2---:R-:W-:Y:S05]  /*50c0*/  @!P0 BRA `(.L_x_106) ;  /* 0x0000007c00ec8947 */ /* 0x004fea0003800000 */
.L_x_105:
[----:B------:R-:W-:Y:S02]  /*50d0*/  R2UR UR35, R21 ;  /* 0x00000000152372ca */ /* 0x000fe400000e0000 */
[----:B------:R-:W-:Y:S02]  /*50e0*/  R2UR UR34, R20 ;  /* 0x00000000142272ca */ /* 0x000fe400000e0000 */
[----:B------:R-:W-:Y:S02]  /*50f0*/  ISETP.NE.U32.AND P2, PT, RZ, UR4, PT ;  /* 0x00000004ff007c0c */ /* 0x000fe4000bf45070 */
[----:B------:R-:W-:Y:S02]  /*5100*/  SHF.L.U32 R12, R31, 0x1f, RZ ;  /* 0x0000001f1f0c7819 */ /* 0x000fe400000006ff */
[----:B------:R-:W-:Y:S05]  /*5110*/  ISETP.NE.AND.EX P2, PT, RZ, UR5, PT, P2 ;  /* 0x00000005ff007c0c */ /* 0x000fea000bf45320 */
[----:B------:R-:W-:Y:S02]  /*5120*/  USHF.L.U32 UR35, UR35, 0x7, URZ ;  /* 0x0000000723237899 */ /* 0x000fe400080006ff */
[----:B------:R-:W-:Y:S01]  /*5130*/  USHF.L.U32 UR34, UR34, 0x8, URZ ;  /* 0x0000000822227899 */ /* 0x000fe200080006ff */
[----:B------:R-:W-:Y:S11]  /*5140*/  BRA.U !UP3, `(.L_x_107) ;  /* 0x000000010b347547 */ /* 0x000ff6000b800000 */
[----:B------:R-:W-:Y:S01]  /*5150*/  UPLOP3.LUT UP0, UPT, UPT, UPT, UP2, 0x80, 0x8 ;  /* 0x000000000008789c */ /* 0x000fe20003f0f020 */
[----:B--2---:R-:W-:Y:S02]  /*5160*/  HFMA2 R0, -RZ, RZ, 0, 5.9604644775390625e-08 ;  /* 0x00000001ff007431 */ /* 0x004fe400000001ff */
[----:B------:R-:W-:Y:S03]  /*5170*/  IMAD.MOV.U32 R171, RZ, RZ, 0x1 ;  /* 0x00000001ffab7424 */ /* 0x000fe600078e00ff */
[----:B------:R-:W-:Y:S05]  /*5180*/  PLOP3.LUT P0, PT, PT, PT, UP0, 0x80, 0x8 ;  /* 0x000000000008781c */ /* 0x000fea0003f0f008 */
[----:B------:R-:W2:Y:S01]  /*5190*/  @UP0 LDCU.64 UR10, c[0x0][0x888] ;  /* 0x00011100ff0a07ac */ /* 0x000ea20008000a00 */
[----:B------:R-:W-:Y:S07]  /*51a0*/  @UP0 UIMAD UR8, UR36, UR4, URZ ;  /* 0x00000004240802a4 */ /* 0x000fee000f8e02ff */
[----:B------:R-:W-:Y:S01]  /*51b0*/  @!P0 PRMT R171, R0, 0x7610, R171 ;  /* 0x0000761000ab8816 */ /* 0x000fe200000000ab */
[----:B--2---:R-:W-:Y:S03]  /*51c0*/  @UP0 UIMAD.WIDE UR10, UR8, 0x4, UR10 ;  /* 0x00000004080a08a5 */ /* 0x004fe6000f8e020a */
[----:B------:R-:W2:Y:S03]  /*51d0*/  @!UP0 LDCU UR8, c[0x0][0x880] ;  /* 0x00011000ff0887ac */ /* 0x000ea60008000800 */
[----:B------:R-:W-:Y:S01]  /*51e0*/  IMAD.U32 R10, RZ, RZ, UR10 ;  /* 0x0000000aff0a7e24 */ /* 0x000fe2000f8e00ff */
[----:B------:R-:W-:Y:S05]  /*51f0*/  MOV R11, UR11 ;  /* 0x0000000b000b7c02 */ /* 0x000fea0008000f00 */
[----:B-----5:R4:W5:Y:S02]  /*5200*/  @P0 LDG.E R81, desc[UR46][R10.64] ;  /* 0x0000002e0a510981 */ /* 0x020964000c1e1900 */
[----:B--2-4-:R-:W-:Y:S07]  /*5210*/  @!P0 IMAD.U32 R81, RZ, RZ, UR8 ;  /* 0x00000008ff518e24 */ /* 0x014fee000f8e00ff */
.L_x_107:
[----:B-----5:R-:W-:Y:S01]  /*5220*/  @!P2 FSETP.EQ.AND P0, PT, R81, RZ, PT ;  /* 0x000000ff5100a20b */ /* 0x020fe20003f02000 */
[----:B------:R-:W-:Y:S01]  /*5230*/  @!UPT UIADD3 URZ, UPT, UPT, URZ, URZ, URZ ;  /* 0x000000fffffff290 */ /* 0x000fe2000fffe0ff */
[----:B------:R-:W-:Y:S11]  /*5240*/  @!P2 BRA `(.L_x_108) ;  /* 0x000000000014a947 */ /* 0x000ff60003800000 */
[----:B------:R-:W-:Y:S02]  /*5250*/  LOP3.LUT P2, RZ, R171, 0xff, RZ, 0xc0, !PT ;  /* 0x000000ffabff7812 */ /* 0x000fe4000784c0ff */
[----:B------:R-:W-:Y:S04]  /*5260*/  PLOP3.LUT P0, PT, PT, PT, UP0, 0x80, 0x8 ;  /* 0x000000000008781c */ /* 0x000fe80003f0f008 */
[----:B------:R-:W-:Y:S07]  /*5270*/  PLOP3.LUT P0, PT, P0, PT, PT, 0x8, 0x80 ;  /* 0x000000000080781c */ /* 0x000fee000070e170 */
[----:B------:R-:W-:Y:S11]  /*5280*/  @P2 FSETP.EQ.AND P0, PT, R81, RZ, PT ;  /* 0x000000ff5100220b */ /* 0x000ff60003f02000 */
[----:B------:R-:W-:Y:S02]  /*5290*/  @!UPT UIADD3 URZ, UPT, UPT, URZ, URZ, URZ ;  /* 0x000000fffffff290 */ /* 0x000fe4000fffe0ff */
.L_x_108:
[----:B------:R-:W4:Y:S01]  /*52a0*/  SYNCS.PHASECHK.TRANS64.TRYWAIT P2, [UR7+0x180], R12 ;  /* 0x0001800cff0075a7 */ /* 0x000f220008041107 */
[----:B------:R-:W-:Y:S04]  /*52b0*/  ELECT P4, URZ, PT ;  /* 0x0000000000ff782f */ /* 0x000fe80003880000 */
[----:B------:R-:W-:Y:S11]  /*52c0*/  PLOP3.LUT P4, PT, P0, P4, PT, 0xf2, 0x2f ;  /* 0x00000000002f781c */ /* 0x000ff60000789e72 */
[----:B------:R-:W-:Y:S02]  /*52d0*/  @!UPT UIADD3 URZ, UPT, UPT, URZ, URZ, URZ ;  /* 0x000000fffffff290 */ /* 0x000fe4000fffe0ff */
[----:B-1----:R-:W-:Y:S05]  /*52e0*/  @!P4 IADD3 R9, P0, PT, R32, 0x580, RZ ;  /* 0x000005802009c810 */ /* 0x002fea0007f1e0ff */
[----:B--2---:R-:W-:Y:S01]  /*52f0*/  @!P4 IMAD.X R0, RZ, RZ, R33, P0 ;  /* 0x000000ffff00c224 */ /* 0x004fe200000e0621 */
[----:B----4-:R-:W-:Y:S07]  /*5300*/  @!P2 BRA `(.L_x_109) ;  /* 0x0000007c0074a947 */ /* 0x010fee0003800000 */
.L_x_228:
[----:B------:R-:W-:Y:S01]  /*5310*/  @!P4 R2UR UR8, R0 ;  /* 0x000000000008c2ca */ /* 0x000fe200000e0000 */
[----:B------:R-:W-:Y:S01]  /*5320*/  VOTEU.ALL UP1, P4 ;  /* 0x0000000000ff7886 */ /* 0x000fe20002020000 */
[----:B------:R-:W-:Y:S01]  /*5330*/  @!P4 R2UR UR9, R9 ;  /* 0x000000000909c2ca */ /* 0x000fe200000e0000 */
[----:B------:R-:W-:Y:S01]  /*5340*/  @!P4 IMAD.MOV.U32 R0, RZ, RZ, 0x2000 ;  /* 0x00002000ff00c424 */ /* 0x000fe200078e00ff */
[----:B------:R-:W-:Y:S01]  /*5350*/  UMOV UR10, 0x0 ;  /* 0x00000000000a7882 */ /* 0x000fe20000000000 */
[----:B------:R-:W-:Y:S01]  /*5360*/  UMOV UR11, 0x10000000 ;  /* 0x10000000000b7882 */ /* 0x000fe20000000000 */
[----:B------:R-:W-:Y:S01]  /*5370*/  @!UP1 UIADD3 UR32, UPT, UPT, UR7, 0x400, URZ ;  /* 0x0000040007209890 */ /* 0x000fe2000fffe0ff */
[----:B------:R-:W-:Y:S01]  /*5380*/  @!P4 IADD3 R9, P0, PT, R32, 0x580, RZ ;  /* 0x000005802009c810 */ /* 0x000fe20007f1e0ff */
[----:B------:R-:W-:Y:S05]  /*5390*/  VOTEU.ALL UP1, P4 ;  /* 0x0000000000ff7886 */ /* 0x000fea0002020000 */
[----:B------:R-:W-:Y:S01]  /*53a0*/  IMAD.U32 R11, RZ, RZ, UR8 ;  /* 0x00000008ff0b7e24 */ /* 0x000fe2000f8e00ff */
[----:B------:R-:W-:Y:S01]  /*53b0*/  UPRMT UR8, UR37, 0x654, UR33 ;  /* 0x0000065425087896 */ /* 0x000fe20008000021 */
[----:B------:R-:W-:Y:S03]  /*53c0*/  IMAD.U32 R10, RZ, RZ, UR9 ;  /* 0x00000009ff0a7e24 */ /* 0x000fe6000f8e00ff */
[----:B------:R-:W-:Y:S02]  /*53d0*/  @!P4 R2UR UR15, R11 ;  /* 0x000000000b0fc2ca */ /* 0x000fe400000e0000 */
[----:B------:R-:W-:Y:S11]  /*53e0*/  @!P4 R2UR UR14, R10 ;  /* 0x000000000a0ec2ca */ /* 0x000ff600000e0000 */
[----:B------:R-:W-:Y:S02]  /*53f0*/  @!UPT UIADD3 URZ, UPT, UPT, URZ, URZ, URZ ;  /* 0x000000fffffff290 */ /* 0x000fe4000fffe0ff */
[----:B------:R2:W-:Y:S01]  /*5400*/  @!UP1 UTMALDG.3D [UR32], [UR14], desc[UR10] ;  /* 0x00000a200e0095b4 */ /* 0x0005e20008011000 */
[----:B------:R4:W-:Y:S01]  /*5410*/  @!P4 SYNCS.ARRIVE.TRANS64.RED.A0TR RZ, [UR7+0x160], R0 ;  /* 0x00016000ffffc9a7 */ /* 0x0009e20008300407 */
[----:B------:R-:W-:Y:S01]  /*5420*/  SYNCS.ARRIVE.TRANS64.RED.A1T0 RZ, [UR8], RZ ;  /* 0x000000ffffff79a7 */ /* 0x000fe20008100408 */
[----:B----4-:R-:W-:Y:S01]  /*5430*/  @!P4 IMAD.X R0, RZ, RZ, R33, P0 ;  /* 0x000000ffff00c224 */ /* 0x010fe200000e0621 */
[----:B------:R-:W4:Y:S02]  /*5440*/  SYNCS.PHASECHK.TRANS64.TRYWAIT P2, [UR7+0x188], R12 ;  /* 0x0001880cff0075a7 */ /* 0x000f240008041107 */
[----:B--2-4-:R-:W-:Y:S05]  /*5450*/  @!P2 BRA `(.L_x_110) ;  /* 0x0000007c0038a947 */ /* 0x014fea0003800000 */
.L_x_230:
        /* <DEDUP_REMOVED lines=8> */
[----:B------:R-:W-:Y:S01]  /*54e0*/  @!UP1 UIADD3 UR24, UPT, UPT, UR7, 0x2400, URZ ;  /* 0x0000240007189890 */ /* 0x000fe2000fffe0ff */
[----:B------:R-:W-:Y:S01]  /*54f0*/  VOTEU.ALL UP1, P4 ;  /* 0x0000000000ff7886 */ /* 0x000fe20002020000 */
[----:B------:R-:W-:Y:S01]  /*5500*/  UMOV UR27, UR35 ;  /* 0x00000023001b7c82 */ /* 0x000fe20008000000 */
[----:B------:R-:W-:Y:S02]  /*5510*/  UMOV UR28, UR36 ;  /* 0x00000024001c7c82 */ /* 0x000fe40008000000 */
[----:B------:R-:W-:Y:S01]  /*5520*/  IMAD.U32 R11, RZ, RZ, UR8 ;  /* 0x00000008ff0b7e24 */ /* 0x000fe2000f8e00ff */
[----:B------:R-:W-:Y:S01]  /*5530*/  UPRMT UR8, UR37, 0x654, UR25 ;  /* 0x0000065425087896 */ /* 0x000fe20008000019 */
[----:B------:R-:W-:Y:S02]  /*5540*/  IMAD.U32 R10, RZ, RZ, UR9 ;  /* 0x00000009ff0a7e24 */ /* 0x000fe4000f8e00ff */
[----:B------:R-:W-:Y:S01]  /*5550*/  @!P4 IMAD.X R20, RZ, RZ, R33, P0 ;  /* 0x000000ffff14c224 */ /* 0x000fe200000e0621 */
[----:B------:R-:W-:Y:S02]  /*5560*/  @!P4 R2UR UR15, R11 ;  /* 0x000000000b0fc2ca */ /* 0x000fe400000e0000 */
[----:B------:R-:W-:Y:S11]  /*5570*/  @!P4 R2UR UR14, R10 ;  /* 0x000000000a0ec2ca */ /* 0x000ff600000e0000 */
[----:B------:R-:W-:Y:S02]  /*5580*/  @!UPT UIADD3 URZ, UPT, UPT, URZ, URZ, URZ ;  /* 0x000000fffffff290 */ /* 0x000fe4000fffe0ff */
[----:B------:R2:W-:Y:S01]  /*5590*/  @!UP1 UTMALDG.3D [UR24], [UR14], desc[UR10] ;  /* 0x00000a180e0095b4 */ /* 0x0005e20008011000 */
[----:B------:R2:W-:Y:S01]  /*55a0*/  @!P4 SYNCS.ARRIVE.TRANS64.RED.A0TR RZ, [UR7+0x168], R0 ;  /* 0x00016800ffffc9a7 */ /* 0x0005e20008300407 */
[----:B------:R-:W-:Y:S01]  /*55b0*/  SYNCS.ARRIVE.TRANS64.RED.A1T0 RZ, [UR8], RZ ;  /* 0x000000ffffff79a7 */ /* 0x000fe20008100408 */
[----:B------:R-:W4:Y:S02]  /*55c0*/  SYNCS.PHASECHK.TRANS64.TRYWAIT P2, [UR7+0x190], R12 ;  /* 0x0001900cff0075a7 */ /* 0x000f240008041107 */
[----:B--2-4-:R-:W-:Y:S05]  /*55d0*/  @!P2 BRA `(.L_x_111) ;  /* 0x0000007800f0a947 */ /* 0x014fea0003800000 */
.L_x_232:
[----:B------:R-:W2:Y:S01]  /*55e0*/  LDC.64 R14, c[0x0][0xb10] ;  /* 0x0002c400ff0e7b82 */ /* 0x000ea20000000a00 */
[----:B------:R-:W-:Y:S01]  /*55f0*/  @!P4 R2UR UR8, R20 ;  /* 0x000000001408c2ca */ /* 0x000fe200000e0000 */
[----:B------:R-:W-:Y:S01]  /*5600*/  VOTEU.ALL UP1, P4 ;  /* 0x0000000000ff7886 */ /* 0x000fe20002020000 */
[----:B------:R-:W-:Y:S01]  /*5610*/  @!P4 R2UR UR9, R21 ;  /* 0x000000001509c2ca */ /* 0x000fe200000e0000 */
[----:B------:R-:W-:Y:S01]  /*5620*/  UMOV UR10, 0x0 ;  /* 0x00000000000a7882 */ /* 0x000fe20000000000 */
[----:B------:R-:W-:Y:S03]  /*5630*/  UMOV UR11, 0x10000000 ;  /* 0x10000000000b7882 */ /* 0x000fe60000000000 */
[----:B------:R-:W4:Y:S01]  /*5640*/  LDC.64 R10, c[0x0][0xb18] ;  /* 0x0002c600ff0a7b82 */ /* 0x000f220000000a00 */
[----:B------:R-:W-:Y:S01]  /*5650*/  @!UP1 UIADD3 UR18, UPT, UPT, UR34, 0x80, URZ ;  /* 0x0000008022129890 */ /* 0x000fe2000fffe0ff */
[----:B------:R-:W-:Y:S01]  /*5660*/  @P3 SHF.R.U32.HI R28, RZ, 0x10, R25 ;  /* 0x00000010ff1c3819 */ /* 0x000fe20000011619 */
[----:B------:R-:W-:Y:S01]  /*5670*/  @!UP1 UIADD3 UR16, UPT, UPT, UR7, 0x4400, URZ ;  /* 0x0000440007109890 */ /* 0x000fe2000fffe0ff */
[----:B------:R-:W-:Y:S01]  /*5680*/  VIADD R30, R30, 0x1 ;  /* 0x000000011e1e7836 */ /* 0x000fe20000000000 */
[----:B------:R-:W-:Y:S03]  /*5690*/  VOTEU.ALL UP1, P4 ;  /* 0x0000000000ff7886 */ /* 0x000fe60002020000 */
[----:B------:R-:W5:Y:S01]  /*56a0*/  @!P1 LDC R0, c[0x0][0xb20] ;  /* 0x0002c800ff009b82 */ /* 0x000f620000000800 */
[----:B------:R-:W-:Y:S01]  /*56b0*/  UMOV UR19, UR35 ;  /* 0x0000002300137c82 */ /* 0x000fe20008000000 */
[----:B------:R-:W-:Y:S01]  /*56c0*/  IMAD.U32 R21, RZ, RZ, UR8 ;  /* 0x00000008ff157e24 */ /* 0x000fe2000f8e00ff */
[----:B------:R-:W-:Y:S05]  /*56d0*/  UMOV UR20, UR36 ;  /* 0x0000002400147c82 */ /* 0x000fea0008000000 */
[----:B-1----:R-:W1:Y:S01]  /*56e0*/  @!P1 LDC R3, c[0x0][0xb0c] ;  /* 0x0002c300ff039b82 */ /* 0x002e620000000800 */
[----:B------:R-:W-:Y:S01]  /*56f0*/  IMAD.U32 R20, RZ, RZ, UR9 ;  /* 0x00000009ff147e24 */ /* 0x000fe2000f8e00ff */
[----:B------:R-:W-:Y:S01]  /*5700*/  UPRMT UR8, UR37, 0x654, UR17 ;  /* 0x0000065425087896 */ /* 0x000fe20008000011 */
[----:B------:R-:W-:Y:S03]  /*5710*/  @!P4 R2UR UR15, R21 ;  /* 0x00000000150fc2ca */ /* 0x000fe600000e0000 */
[----:B------:R-:W-:Y:S01]  /*5720*/  @!P4 R2UR UR14, R20 ;  /* 0x00000000140ec2ca */ /* 0x000fe200000e0000 */
[----:B------:R-:W-:Y:S11]  /*5730*/  @!P4 IMAD.MOV.U32 R20, RZ, RZ, 0x2000 ;  /* 0x00002000ff14c424 */ /* 0x000ff600078e00ff */
[----:B------:R-:W-:Y:S01]  /*5740*/  @!UPT UIADD3 URZ, UPT, UPT, URZ, URZ, URZ ;  /* 0x000000fffffff290 */ /* 0x000fe2000fffe0ff */
[----:B------:R1:W-:Y:S01]  /*5750*/  @!UP1 UTMALDG.3D [UR16], [UR14], desc[UR10] ;  /* 0x00000a100e0095b4 */ /* 0x0003e20008011000 */
[----:B------:R1:W-:Y:S02]  /*5760*/  @!P4 SYNCS.ARRIVE.TRANS64.RED.A0TR RZ, [UR7+0x170], R20 ;  /* 0x00017014ffffc9a7 */ /* 0x0003e40008300407 */
[----:B-1----:R-:W-:Y:S01]  /*5770*/  @!P1 ISETP.NE.AND P2, PT, R3, 0x1, PT ;  /* 0x000000010300980c */ /* 0x002fe20003f45270 */
[C---:B--2---:R-:W-:Y:S01]  /*5780*/  @!P1 IMAD.HI.U32 R14, R13.reuse, R14, RZ ;  /* 0x0000000e0d0e9227 */ /* 0x044fe200078e00ff */
[----:B----4-:R-:W-:Y:S03]  /*5790*/  @!P1 ISETP.NE.AND P0, PT, R10, 0x1, PT ;  /* 0x000000010a00980c */ /* 0x010fe60003f05270 */
[C---:B------:R-:W-:Y:S01]  /*57a0*/  @!P1 IMAD.HI.U32 R11, R8.reuse, R11, RZ ;  /* 0x0000000b080b9227 */ /* 0x040fe200078e00ff */
[----:B------:R-:W-:Y:S04]  /*57b0*/  @!P1 SHF.R.U32.HI R14, RZ, R15, R14 ;  /* 0x0000000fff0e9219 */ /* 0x000fe8000001160e */
[----:B-----5:R-:W-:Y:S01]  /*57c0*/  @!P1 SHF.R.U32.HI R9, RZ, R0, R11 ;  /* 0x00000000ff099219 */ /* 0x020fe2000001160b */
[----:B------:R-:W-:Y:S01]  /*57d0*/  SYNCS.ARRIVE.TRANS64.RED.A1T0 RZ, [UR8], RZ ;  /* 0x000000ffffff79a7 */ /* 0x000fe20008100408 */
[----:B------:R-:W-:Y:S02]  /*57e0*/  @!P1 SEL R14, R13, R14, !P2 ;  /* 0x0000000e0d0e9207 */ /* 0x000fe40005000000 */
[----:B------:R-:W-:Y:S01]  /*57f0*/  @!P1 SEL R9, R8, R9, !P0 ;  /* 0x0000000908099207 */ /* 0x000fe20004000000 */
[----:B------:R-:W1:Y:S04]  /*5800*/  SYNCS.PHASECHK.TRANS64.TRYWAIT P5, [UR7+0x198], R12 ;  /* 0x0001980cff0075a7 */ /* 0x000e6800080a1107 */
[----:B------:R-:W-:Y:S02]  /*5810*/  @!P1 IMAD.IADD R0, R9, 0x1, -R14 ;  /* 0x0000000109009824 */ /* 0x000fe400078e0a0e */
[----:B------:R-:W-:Y:S02]  /*5820*/  @!P1 IMAD.IADD R9, R14, 0x1, -R9 ;  /* 0x000000010e099824 */ /* 0x000fe400078e0a09 */
[----:B------:R-:W-:Y:S02]  /*5830*/  @!P1 IMAD R13, R0, R3, R13 ;  /* 0x00000003000d9224 */ /* 0x000fe400078e020d */
[----:B------:R-:W-:Y:S01]  /*5840*/  @!P1 IMAD R8, R9, R10, R8 ;  /* 0x0000000a09089224 */ /* 0x000fe200078e0208 */
[----:B-1----:R-:W-:Y:S06]  /*5850*/  @!P5 BRA `(.L_x_112) ;  /* 0x000000780068d947 */ /* 0x002fec0003800000 */
.L_x_234:
[----:B-1----:R-:W-:Y:S01]  /*5860*/  @!P4 IADD3 R3, P0, PT, R32, 0x580, RZ ;  /* 0x000005802003c810 */ /* 0x002fe20007f1e0ff */
[----:B------:R-:W-:Y:S01]  /*5870*/  VOTEU.ALL UP1, P4 ;  /* 0x0000000000ff7886 */ /* 0x000fe20002020000 */
[----:B------:R-:W-:Y:S01]  /*5880*/  UMOV UR18, 0x0 ;  /* 0x0000000000127882 */ /* 0x000fe20000000000 */
[----:B------:R-:W-:Y:S01]  /*5890*/  UMOV UR19, 0x10000000 ;  /* 0x1000000000137882 */ /* 0x000fe20000000000 */
[----:B------:R-:W-:Y:S01]  /*58a0*/  @!P4 R2UR UR9, R3 ;  /* 0x000000000309c2ca */ /* 0x000fe200000e0000 */
[----:B------:R-:W-:Y:S01]  /*58b0*/  @!P4 IMAD.X R0, RZ, RZ, R33, P0 ;  /* 0x000000ffff00c224 */ /* 0x000fe200000e0621 */
[----:B------:R-:W-:Y:S01]  /*58c0*/  @!UP1 UIADD3 UR10, UPT, UPT, UR34, 0xc0, URZ ;  /* 0x000000c0220a9890 */ /* 0x000fe2000fffe0ff */
[----:B------:R-:W-:Y:S01]  /*58d0*/  ISETP.NE.AND P0, PT, R30, 0x2, PT ;  /* 0x000000021e00780c */ /* 0x000fe20003f05270 */
[----:B------:R-:W-:Y:S01]  /*58e0*/  UMOV UR11, UR35 ;  /* 0x00000023000b7c82 */ /* 0x000fe20008000000 */
[----:B------:R-:W-:Y:S01]  /*58f0*/  UMOV UR12, UR36 ;  /* 0x00000024000c7c82 */ /* 0x000fe20008000000 */
[----:B------:R-:W-:Y:S01]  /*5900*/  @!P4 R2UR UR8, R0 ;  /* 0x000000000008c2ca */ /* 0x000fe200000e0000 */
[----:B------:R-:W-:Y:S01]  /*5910*/  IMAD.IADD R20, R8, 0x1, R147 ;  /* 0x0000000108147824 */ /* 0x000fe200078e0293 */
[----:B------:R-:W-:Y:S01]  /*5920*/  @P3 R2UR UR36, R28 ;  /* 0x000000001c2432ca */ /* 0x000fe200000e0000 */
[----:B------:R-:W-:Y:S01]  /*5930*/  IMAD.IADD R21, R13, 0x1, R170 ;  /* 0x000000010d157824 */ /* 0x000fe200078e02aa */
[----:B------:R-:W-:Y:S02]  /*5940*/  SEL R0, RZ, 0x1, P0 ;  /* 0x00000001ff007807 */ /* 0x000fe40000000000 */
[----:B------:R-:W-:Y:S01]  /*5950*/  LOP3.LUT R31, R31, 0x1, RZ, 0x3c, !PT ;  /* 0x000000011f1f7812 */ /* 0x000fe200078e3cff */
[----:B------:R-:W-:Y:S01]  /*5960*/  IMAD.U32 R10, RZ, RZ, UR9 ;  /* 0x00000009ff0a7e24 */ /* 0x000fe2000f8e00ff */
[----:B------:R-:W-:Y:S01]  /*5970*/  @!UP1 UIADD3 UR9, UPT, UPT, UR7, 0x178, URZ ;  /* 0x0000017807099890 */ /* 0x000fe2000fffe0ff */
[----:B------:R-:W-:Y:S02]  /*5980*/  LOP3.LUT R29, R29, R0, RZ, 0x3c, !PT ;  /* 0x000000001d1d7212 */ /* 0x000fe400078e3cff */
[----:B------:R-:W-:Y:S02]  /*5990*/  SEL R30, R30, RZ, P0 ;  /* 0x000000ff1e1e7207 */ /* 0x000fe40000000000 */
[----:B------:R-:W-:Y:S01]  /*59a0*/  IMAD.U32 R11, RZ, RZ, UR8 ;  /* 0x00000008ff0b7e24 */ /* 0x000fe2000f8e00ff */
[----:B------:R-:W-:Y:S01]  /*59b0*/  @!P4 R2UR UR14, R10 ;  /* 0x000000000a0ec2ca */ /* 0x000fe200000e0000 */
[----:B------:R-:W-:Y:S01]  /*59c0*/  @!UP1 UIADD3 UR8, UPT, UPT, UR7, 0x6400, URZ ;  /* 0x0000640007089890 */ /* 0x000fe2000fffe0ff */
[----:B------:R-:W-:Y:S02]  /*59d0*/  VOTEU.ALL UP1, P4 ;  /* 0x0000000000ff7886 */ /* 0x000fe40002020000 */
[----:B------:R-:W-:Y:S11]  /*59e0*/  @!P4 R2UR UR15, R11 ;  /* 0x000000000b0fc2ca */ /* 0x000ff600000e0000 */
[----:B------:R-:W-:Y:S02]  /*59f0*/  @!UPT UIADD3 URZ, UPT, UPT, URZ, URZ, URZ ;  /* 0x000000fffffff290 */ /* 0x000fe4000fffe0ff */
[----:B------:R2:W-:Y:S01]  /*5a00*/  @!UP1 UTMALDG.3D [UR8], [UR14], desc[UR18] ;  /* 0x000012080e0095b4 */ /* 0x0005e20008011000 */
[----:B------:R2:W-:Y:S01]  /*5a10*/  @!P4 SYNCS.ARRIVE.TRANS64.RED.A0TR RZ, [UR7+0x178], R23 ;  /* 0x00017817ffffc9a7 */ /* 0x0005e20008300407 */
[----:B------:R-:W-:Y:S01]  /*5a20*/  UPLOP3.LUT UP1, UPT, UPT, UPT, UPT, 0x80, 0x8 ;  /* 0x000000000008789c */ /* 0x000fe20003f2f070 */
[----:B------:R-:W-:Y:S01]  /*5a30*/  SYNCS.ARRIVE.TRANS64.RED.A1T0 RZ, [UR13], RZ ;  /* 0x000000ffffff79a7 */ /* 0x000fe2000810040d */
[----:B------:R-:W-:Y:S09]  /*5a40*/  @P3 BRA `(.L_x_113) ;  /* 0xfffffff000943947 */ /* 0x000ff2000383ffff */
[----:B------:R-:W-:-:S04]  /*5a50*/  SHF.L.U32 R3, R31, 0x1f, RZ ;  /* 0x0000001f1f037819 */ /* 0x000fc800000006ff */
[----:B------:R-:W1:Y:S02]  /*5a60*/  SYNCS.PHASECHK.TRANS64.TRYWAIT P0, [UR7+0x180], R3 ;  /* 0x00018003ff0075a7 */ /* 0x000e640008001107 */
[----:B-1----:R-:W-:Y:S05]  /*5a70*/  @!P0 BRA `(.L_x_114) ;  /* 0x0000007400f88947 */ /* 0x002fea0003800000 */
.L_x_236:
[----:B------:R-:W4:Y:S02]  /*5a80*/  SYNCS.PHASECHK.TRANS64.TRYWAIT P0, [UR7+0x188], R3 ;  /* 0x00018803ff0075a7 */ /* 0x000f240008001107 */
[----:B----4-:R-:W-:Y:S05]  /*5a90*/  @!P0 BRA `(.L_x_115) ;  /* 0x0000007800088947 */ /* 0x010fea0003800000 */
.L_x_238:
[----:B------:R-:W4:Y:S02]  /*5aa0*/  SYNCS.PHASECHK.TRANS64.TRYWAIT P0, [UR7+0x190], R3 ;  /* 0x00019003ff0075a7 */ /* 0x000f240008001107 */
[----:B----4-:R-:W-:Y:S05]  /*5ab0*/  @!P0 BRA `(.L_x_116) ;  /* 0x0000007800188947 */ /* 0x010fea0003800000 */
.L_x_240:
[----:B-1----:R-:W-:-:S07]  /*5ac0*/  MOV R0, UR7 ;  /* 0x0000000700007c02 */ /* 0x002fce0008000f00 */
.L_x_117:
[----:B-1----:R-:W-:-:S04]  /*5ad0*/  SHF.L.U32 R3, R31, 0x1f, RZ ;  /* 0x0000001f1f037819 */ /* 0x002fc800000006ff */
[----:B------:R1:W4:Y:S03]  /*5ae0*/  SYNCS.PHASECHK.TRANS64.TRYWAIT P0, [R0+URZ+0x198], R3 ;  /* 0x00019803000075a7 */ /* 0x00032600080011ff */
[----:B----4-:R-:W-:Y:S05]  /*5af0*/  @!P0 NANOSLEEP.SYNCS 0x989680 ;  /* 0x009896800000895d */ /* 0x010fea0003900000 */
[----:B------:R-:W4:Y:S02]  /*5b00*/  @!P0 SYNCS.PHASECHK.TRANS64 P0, [R0+URZ+0x198], R3 ;  /* 0x00019803000085a7 */ /* 0x000f2400080010ff */
[----:B--2-4-:R-:W-:Y:S05]  /*5b10*/  @P0 EXIT ;  /* 0x000000000000094d */ /* 0x014fea0003800000 */
[----:B------:R-:W-:Y:S05]  /*5b20*/  BRA `(.L_x_117) ;  /* 0xfffffffc00e87947 */ /* 0x000fea000383ffff */
.L_x_102:
[----:B------:R-:W-:-:S06]  /*5b30*/  UISETP.GE.AND UP1, UPT, UR10, 0x4, UPT ;  /* 0x000000040a00788c */ /* 0x000fcc000bf26270 */
[----:B------:R-:W-:-:S13]  /*5b40*/  PLOP3.LUT P0, PT, PT, PT, UP1, 0x80, 0x8 ;  /* 0x000000000008781c */ /* 0x000fda0003f0f018 */
[----:B------:R-:W-:Y:S05]  /*5b50*/  @!P0 EXIT ;  /* 0x000000000000894d */ /* 0x000fea0003800000 */
[----:B------:R-:W-:Y:S01]  /*5b60*/  BAR.SYNC.DEFER_BLOCKING 0x6, 0xa0 ;  /* 0x0182800000007b1d */ /* 0x000fe20000010000 */
[C---:B------:R-:W-:Y:S01]  /*5b70*/  IMAD.SHL.U32 R3, R185.reuse, 0x40, RZ ;  /* 0x00000040b9037824 */ /* 0x040fe200078e00ff */
[C---:B------:R-:W-:Y:S01]  /*5b80*/  LOP3.LUT R189, R185.reuse, 0x60, RZ, 0xc0, !PT ;  /* 0x00000060b9bd7812 */ /* 0x040fe200078ec0ff */
[C---:B------:R-:W-:Y:S01]  /*5b90*/  IMAD.SHL.U32 R172, R185.reuse, 0x8, RZ ;  /* 0x00000008b9ac7824 */ /* 0x040fe200078e00ff */
[C---:B------:R-:W-:Y:S01]  /*5ba0*/  LOP3.LUT R187, R185.reuse, 0x2, RZ, 0xc0, !PT ;  /* 0x00000002b9bb7812 */ /* 0x040fe200078ec0ff */
[----:B------:R-:W-:Y:S01]  /*5bb0*/  IMAD.U32 R79, R185, 0x10000, RZ ;  /* 0x00010000b94f7824 */ /* 0x000fe200078e00ff */
[----:B------:R-:W-:Y:S02]  /*5bc0*/  UMOV UR49, 0x400 ;  /* 0x0000040000317882 */ /* 0x000fe40000000000 */
[----:B------:R-:W1:Y:S01]  /*5bd0*/  LDC R177, c[0x0][0x370] ;  /* 0x0000dc00ffb17b82 */ /* 0x000e620000000800 */
[----:B------:R-:W-:Y:S01]  /*5be0*/  ULEA UR49, UR37, UR49, 0x18 ;  /* 0x0000003125317291 */ /* 0x000fe2000f8ec0ff */
[----:B------:R-:W-:Y:S01]  /*5bf0*/  LOP3.LUT R5, R3, 0x180, RZ, 0xc0, !PT ;  /* 0x0000018003057812 */ /* 0x000fe200078ec0ff */
[----:B------:R-:W-:Y:S01]  /*5c00*/  HFMA2 R192, -RZ, RZ, 0, 0 ;  /* 0x00000000ffc07431 */ /* 0x000fe200000001ff */
[----:B------:R-:W-:Y:S01]  /*5c10*/  LOP3.LUT R79, R79, 0x600000, RZ, 0xc0, !PT ;  /* 0x006000004f4f7812 */ /* 0x000fe200078ec0ff */
[----:B------:R-:W-:Y:S01]  /*5c20*/  UIADD3 UR4, UPT, UPT, UR49, 0x8400, URZ ;  /* 0x0000840031047890 */ /* 0x000fe2000fffe0ff */
[----:B------:R-:W-:Y:S01]  /*5c30*/  LOP3.LUT R172, R5, 0x30, R172, 0xf8, !PT ;  /* 0x0000003005ac7812 */ /* 0x000fe200078ef8ac */
[----:B------:R-:W-:Y:S01]  /*5c40*/  IMAD.MOV.U32 R76, RZ, RZ, RZ ;  /* 0x000000ffff4c7224 */ /* 0x000fe200078e00ff */
[----:B------:R-:W2:Y:S01]  /*5c50*/  LDC R74, c[0x0][0xb0c] ;  /* 0x0002c300ff4a7b82 */ /* 0x000ea20000000800 */
[----:B------:R-:W-:-:S02]  /*5c60*/  LOP3.LUT R185, R185, 0x4, RZ, 0xc0, !PT ;  /* 0x00000004b9b97812 */ /* 0x000fc400078ec0ff */
[----:B------:R-:W-:Y:S02]  /*5c70*/  CS2R R182, SRZ ;  /* 0x0000000000b67805 */ /* 0x000fe4000001ff00 */
[----:B------:R-:W-:Y:S02]  /*5c80*/  LOP3.LUT R172, R172, 0x1e40, R3, 0xf8, !PT ;  /* 0x00001e40acac7812 */ /* 0x000fe400078ef803 */
[----:B------:R-:W-:Y:S02]  /*5c90*/  CS2R R180, SRZ ;  /* 0x0000000000b47805 */ /* 0x000fe4000001ff00 */
[----:B------:R-:W-:Y:S01]  /*5ca0*/  IADD3 R184, PT, PT, -R185, 0x2, RZ ;  /* 0x00000002b9b87810 */ /* 0x000fe20007ffe1ff */
[----:B------:R-:W-:Y:S01]  /*5cb0*/  IMAD.MOV R176, RZ, RZ, -R187 ;  /* 0x000000ffffb07224 */ /* 0x000fe200078e0abb */
[----:B------:R-:W-:Y:S01]  /*5cc0*/  MOV R188, UR4 ;  /* 0x0000000400bc7c02 */ /* 0x000fe20008000f00 */
[----:B------:R-:W3:Y:S01]  /*5cd0*/  LDC R174, c[0x0][0xb20] ;  /* 0x0002c800ffae7b82 */ /* 0x000ee20000000800 */
[----:B------:R-:W4:Y:S01]  /*5ce0*/  LDS R0, [UR49+0x240] ;  /* 0x00024031ff007984 */ /* 0x000f220008000800 */
[----:B------:R-:W-:Y:S01]  /*5cf0*/  VIADD R186, R172, UR49 ;  /* 0x00000031acba7c36 */ /* 0x000fe20008000000 */
[----:B------:R-:W1:Y:S01]  /*5d00*/  LDCU.64 UR52, c[0x0][0x348] ;  /* 0x00006900ff3477ac */ /* 0x000e620008000a00 */
[----:B------:R-:W-:-:S02]  /*5d10*/  IMAD.MOV R175, RZ, RZ, -R185 ;  /* 0x000000ffffaf7224 */ /* 0x000fc400078e0ab9 */
[----:B------:R-:W-:Y:S01]  /*5d20*/  VIADD R186, R186, 0x400 ;  /* 0x00000400baba7836 */ /* 0x000fe20000000000 */
[----:B------:R-:W1:Y:S01]  /*5d30*/  LDCU.64 UR38, c[0x0][0x888] ;  /* 0x00011100ff2677ac */ /* 0x000e620008000a00 */
[----:B------:R-:W1:Y:S01]  /*5d40*/  LDC R73, c[0x0][0xb30] ;  /* 0x0002cc00ff497b82 */ /* 0x000e620000000800 */
[----:B------:R-:W1:Y:S01]  /*5d50*/  LDCU.64 UR44, c[0x0][0x890] ;  /* 0x00011200ff2c77ac */ /* 0x000e620008000a00 */
[----:B------:R-:W-:-:S06]  /*5d60*/  UIADD3 UR48, UPT, UPT, UR49, 0x400, URZ ;  /* 0x0000040031307890 */ /* 0x000fcc000fffe0ff */
[----:B------:R-:W1:Y:S08]  /*5d70*/  LDC.64 R168, c[0x0][0xb10] ;  /* 0x0002c400ffa87b82 */ /* 0x000e700000000a00 */
[----:B------:R-:W1:Y:S08]  /*5d80*/  LDC.64 R70, c[0x0][0xb18] ;  /* 0x0002c600ff467b82 */ /* 0x000e700000000a00 */
[----:B------:R-:W1:Y:S08]  /*5d90*/  LDC.64 R68, c[0x0][0xb28] ;  /* 0x0002ca00ff447b82 */ /* 0x000e700000000a00 */
[----:B------:R-:W1:Y:S01]  /*5da0*/  LDC.64 R166, c[0x0][0x8b0] ;  /* 0x00022c00ffa67b82 */ /* 0x000e620000000a00 */
[----:B----4-:R-:W-:-:S07]  /*5db0*/  IMAD.IADD R79, R0, 0x1, R79 ;  /* 0x00000001004f7824 */ /* 0x010fce00078e024f */
[----:B------:R-:W4:Y:S08]  /*5dc0*/  LDC.64 R164, c[0x0][0x8a8] ;  /* 0x00022a00ffa47b82 */ /* 0x000f300000000a00 */
[----:B--23--:R-:W1:Y:S02]  /*5dd0*/  LDC R178, c[0x0][0x374] ;  /* 0x0000dd00ffb27b82 */ /* 0x00ce640000000800 */
.L_x_162:
[----:B------:R-:W-:Y:S02]  /*5de0*/  LEA R0, R192, UR49, 0x3 ;  /* 0x00000031c0007c11 */ /* 0x000fe4000f8e18ff */
[----:B------:R-:W-:Y:S02]  /*5df0*/  SHF.L.U32 R3, R182, 0x1f, RZ ;  /* 0x0000001fb6037819 */ /* 0x000fe400000006ff */
[----:B-1----:R-:W-:Y:S02]  /*5e00*/  LEA R16, R192, UR49, 0x4 ;  /* 0x00000031c0107c11 */ /* 0x002fe4000f8e20ff */
[----:B------:R-:W2:Y:S02]  /*5e10*/  SYNCS.PHASECHK.TRANS64.TRYWAIT P0, [R0+URZ+0x1b0], R3 ;  /* 0x0001b003000075a7 */ /* 0x000ea400080011ff */
[----:B--2---:R-:W-:Y:S05]  /*5e20*/  @!P0 BRA `(.L_x_118) ;  /* 0x0000007400548947 */ /* 0x004fea0003800000 */
.L_x_241:
[----:B------:R-:W3:Y:S01]  /*5e30*/  LDC.64 R12, c[0x0][0xb10] ;  /* 0x0002c400ff0c7b82 */ /* 0x000ee20000000a00 */
[----:B------:R-:W4:Y:S01]  /*5e40*/  LDS.128 R16, [R16+0x220] ;  /* 0x0002200010107984 */ /* 0x000f220000000c00 */
[----:B-1----:R-:W-:Y:S01]  /*5e50*/  ISETP.NE.AND P1, PT, R73, 0x1, PT ;  /* 0x000000014900780c */ /* 0x002fe20003f25270 */
[----:B--2---:R-:W-:Y:S01]  /*5e60*/  VIADD R0, R0, 0x1c0 ;  /* 0x000001c000007836 */ /* 0x004fe20000000000 */
[----:B------:R-:W-:Y:S04]  /*5e70*/  ISETP.GE.AND P0, PT, R72, 0x1, PT ;  /* 0x000000014800780c */ /* 0x000fe80003f06270 */
[----:B------:R-:W1:Y:S01]  /*5e80*/  LDC.64 R10, c[0x0][0xb18] ;  /* 0x0002c600ff0a7b82 */ /* 0x000e620000000a00 */
[----:B------:R-:W-:Y:S01]  /*5e90*/  PRMT R0, RZ, 0x654, R0 ;  /* 0x00000654ff007816 */ /* 0x000fe20000000000 */
[----:B------:R-:W-:Y:S01]  /*5ea0*/  @!PT LDS RZ, [RZ] ;  /* 0x00000000fffff984 */ /* 0x000fe20000000800 */
[----:B------:R-:W-:Y:S01]  /*5eb0*/  @!PT LDS RZ, [RZ] ;  /* 0x00000000fffff984 */ /* 0x000fe20000000800 */
[----:B------:R-:W-:Y:S01]  /*5ec0*/  @!PT LDS RZ, [RZ] ;  /* 0x00000000fffff984 */ /* 0x000fe20000000800 */
[----:B------:R-:W-:Y:S01]  /*5ed0*/  @!PT LDS RZ, [RZ] ;  /* 0x00000000fffff984 */ /* 0x000fe20000000800 */
[----:B------:R2:W-:Y:S06]  /*5ee0*/  MEMBAR.ALL.CTA ;  /* 0x0000000000007992 */ /* 0x0005ec0000008000 */
[----:B--2---:R-:W2:Y:S01]  /*5ef0*/  FENCE.VIEW.ASYNC.S ;  /* 0x00000000000073c6 */ /* 0x004ea20000000000 */
[----:B------:R-:W1:Y:S08]  /*5f00*/  @!P1 LDC R14, c[0x0][0xb20] ;  /* 0x0002c800ff0e9b82 */ /* 0x000e700000000800 */
[----:B------:R-:W1:Y:S01]  /*5f10*/  @!P1 LDC R9, c[0x0][0xb0c] ;  /* 0x0002c300ff099b82 */ /* 0x000e620000000800 */
[----:B--2---:R2:W-:Y:S01]  /*5f20*/  SYNCS.ARRIVE.TRANS64.RED.A1T0 RZ, [R0+URZ], RZ ;  /* 0x000000ff00ff79a7 */ /* 0x0045e200081004ff */
[----:B----4-:R-:W-:Y:S04]  /*5f30*/  LOP3.LUT P4, RZ, R18, 0x1, RZ, 0xc0, !PT ;  /* 0x0000000112ff7812 */ /* 0x010fe8000788c0ff */
[----:B------:R-:W-:Y:S09]  /*5f40*/  P2R R190, PR, RZ, 0x10 ;  /* 0x00000010ffbe7803 */ /* 0x000ff20000000000 */
[----:B------:R-:W-:Y:S02]  /*5f50*/  @P4 MOV R77, R16 ;  /* 0x00000010004d4202 */ /* 0x000fe40000000f00 */
[----:B------:R-:W-:Y:S01]  /*5f60*/  @P4 LOP3.LUT R75, R17, 0xffff, RZ, 0xc0, !PT ;  /* 0x0000ffff114b4812 */ /* 0x000fe200078ec0ff */
[----:B--23--:R-:W-:Y:S06]  /*5f70*/  @!P0 BRA `(.L_x_119) ;  /* 0x0000000000a48947 */ /* 0x00cfec0003800000 */
[----:B------:R-:W-:Y:S01]  /*5f80*/  IMAD.HI.U32 R23, R178, R71, RZ ;  /* 0x00000047b2177227 */ /* 0x000fe200078e00ff */
[----:B------:R-:W-:Y:S02]  /*5f90*/  ISETP.NE.AND P0, PT, R70, 0x1, PT ;  /* 0x000000014600780c */ /* 0x000fe40003f05270 */
[----:B------:R-:W-:Y:S01]  /*5fa0*/  ISETP.NE.AND P2, PT, R72, 0x1, PT ;  /* 0x000000014800780c */ /* 0x000fe20003f45270 */
[----:B------:R-:W-:Y:S01]  /*5fb0*/  IMAD.HI.U32 R22, R177, R168, RZ ;  /* 0x000000a8b1167227 */ /* 0x000fe200078e00ff */
[----:B------:R-:W-:Y:S02]  /*5fc0*/  SHF.R.U32.HI R23, RZ, R174, R23 ;  /* 0x000000aeff177219 */ /* 0x000fe40000011617 */
[----:B------:R-:W-:Y:S01]  /*5fd0*/  ISETP.NE.AND P3, PT, R74, 0x1, PT ;  /* 0x000000014a00780c */ /* 0x000fe20003f65270 */
[----:B------:R-:W-:Y:S01]  /*5fe0*/  IMAD.HI.U32 R26, R77, R168, RZ ;  /* 0x000000a84d1a7227 */ /* 0x000fe200078e00ff */
[----:B------:R-:W-:Y:S02]  /*5ff0*/  SHF.R.U32.HI R22, RZ, R169, R22 ;  /* 0x000000a9ff167219 */ /* 0x000fe40000011616 */
[----:B------:R-:W-:Y:S01]  /*6000*/  SEL R3, R178, R23, !P0 ;  /* 0x00000017b2037207 */ /* 0x000fe20004000000 */
[----:B------:R-:W-:Y:S01]  /*6010*/  IMAD.HI.U32 R23, R75, R71, RZ ;  /* 0x000000474b177227 */ /* 0x000fe200078e00ff */
[----:B------:R-:W-:Y:S02]  /*6020*/  SEL R7, R177, R22, !P3 ;  /* 0x00000016b1077207 */ /* 0x000fe40005800000 */
[----:B------:R-:W-:Y:S01]  /*6030*/  SHF.R.U32.HI R26, RZ, R169, R26 ;  /* 0x000000a9ff1a7219 */ /* 0x000fe2000001161a */
[-C--:B------:R-:W-:Y:S04]  /*6040*/  IMAD.HI.U32 R22, R3, R68.reuse, RZ ;  /* 0x0000004403167227 */ /* 0x080fe800078e00ff */
[----:B------:R-:W-:Y:S01]  /*6050*/  IMAD.HI.U32 R24, R7, R68, RZ ;  /* 0x0000004407187227 */ /* 0x000fe200078e00ff */
[-C--:B------:R-:W-:Y:S02]  /*6060*/  @P2 SHF.R.U32.HI R3, RZ, R69.reuse, R22 ;  /* 0x00000045ff032219 */ /* 0x080fe40000011616 */
[----:B------:R-:W-:Y:S02]  /*6070*/  SHF.R.U32.HI R22, RZ, R174, R23 ;  /* 0x000000aeff167219 */ /* 0x000fe40000011617 */
[----:B------:R-:W-:Y:S01]  /*6080*/  @P2 SHF.R.U32.HI R7, RZ, R69, R24 ;  /* 0x00000045ff072219 */ /* 0x000fe20000011618 */
[C---:B------:R-:W-:Y:S01]  /*6090*/  IMAD R2, R72.reuse, R3, RZ ;  /* 0x0000000348027224 */ /* 0x040fe200078e02ff */
[----:B------:R-:W-:Y:S02]  /*60a0*/  SEL R5, R75, R22, !P0 ;  /* 0x000000164b057207 */ /* 0x000fe40004000000 */
[----:B------:R-:W-:Y:S01]  /*60b0*/  SEL R3, R77, R26, !P3 ;  /* 0x0000001a4d037207 */ /* 0x000fe20005800000 */
[----:B------:R-:W-:Y:S01]  /*60c0*/  IMAD R4, R72, R7, RZ ;  /* 0x0000000748047224 */ /* 0x000fe200078e02ff */
[C---:B------:R-:W-:Y:S01]  /*60d0*/  ISETP.GE.AND P0, PT, R5.reuse, R2, PT ;  /* 0x000000020500720c */ /* 0x040fe20003f06270 */
[----:B------:R-:W-:Y:S03]  /*60e0*/  IMAD.HI.U32 R6, R5, R68, RZ ;  /* 0x0000004405067227 */ /* 0x000fe600078e00ff */
[----:B------:R-:W-:Y:S01]  /*60f0*/  ISETP.GE.OR P0, PT, R3, R4, P0 ;  /* 0x000000040300720c */ /* 0x000fe20000706670 */
[----:B------:R-:W-:Y:S01]  /*6100*/  IMAD.MOV R4, RZ, RZ, -R3 ;  /* 0x000000ffff047224 */ /* 0x000fe200078e0a03 */
[-C--:B------:R-:W-:Y:S03]  /*6110*/  SHF.R.U32.HI R6, RZ, R69.reuse, R6 ;  /* 0x00000045ff067219 */ /* 0x080fe60000011606 */
[----:B------:R-:W-:Y:S01]  /*6120*/  IMAD R77, R74, R4, R77 ;  /* 0x000000044a4d7224 */ /* 0x000fe200078e024d */
[----:B------:R-:W-:Y:S05]  /*6130*/  SEL R15, R5, R6, !P2 ;  /* 0x00000006050f7207 */ /* 0x000fea0005000000 */
[----:B------:R-:W-:Y:S02]  /*6140*/  IMAD.MOV R6, RZ, RZ, -R15 ;  /* 0x000000ffff067224 */ /* 0x000fe400078e0a0f */
[C---:B------:R-:W-:Y:S04]  /*6150*/  @!P0 IMAD.HI.U32 R2, R3.reuse, R68, RZ ;  /* 0x0000004403028227 */ /* 0x040fe800078e00ff */
[----:B------:R-:W-:Y:S01]  /*6160*/  IMAD R6, R72, R6, R5 ;  /* 0x0000000648067224 */ /* 0x000fe200078e0205 */
[----:B------:R-:W-:Y:S04]  /*6170*/  @!P0 SHF.R.U32.HI R2, RZ, R69, R2 ;  /* 0x00000045ff028219 */ /* 0x000fe80000011602 */
[----:B------:R-:W-:Y:S02]  /*6180*/  @!P0 SEL R0, R3, R2, !P2 ;  /* 0x0000000203008207 */ /* 0x000fe40005000000 */
[----:B------:R-:W-:Y:S02]  /*6190*/  IADD3 R2, PT, PT, -R5, RZ, RZ ;  /* 0x000000ff05027210 */ /* 0x000fe40007ffe1ff */
[----:B------:R-:W-:Y:S01]  /*61a0*/  @!P0 IADD3 R8, PT, PT, R15, -R0, RZ ;  /* 0x800000000f088210 */ /* 0x000fe20007ffe0ff */
[----:B------:R-:W-:Y:S02]  /*61b0*/  @!P0 IMAD R0, R7, R6, R0 ;  /* 0x0000000607008224 */ /* 0x000fe400078e0200 */
[----:B------:R-:W-:Y:S02]  /*61c0*/  IMAD R75, R70, R2, R75 ;  /* 0x00000002464b7224 */ /* 0x000fe400078e024b */
[----:B------:R-:W-:Y:S02]  /*61d0*/  @!P0 IMAD R5, R8, R72, R3 ;  /* 0x0000004808058224 */ /* 0x000fe400078e0203 */
[----:B------:R-:W-:Y:S04]  /*61e0*/  @!P0 IMAD.MOV.U32 R3, RZ, RZ, R0 ;  /* 0x000000ffff038224 */ /* 0x000fe800078e0000 */
[----:B------:R-:W-:Y:S02]  /*61f0*/  IMAD R77, R3, R74, R77 ;  /* 0x0000004a034d7224 */ /* 0x000fe400078e024d */
[----:B------:R-:W-:Y:S07]  /*6200*/  IMAD R75, R5, R70, R75 ;  /* 0x00000046054b7224 */ /* 0x000fee00078e024b */
.L_x_119:
[----:B-1----:R-:W-:Y:S01]  /*6210*/  @!P1 ISETP.NE.AND P0, PT, R10, 0x1, PT ;  /* 0x000000010a00980c */ /* 0x002fe20003f05270 */
[----:B------:R-:W-:Y:S01]  /*6220*/  @!P1 IMAD.HI.U32 R0, R77, R12, RZ ;  /* 0x0000000c4d009227 */ /* 0x000fe200078e00ff */
[----:B------:R-:W-:Y:S01]  /*6230*/  @!P1 ISETP.NE.AND P2, PT, R9, 0x1, PT ;  /* 0x000000010900980c */ /* 0x000fe20003f45270 */
[----:B------:R-:W-:Y:S01]  /*6240*/  ULOP3.LUT UP0, URZ, UR48, 0x1b0, URZ, 0xc0, !UPT ;  /* 0x000001b030ff7892 */ /* 0x000fe2000f80c0ff */
[----:B------:R-:W-:Y:S01]  /*6250*/  R2UR UR42, R21 ;  /* 0x00000000152a72ca */ /* 0x000fe200000e0000 */
[----:B------:R-:W-:Y:S01]  /*6260*/  @!P1 IMAD.HI.U32 R3, R75, R11, RZ ;  /* 0x0000000b4b039227 */ /* 0x000fe200078e00ff */
[----:B------:R-:W-:Y:S02]  /*6270*/  @!P1 SHF.R.U32.HI R0, RZ, R13, R0 ;  /* 0x0000000dff009219 */ /* 0x000fe40000011600 */
[----:B------:R-:W-:Y:S01]  /*6280*/  R2UR UR41, R20 ;  /* 0x00000000142972ca */ /* 0x000fe200000e0000 */
[----:B------:R-:W-:Y:S01]  /*6290*/  VIADD R192, R192, 0x1 ;  /* 0x00000001c0c07836 */ /* 0x000fe20000000000 */
[----:B------:R-:W-:Y:S02]  /*62a0*/  @!P1 SHF.R.U32.HI R2, RZ, R14, R3 ;  /* 0x0000000eff029219 */ /* 0x000fe40000011603 */
[----:B------:R-:W-:Y:S02]  /*62b0*/  @!P1 SEL R3, R77, R0, !P2 ;  /* 0x000000004d039207 */ /* 0x000fe40005000000 */
[----:B------:R-:W-:Y:S02]  /*62c0*/  @!P1 SEL R2, R75, R2, !P0 ;  /* 0x000000024b029207 */ /* 0x000fe40004000000 */
[----:B------:R-:W-:Y:S01]  /*62d0*/  @P4 SHF.R.U32.HI R179, RZ, 0x10, R17 ;  /* 0x00000010ffb34819 */ /* 0x000fe20000011611 */
[----:B------:R-:W-:Y:S02]  /*62e0*/  USHF.L.U32 UR42, UR42, 0x7, URZ ;  /* 0x000000072a2a7899 */ /* 0x000fe400080006ff */
[----:B------:R-:W-:Y:S02]  /*62f0*/  @!P1 IMAD.IADD R0, R2, 0x1, -R3 ;  /* 0x0000000102009824 */ /* 0x000fe400078e0a03 */
[----:B------:R-:W-:Y:S01]  /*6300*/  @!P1 IMAD.IADD R2, R3, 0x1, -R2 ;  /* 0x0000000103029824 */ /* 0x000fe200078e0a02 */
[----:B------:R-:W-:Y:S01]  /*6310*/  USHF.L.U32 UR41, UR41, 0x8, URZ ;  /* 0x0000000829297899 */ /* 0x000fe200080006ff */
[----:B------:R-:W-:Y:S02]  /*6320*/  @!P1 IMAD R77, R0, R9, R77 ;  /* 0x00000009004d9224 */ /* 0x000fe400078e024d */
[----:B------:R-:W-:Y:S01]  /*6330*/  @!P1 IMAD R75, R2, R10, R75 ;  /* 0x0000000a024b9224 */ /* 0x000fe200078e024b */
[----:B------:R-:W-:Y:S08]  /*6340*/  BRA.U !UP0, `(.L_x_120) ;  /* 0x0000000108407547 */ /* 0x000ff0000b800000 */
[----:B------:R-:W1:Y:S01]  /*6350*/  LDCU.64 UR8, c[0x4][0x88] ;  /* 0x01001100ff0877ac */ /* 0x000e620008000a00 */
[----:B------:R-:W-:Y:S01]  /*6360*/  MOV R3, 0x0 ;  /* 0x0000000000037802 */ /* 0x000fe20000000f00 */
[----:B------:R-:W-:Y:S02]  /*6370*/  HFMA2 R12, -RZ, RZ, 0, 5.9604644775390625e-08 ;  /* 0x00000001ff0c7431 */ /* 0x000fe400000001ff */
[----:B------:R-:W-:Y:S02]  /*6380*/  IMAD.MOV.U32 R8, RZ, RZ, 0x70 ;  /* 0x00000070ff087424 */ /* 0x000fe400078e00ff */
[----:B------:R-:W-:Y:S01]  /*6390*/  IMAD.MOV.U32 R13, RZ, RZ, RZ ;  /* 0x000000ffff0d7224 */ /* 0x000fe200078e00ff */
[----:B------:R-:W2:Y:S01]  /*63a0*/  LDCU.64 UR6, c[0x4][0x90] ;  /* 0x01001200ff0677ac */ /* 0x000ea20008000a00 */
[----:B------:R-:W3:Y:S01]  /*63b0*/  LDC.64 R2, c[0x4][R3] ;  /* 0x0100000003027b82 */ /* 0x000ee20000000a00 */
[----:B------:R-:W4:Y:S01]  /*63c0*/  LDCU.64 UR4, c[0x4][0x8] ;  /* 0x01000100ff0477ac */ /* 0x000f220008000a00 */
[----:B-1----:R-:W-:Y:S01]  /*63d0*/  MOV R5, UR9 ;  /* 0x0000000900057c02 */ /* 0x002fe20008000f00 */
[----:B------:R-:W-:Y:S01]  /*63e0*/  IMAD.U32 R4, RZ, RZ, UR8 ;  /* 0x00000008ff047e24 */ /* 0x000fe2000f8e00ff */
[----:B--2---:R-:W-:Y:S01]  /*63f0*/  MOV R7, UR7 ;  /* 0x0000000700077c02 */ /* 0x004fe20008000f00 */
[----:B------:R-:W-:Y:S01]  /*6400*/  IMAD.U32 R6, RZ, RZ, UR6 ;  /* 0x00000006ff067e24 */ /* 0x000fe2000f8e00ff */
[----:B----4-:R-:W-:Y:S01]  /*6410*/  MOV R11, UR5 ;  /* 0x00000005000b7c02 */ /* 0x010fe20008000f00 */
[----:B------:R-:W-:Y:S02]  /*6420*/  IMAD.U32 R10, RZ, RZ, UR4 ;  /* 0x00000004ff0a7e24 */ /* 0x000fe4000f8e00ff */
[----:B------:R-:W-:Y:S07]  /*6430*/  LEPC R20, `(.L_x_120) ;  /* 0x000000001014794e */ /* 0x000fee0000000000 */
[----:B---3-5:R-:W-:Y:S05]  /*6440*/  CALL.ABS.NOINC R2 ;  /* 0x0000000002007343 */ /* 0x028fea0003c00000 */
.L_x_120:
[----:B------:R-:W-:Y:S01]  /*6450*/  LOP3.LUT P0, RZ, R188, 0x1b0, RZ, 0xc0, !PT ;  /* 0x000001b0bcff7812 */ /* 0x000fe2000780c0ff */
[----:B------:R-:W-:Y:S11]  /*6460*/  BSSY.RECONVERGENT B6, `(.L_x_121) ;  /* 0x0000013000067945 */ /* 0x000ff60003800200 */
[----:B------:R-:W-:Y:S01]  /*6470*/  @!UPT UIADD3 URZ, UPT, UPT, URZ, URZ, URZ ;  /* 0x000000fffffff290 */ /* 0x000fe2000fffe0ff */
[----:B------:R-:W-:Y:S05]  /*6480*/  @!P0 BRA `(.L_x_122) ;  /* 0x0000000000408947 */ /* 0x000fea0003800000 */
        /* <DEDUP_REMOVED lines=16> */
.L_x_122:
[----:B------:R-:W-:Y:S05]  /*6590*/  BSYNC.RECONVERGENT B6 ;  /* 0x0000000000067941 */ /* 0x000fea0003800200 */
.L_x_121:
[----:B------:R-:W-:Y:S01]  /*65a0*/  ISETP.NE.U32.AND P4, PT, R166, RZ, PT ;  /* 0x000000ffa600720c */ /* 0x000fe20003f85070 */
[----:B------:R-:W-:Y:S01]  /*65b0*/  UISETP.NE.AND UP2, UPT, UR50, URZ, UPT ;  /* 0x000000ff3200728c */ /* 0x000fe2000bf45270 */
[----:B------:R-:W-:Y:S01]  /*65c0*/  ISETP.NE.U32.AND P2, PT, RZ, UR38, PT ;  /* 0x00000026ff007c0c */ /* 0x000fe2000bf45070 */
[----:B------:R-:W-:Y:S01]  /*65d0*/  UISETP.NE.U32.AND UP1, UPT, UR44, URZ, UPT ;  /* 0x000000ff2c00728c */ /* 0x000fe2000bf25070 */
[----:B------:R-:W-:Y:S01]  /*65e0*/  ISETP.NE.AND.EX P4, PT, R167, RZ, PT, P4 ;  /* 0x000000ffa700720c */ /* 0x000fe20003f85340 */
[----:B------:R-:W-:Y:S01]  /*65f0*/  UPLOP3.LUT UP0, UPT, UPT, UPT, UPT, 0x40, 0x4 ;  /* 0x000000000004789c */ /* 0x000fe20003f0e870 */
[----:B------:R-:W-:Y:S01]  /*6600*/  ISETP.NE.AND.EX P2, PT, RZ, UR39, PT, P2 ;  /* 0x00000027ff007c0c */ /* 0x000fe2000bf45320 */
[----:B------:R-:W-:Y:S01]  /*6610*/  UISETP.NE.AND.EX UP1, UPT, UR45, URZ, UPT, UP1 ;  /* 0x000000ff2d00728c */ /* 0x000fe2000bf25310 */
[----:B------:R-:W-:Y:S04]  /*6620*/  PLOP3.LUT P1, PT, PT, PT, UP2, 0x80, 0x8 ;  /* 0x000000000008781c */ /* 0x000fe80003f2f028 */
[----:B------:R-:W-:Y:S06]  /*6630*/  @UP2 UPLOP3.LUT UP0, UPT, UPT, UPT, UP1, 0x80, 0x8 ;  /* 0x000000000008289c */ /* 0x000fec0003f0f010 */
[----:B------:R-:W-:Y:S01]  /*6640*/  PLOP3.LUT P0, PT, PT, PT, UP0, 0x80, 0x8 ;  /* 0x000000000008781c */ /* 0x000fe20003f0f008 */
[----:B------:R-:W-:Y:S01]  /*6650*/  @!UPT UIADD3 URZ, UPT, UPT, URZ, URZ, URZ ;  /* 0x000000fffffff290 */ /* 0x000fe2000fffe0ff */
[----:B------:R-:W-:Y:S11]  /*6660*/  BRA.U !UP1, `(.L_x_123) ;  /* 0x0000000109387547 */ /* 0x000ff6000b800000 */
[----:B------:R-:W-:Y:S01]  /*6670*/  UISETP.NE.U32.AND UP0, UPT, UR38, URZ, UPT ;  /* 0x000000ff2600728c */ /* 0x000fe2000bf05070 */
[----:B------:R-:W-:Y:S02]  /*6680*/  HFMA2 R0, -RZ, RZ, 0, 5.9604644775390625e-08 ;  /* 0x00000001ff007431 */ /* 0x000fe400000001ff */
[----:B------:R-:W-:Y:S01]  /*6690*/  IMAD.MOV.U32 R171, RZ, RZ, 0x1 ;  /* 0x00000001ffab7424 */ /* 0x000fe200078e00ff */
[----:B------:R-:W-:Y:S06]  /*66a0*/  UISETP.NE.AND.EX UP0, UPT, UR39, URZ, UPT, UP0 ;  /* 0x000000ff2700728c */ /* 0x000fec000bf05300 */
[----:B------:R-:W-:Y:S05]  /*66b0*/  PLOP3.LUT P3, PT, PT, PT, UP0, 0x80, 0x8 ;  /* 0x000000000008781c */ /* 0x000fea0003f6f008 */
[----:B------:R-:W1:Y:S01]  /*66c0*/  @UP0 LDCU.64 UR6, c[0x0][0x888] ;  /* 0x00011100ff0607ac */ /* 0x000e620008000a00 */
[----:B------:R-:W-:Y:S07]  /*66d0*/  @UP0 UIMAD UR4, UR36, UR44, URZ ;  /* 0x0000002c240402a4 */ /* 0x000fee000f8e02ff */
[----:B------:R-:W-:Y:S01]  /*66e0*/  @!P3 PRMT R171, R0, 0x7610, R171 ;  /* 0x0000761000abb816 */ /* 0x000fe200000000ab */
[----:B-1----:R-:W-:Y:S03]  /*66f0*/  @UP0 UIMAD.WIDE UR6, UR4, 0x4, UR6 ;  /* 0x00000004040608a5 */ /* 0x002fe6000f8e0206 */
[----:B------:R-:W1:Y:S03]  /*6700*/  @!UP0 LDCU UR4, c[0x0][0x880] ;  /* 0x00011000ff0487ac */ /* 0x000e660008000800 */
[----:B------:R-:W-:Y:S01]  /*6710*/  IMAD.U32 R2, RZ, RZ, UR6 ;  /* 0x00000006ff027e24 */ /* 0x000fe2000f8e00ff */
[----:B------:R-:W-:Y:S05]  /*6720*/  MOV R3, UR7 ;  /* 0x0000000700037c02 */ /* 0x000fea0008000f00 */
[----:B-----5:R2:W5:Y:S02]  /*6730*/  @P3 LDG.E R81, desc[UR46][R2.64] ;  /* 0x0000002e02513981 */ /* 0x020564000c1e1900 */
[----:B-12---:R-:W-:Y:S02]  /*6740*/  @!P3 IMAD.U32 R81, RZ, RZ, UR4 ;  /* 0x00000004ff51be24 */ /* 0x006fe4000f8e00ff */
.L_x_123:
[----:B------:R-:W-:Y:S05]  /*6750*/  @!P4 BRA `(.L_x_124) ;  /* 0x000000000020c947 */ /* 0x000fea0003800000 */
[----:B------:R-:W-:Y:S04]  /*6760*/  ISETP.NE.U32.AND P3, PT, R164, RZ, PT ;  /* 0x000000ffa400720c */ /* 0x000fe80003f65070 */
[----:B------:R-:W-:Y:S11]  /*6770*/  ISETP.NE.AND.EX P3, PT, R165, RZ, PT, P3 ;  /* 0x000000ffa500720c */ /* 0x000ff60003f65330 */
[----:B------:R-:W-:Y:S02]  /*6780*/  @!UPT UIADD3 URZ, UPT, UPT, URZ, URZ, URZ ;  /* 0x000000fffffff290 */ /* 0x000fe4000fffe0ff */
[----:B------:R-:W1:Y:S01]  /*6790*/  @P3 LDC.64 R2, c[0x0][0x8a8] ;  /* 0x00022a00ff023b82 */ /* 0x000e620000000a00 */
[----:B------:R-:W-:Y:S04]  /*67a0*/  @P3 IMAD R0, R166, UR36, RZ ;  /* 0x00000024a6003c24 */ /* 0x000fe8000f8e02ff */
[----:B-1----:R-:W-:Y:S05]  /*67b0*/  @P3 IMAD.WIDE R2, R0, 0x4, R2 ;  /* 0x0000000400023825 */ /* 0x002fea00078e0202 */
[----:B-----5:R1:W5:Y:S02]  /*67c0*/  @P3 LDG.E R78, desc[UR46][R2.64] ;  /* 0x0000002e024e3981 */ /* 0x020364000c1e1900 */
[----:B-1----:R-:W2:Y:S02]  /*67d0*/  @!P3 LDC R78, c[0x0][0x8a0] ;  /* 0x00022800ff4ebb82 */ /* 0x002ea40000000800 */
.L_x_124:
[----:B-----5:R-:W-:Y:S01]  /*67e0*/  FSETP.NEU.AND P4, PT, R81, RZ, PT ;  /* 0x000000ff5100720b */ /* 0x020fe20003f8d000 */
[----:B------:R-:W-:Y:S01]  /*67f0*/  BSSY B1, `(.L_x_125) ;  /* 0x0000047000017945 */ /* 0x000fe20003800000 */
[----:B------:R-:W-:Y:S01]  /*6800*/  SEL R5, RZ, 0xffffffff, P2 ;  /* 0xffffffffff057807 */ /* 0x000fe20001000000 */
[----:B------:R-:W-:Y:S01]  /*6810*/  IMAD.MOV.U32 R196, RZ, RZ, 0x1 ;  /* 0x00000001ffc47424 */ /* 0x000fe200078e00ff */
[----:B------:R-:W-:Y:S01]  /*6820*/  LOP3.LUT P3, RZ, R171, 0xff, RZ, 0xc0, !PT ;  /* 0x000000ffabff7812 */ /* 0x000fe2000786c0ff */
[C---:B------:R-:W-:Y:S01]  /*6830*/  IMAD R80, R76.reuse, 0x100, R79 ;  /* 0x000001004c507824 */ /* 0x040fe200078e024f */
[----:B------:R-:W-:Y:S02]  /*6840*/  @P1 SEL R0, RZ, 0xffffffff, P4 ;  /* 0xffffffffff001807 */ /* 0x000fe40002000000 */
[----:B------:R-:W-:Y:S02]  /*6850*/  CS2R R162, SRZ ;  /* 0x0000000000a27805 */ /* 0x000fe4000001ff00 */
[----:B------:R-:W-:Y:S02]  /*6860*/  LEA R3, R181, UR49, 0x3 ;  /* 0x00000031b5037c11 */ /* 0x000fe4000f8e18ff */
[----:B------:R-:W-:Y:S02]  /*6870*/  CS2R R160, SRZ ;  /* 0x0000000000a07805 */ /* 0x000fe4000001ff00 */
[----:B------:R-:W-:Y:S02]  /*6880*/  @P0 SEL R0, R5, R0, !P3 ;  /* 0x0000000005000207 */ /* 0x000fe40005800000 */
[----:B------:R-:W-:Y:S02]  /*6890*/  CS2R R158, SRZ ;  /* 0x00000000009e7805 */ /* 0x000fe4000001ff00 */
[----:B------:R-:W-:Y:S02]  /*68a0*/  LEA R191, R76, UR49, 0x3 ;  /* 0x000000314cbf7c11 */ /* 0x000fe4000f8e18ff */
[----:B------:R-:W-:Y:S02]  /*68b0*/  CS2R R156, SRZ ;  /* 0x00000000009c7805 */ /* 0x000fe4000001ff00 */
[----:B------:R-:W-:Y:S02]  /*68c0*/  @P1 LOP3.LUT R0, R0, 0x1, RZ, 0xc0, !PT ;  /* 0x0000000100001812 */ /* 0x000fe400078ec0ff */
[----:B------:R-:W-:Y:S02]  /*68d0*/  CS2R R154, SRZ ;  /* 0x00000000009a7805 */ /* 0x000fe4000001ff00 */
[----:B------:R-:W-:Y:S02]  /*68e0*/  SHF.L.U32 R2, R183, 0x1f, RZ ;  /* 0x0000001fb7027819 */ /* 0x000fe400000006ff */
[----:B------:R-:W-:Y:S02]  /*68f0*/  CS2R R152, SRZ ;  /* 0x0000000000987805 */ /* 0x000fe4000001ff00 */
[----:B------:R-:W-:Y:S02]  /*6900*/  ISETP.NE.U32.OR P6, PT, R0, 0x1, !P1 ;  /* 0x000000010000780c */ /* 0x000fe40004fc5470 */
[----:B------:R-:W-:Y:S02]  /*6910*/  CS2R R150, SRZ ;  /* 0x0000000000967805 */ /* 0x000fe4000001ff00 */
[----:B------:R-:W-:Y:S02]  /*6920*/  PLOP3.LUT P2, PT, PT, PT, UP1, 0x80, 0x8 ;  /* 0x000000000008781c */ /* 0x000fe40003f4f018 */
[----:B------:R-:W-:Y:S02]  /*6930*/  CS2R R148, SRZ ;  /* 0x0000000000947805 */ /* 0x000fe4000001ff00 */
[----:B------:R-:W-:Y:S02]  /*6940*/  SEL R0, RZ, 0xffffffff, P4 ;  /* 0xffffffffff007807 */ /* 0x000fe40002000000 */
[----:B------:R-:W-:Y:S03]  /*6950*/  P2R R204, PR, RZ, 0x40 ;  /* 0x00000040ffcc7803 */ /* 0x000fe60000000000 */
[----:B------:R-:W-:Y:S04]  /*6960*/  @P6 SHF.L.U32 R4, R180, 0x1f, RZ ;  /* 0x0000001fb4046819 */ /* 0x000fe800000006ff */
[----:B------:R-:W-:Y:S01]  /*6970*/  @P2 SEL R0, R5, R0, !P3 ;  /* 0x0000000005002207 */ /* 0x000fe20005800000 */
[----:B------:R-:W1:Y:S03]  /*6980*/  @P6 SYNCS.PHASECHK.TRANS64.TRYWAIT P1, [R3+URZ+0x160], R4 ;  /* 0x00016004030065a7 */ /* 0x000e6600080211ff */
[----:B------:R-:W-:Y:S04]  /*6990*/  LOP3.LUT R0, R0, 0x1, RZ, 0xc0, !PT ;  /* 0x0000000100007812 */ /* 0x000fe800078ec0ff */
[----:B------:R-:W-:Y:S04]  /*69a0*/  ISETP.NE.U32.AND P5, PT, R0, 0x1, PT ;  /* 0x000000010000780c */ /* 0x000fe80003fa5070 */
[----:B------:R-:W-:Y:S01]  /*69b0*/  P2R R197, PR, RZ, 0x20 ;  /* 0x00000020ffc57803 */ /* 0x000fe20000000000 */
[----:B------:R3:W4:Y:S01]  /*69c0*/  SYNCS.PHASECHK.TRANS64.TRYWAIT P0, [R191+URZ+0x1d0], R2 ;  /* 0x0001d002bf0075a7 */ /* 0x00072200080011ff */
[----:B-1----:R-:W-:Y:S01]  /*69d0*/  @P6 SEL R196, RZ, 0x1, !P1 ;  /* 0x00000001ffc46807 */ /* 0x002fe20004800000 */
[----:B---3--:R-:W-:Y:S06]  /*69e0*/  @!P6 BRA `(.L_x_126) ;  /* 0x00000000009ce947 */ /* 0x008fec0003800000 */
[----:B------:R-:W-:Y:S01]  /*69f0*/  @P5 IMAD R6, R181, 0x2000, R186 ;  /* 0x00002000b5065824 */ /* 0x000fe200078e02ba */
[----:B------:R-:W-:Y:S01]  /*6a00*/  ISETP.NE.AND P1, PT, R196, RZ, PT ;  /* 0x000000ffc400720c */ /* 0x000fe20003f25270 */
[----:B------:R-:W-:Y:S01]  /*6a10*/  BSSY B0, `(.L_x_127) ;  /* 0x0000010000007945 */ /* 0x000fe20003800000 */
[----:B------:R-:W-:Y:S01]  /*6a20*/  CS2R R150, SRZ ;  /* 0x0000000000967805 */ /* 0x000fe2000001ff00 */
[--C-:B------:R-:W-:Y:S01]  /*6a30*/  @P5 IMAD R7, R187, -0x10, R6.reuse ;  /* 0xfffffff0bb075824 */ /* 0x100fe200078e0206 */
[----:B------:R-:W-:Y:S01]  /*6a40*/  CS2R R148, SRZ ;  /* 0x0000000000947805 */ /* 0x000fe2000001ff00 */
[----:B------:R-:W-:Y:S01]  /*6a50*/  @P5 IMAD R5, R185, -0x10, R6 ;  /* 0xfffffff0b9055824 */ /* 0x000fe200078e0206 */
[----:B------:R-:W-:Y:S01]  /*6a60*/  CS2R R158, SRZ ;  /* 0x00000000009e7805 */ /* 0x000fe2000001ff00 */
[----:B------:R-:W-:Y:S01]  /*6a70*/  @P5 IMAD R4, R184, 0x10, R7 ;  /* 0x00000010b8045824 */ /* 0x000fe200078e0207 */
[----:B------:R-:W-:Y:S02]  /*6a80*/  CS2R R156, SRZ ;  /* 0x00000000009c7805 */ /* 0x000fe4000001ff00 */
[----:B------:R-:W-:Y:S02]  /*6a90*/  CS2R R154, SRZ ;  /* 0x00000000009a7805 */ /* 0x000fe4000001ff00 */
[----:B------:R-:W-:Y:S02]  /*6aa0*/  CS2R R152, SRZ ;  /* 0x0000000000987805 */ /* 0x000fe4000001ff00 */
[----:B------:R-:W-:Y:S02]  /*6ab0*/  CS2R R162, SRZ ;  /* 0x0000000000a27805 */ /* 0x000fe4000001ff00 */
[----:B------:R-:W-:Y:S01]  /*6ac0*/  CS2R R160, SRZ ;  /* 0x0000000000a07805 */ /* 0x000fe2000001ff00 */
[----:B------:R-:W-:Y:S06]  /*6ad0*/  @P1 BRA `(.L_x_128) ;  /* 0x00000000000c1947 */ /* 0x000fec0003800000 */
[----:B------:R-:W-:Y:S04]  /*6ae0*/  SHF.L.U32 R0, R180, 0x1f, RZ ;  /* 0x0000001fb4007819 */ /* 0x000fe800000006ff */
[----:B------:R-:W1:Y:S02]  /*6af0*/  SYNCS.PHASECHK.TRANS64.TRYWAIT P1, [R3+URZ+0x160], R0 ;  /* 0x00016000030075a7 */ /* 0x000e6400080211ff */
[----:B-1----:R-:W-:Y:S05]  /*6b00*/  @!P1 BRA `(.L_x_129) ;  /* 0x0000006800309947 */ /* 0x002fea0003800000 */
.L_x_128:
[----:B------:R-:W-:Y:S05]  /*6b10*/  BSYNC B0 ;  /* 0x0000000000007941 */ /* 0x000fea0003800000 */
.L_x_127:
[----:B------:R-:W-:Y:S01]  /*6b20*/  ISETP.NE.AND P1, PT, R197, RZ, PT ;  /* 0x000000ffc500720c */ /* 0x000fe20003f25270 */
[----:B-1----:R-:W-:Y:S02]  /*6b30*/  VIADD R3, R3, 0x180 ;  /* 0x0000018003037836 */ /* 0x002fe40000000000 */
[----:B------:R-:W-:Y:S02]  /*6b40*/  IMAD.U32 R0, RZ, RZ, UR37 ;  /* 0x00000025ff007e24 */ /* 0x000fe4000f8e00ff */
[----:B------:R-:W-:Y:S03]  /*6b50*/  VIADD R181, R181, 0x1 ;  /* 0x00000001b5b57836 */ /* 0x000fe60000000000 */
[----:B------:R-:W-:Y:S05]  /*6b60*/  PRMT R0, R0, 0x654, R3 ;  /* 0x0000065400007816 */ /* 0x000fea0000000003 */
[----:B------:R1:W3:Y:S04]  /*6b70*/  @P1 LDS.128 R148, [R6] ;  /* 0x0000000006941984 */ /* 0x0002e80000000c00 */
[----:B------:R1:W1:Y:S04]  /*6b80*/  @P1 LDS.128 R156, [R5+0x20] ;  /* 0x00002000059c1984 */ /* 0x0002680000000c00 */
[----:B------:R1:W1:Y:S04]  /*6b90*/  @P1 LDS.128 R152, [R7+0x10] ;  /* 0x0000100007981984 */ /* 0x0002680000000c00 */
[----:B------:R1:W1:Y:S01]  /*6ba0*/  @P1 LDS.128 R160, [R4+0x10] ;  /* 0x0000100004a01984 */ /* 0x0002620000000c00 */
[C---:B------:R-:W-:Y:S01]  /*6bb0*/  ISETP.NE.AND P1, PT, R181.reuse, 0x4, PT ;  /* 0x00000004b500780c */ /* 0x040fe20003f25270 */
[----:B------:R-:W-:Y:S01]  /*6bc0*/  @!PT LDS RZ, [RZ] ;  /* 0x00000000fffff984 */ /* 0x000fe20000000800 */
[----:B------:R-:W-:Y:S01]  /*6bd0*/  @!PT LDS RZ, [RZ] ;  /* 0x00000000fffff984 */ /* 0x000fe20000000800 */
[----:B------:R-:W-:Y:S01]  /*6be0*/  @!PT LDS RZ, [RZ] ;  /* 0x00000000fffff984 */ /* 0x000fe20000000800 */
[----:B------:R-:W-:Y:S01]  /*6bf0*/  @!PT LDS RZ, [RZ] ;  /* 0x00000000fffff984 */ /* 0x000fe20000000800 */
[----:B------:R5:W-:Y:S06]  /*6c00*/  MEMBAR.ALL.CTA ;  /* 0x0000000000007992 */ /* 0x000bec0000008000 */
[----:B-----5:R-:W5:Y:S01]  /*6c10*/  FENCE.VIEW.ASYNC.S ;  /* 0x00000000000073c6 */ /* 0x020f620000000000 */
[----:B------:R-:W-:Y:S02]  /*6c20*/  SEL R3, RZ, 0x1, P1 ;  /* 0x00000001ff037807 */ /* 0x000fe40000800000 */
[----:B------:R-:W-:Y:S02]  /*6c30*/  SEL R181, R181, RZ, P1 ;  /* 0x000000ffb5b57207 */ /* 0x000fe40000800000 */
[----:B------:R-:W-:Y:S01]  /*6c40*/  LOP3.LUT R180, R180, R3, RZ, 0x3c, !PT ;  /* 0x00000003b4b47212 */ /* 0x000fe200078e3cff */
[----:B-----5:R1:W-:Y:S06]  /*6c50*/  SYNCS.ARRIVE.TRANS64.RED.A1T0 RZ, [R0+URZ], RZ ;  /* 0x000000ff00ff79a7 */ /* 0x0203ec00081004ff */
.L_x_126:
[----:B------:R-:W-:Y:S05]  /*6c60*/  BSYNC B1 ;  /* 0x0000000000017941 */ /* 0x000fea0003800000 */
.L_x_125:
[----:B-1----:R-:W-:Y:S04]  /*6c70*/  SHF.R.U32.HI R0, RZ, 0x15, R80 ;  /* 0x00000015ff007819 */ /* 0x002fe80000011650 */
[----:B------:R-:W-:Y:S01]  /*6c80*/  LOP3.LUT P1, RZ, R0, 0x3, R173, 0x48, !PT ;  /* 0x0000000300ff7812 */ /* 0x000fe200078248ad */
[----:B------:R-:W-:Y:S01]  /*6c90*/  @!UPT UIADD3 URZ, UPT, UPT, URZ, URZ, URZ ;  /* 0x000000fffffff290 */ /* 0x000fe2000fffe0ff */
[----:B----4-:R-:W-:Y:S11]  /*6ca0*/  @P0 BRA `(.L_x_130) ;  /* 0x0000000000080947 */ /* 0x010ff60003800000 */
[----:B------:R-:W1:Y:S02]  /*6cb0*/  SYNCS.PHASECHK.TRANS64.TRYWAIT P0, [R191+URZ+0x1d0], R2 ;  /* 0x0001d002bf0075a7 */ /* 0x000e6400080011ff */
[----:B-1----:R-:W-:Y:S05]  /*6cc0*/  @!P0 BRA `(.L_x_131) ;  /* 0x0000006400d48947 */ /* 0x002fea0003800000 */
.L_x_130:
[----:B------:R-:W-:Y:S04]  /*6cd0*/  BSSY.RECONVERGENT B6, `(.L_x_132) ;  /* 0x0000012000067945 */ /* 0x000fe80003800200 */
[----:B------:R-:W-:Y:S05]  /*6ce0*/  @!P1 BRA `(.L_x_133) ;  /* 0x0000000000409947 */ /* 0x000fea0003800000 */
[----:B------:R-:W4:Y:S01]  /*6cf0*/  LDCU.64 UR8, c[0x4][0x78] ;  /* 0x01000f00ff0877ac */ /* 0x000f220008000a00 */
[----:B------:R-:W-:Y:S01]  /*6d00*/  MOV R3, 0x0 ;  /* 0x0000000000037802 */ /* 0x000fe20000000f00 */
[----:B------:R-:W-:Y:S02]  /*6d10*/  HFMA2 R12, -RZ, RZ, 0, 5.9604644775390625e-08 ;  /* 0x00000001ff0c7431 */ /* 0x000fe400000001ff */
[----:B------:R-:W-:Y:S02]  /*6d20*/  IMAD.MOV.U32 R8, RZ, RZ, 0x192 ;  /* 0x00000192ff087424 */ /* 0x000fe400078e00ff */
[----:B------:R-:W-:Y:S01]  /*6d30*/  IMAD.MOV.U32 R13, RZ, RZ, RZ ;  /* 0x000000ffff0d7224 */ /* 0x000fe200078e00ff */
[----:B------:R-:W5:Y:S01]  /*6d40*/  LDCU.64 UR6, c[0x4][0x80] ;  /* 0x01001000ff0677ac */ /* 0x000f620008000a00 */
[----:B-1----:R-:W1:Y:S01]  /*6d50*/  LDC.64 R2, c[0x4][R3] ;  /* 0x0100000003027b82 */ /* 0x002e620000000a00 */
[----:B------:R-:W2:Y:S01]  /*6d60*/  LDCU.64 UR4, c[0x4][0x18] ;  /* 0x01000300ff0477ac */ /* 0x000ea20008000a00 */
[----:B----4-:R-:W-:Y:S01]  /*6d70*/  MOV R5, UR9 ;  /* 0x0000000900057c02 */ /* 0x010fe20008000f00 */
[----:B------:R-:W-:Y:S01]  /*6d80*/  IMAD.U32 R4, RZ, RZ, UR8 ;  /* 0x00000008ff047e24 */ /* 0x000fe2000f8e00ff */
[----:B-----5:R-:W-:Y:S01]  /*6d90*/  MOV R7, UR7 ;  /* 0x0000000700077c02 */ /* 0x020fe20008000f00 */
[----:B------:R-:W-:Y:S01]  /*6da0*/  IMAD.U32 R6, RZ, RZ, UR6 ;  /* 0x00000006ff067e24 */ /* 0x000fe2000f8e00ff */
[----:B--2---:R-:W-:Y:S01]  /*6db0*/  MOV R11, UR5 ;  /* 0x00000005000b7c02 */ /* 0x004fe20008000f00 */
[----:B------:R-:W-:Y:S02]  /*6dc0*/  IMAD.U32 R10, RZ, RZ, UR4 ;  /* 0x00000004ff0a7e24 */ /* 0x000fe4000f8e00ff */
[----:B------:R-:W-:Y:S07]  /*6dd0*/  LEPC R20, `(.L_x_133) ;  /* 0x000000001014794e */ /* 0x000fee0000000000 */
[----:B-1-3--:R-:W-:Y:S05]  /*6de0*/  CALL.ABS.NOINC R2 ;  /* 0x0000000002007343 */ /* 0x00afea0003c00000 */
.L_x_133:
[----:B------:R-:W-:Y:S05]  /*6df0*/  BSYNC.RECONVERGENT B6 ;  /* 0x0000000000067941 */ /* 0x000fea0003800200 */
.L_x_132:
[-C--:B---3--:R-:W-:Y:S01]  /*6e00*/  F2FP.F16.E4M3.UNPACK_B R83, R148.reuse ;  /* 0x00000094ff53723e */ /* 0x088fe200020006ff */
[----:B------:R-:W-:Y:S05]  /*6e10*/  WARPSYNC.ALL ;  /* 0x0000000000007948 */ /* 0x000fea0003800000 */
[----:B------:R-:W-:Y:S01]  /*6e20*/  R2UR UR4, R80 ;  /* 0x00000000500472ca */ /* 0x000fe200000e0000 */
[--C-:B------:R-:W-:Y:S01]  /*6e30*/  HADD2.F32 R82, -RZ, R83.reuse.H0_H0 ;  /* 0x20000053ff527230 */ /* 0x100fe20000004100 */
[----:B------:R-:W-:Y:S01]  /*6e40*/  F2FP.F16.E4M3.UNPACK_B R85, R148.H1 ;  /* 0x00000094ff55723e */ /* 0x000fe200030006ff */
[----:B------:R-:W-:Y:S01]  /*6e50*/  HADD2.F32 R83, -RZ, R83.H1_H1 ;  /* 0x30000053ff537230 */ /* 0x000fe20000004100 */
[-C--:B------:R-:W-:Y:S01]  /*6e60*/  F2FP.F16.E4M3.UNPACK_B R87, R149.reuse ;  /* 0x00000095ff57723e */ /* 0x080fe200020006ff */
[----:B------:R-:W-:Y:S01]  /*6e70*/  BSSY.RECONVERGENT B0, `(.L_x_134) ;  /* 0x000011d000007945 */ /* 0x000fe20003800200 */
[----:B------:R-:W-:Y:S01]  /*6e80*/  F2FP.F16.E4M3.UNPACK_B R89, R149.H1 ;  /* 0x00000095ff59723e */ /* 0x000fe200030006ff */
[----:B------:R-:W-:Y:S01]  /*6e90*/  HADD2.F32 R84, -RZ, R85.H0_H0 ;  /* 0x20000055ff547230 */ /* 0x000fe20000004100 */
[-C--:B------:R-:W-:Y:S01]  /*6ea0*/  F2FP.F16.E4M3.UNPACK_B R91, R150.reuse ;  /* 0x00000096ff5b723e */ /* 0x080fe200020006ff */
[----:B------:R-:W-:Y:S01]  /*6eb0*/  HADD2.F32 R88, -RZ, R87.H1_H1 ;  /* 0x30000057ff587230 */ /* 0x000fe20000004100 */
[----:B------:R-:W-:Y:S01]  /*6ec0*/  F2FP.F16.E4M3.UNPACK_B R93, R150.H1 ;  /* 0x00000096ff5d723e */ /* 0x000fe200030006ff */
[----:B------:R-:W-:Y:S01]  /*6ed0*/  HADD2.F32 R86, -RZ, R85.H1_H1 ;  /* 0x30000055ff567230 */ /* 0x000fe20000004100 */
[-C--:B------:R-:W-:Y:S01]  /*6ee0*/  F2FP.F16.E4M3.UNPACK_B R95, R151.reuse ;  /* 0x00000097ff5f723e */ /* 0x080fe200020006ff */
[----:B------:R-:W2:Y:S01]  /*6ef0*/  LDTM.x64 R4, tmem[UR4] ;  /* 0x00000004000479ee */ /* 0x000ea20008340000 */
[----:B------:R-:W-:Y:S01]  /*6f00*/  F2FP.F16.E4M3.UNPACK_B R97, R151.H1 ;  /* 0x00000097ff61723e */ /* 0x000fe200030006ff */
[----:B------:R-:W-:Y:S01]  /*6f10*/  HADD2.F32 R85, -RZ, R87.H0_H0 ;  /* 0x20000057ff557230 */ /* 0x000fe20000004100 */
[-C--:B------:R-:W-:Y:S01]  /*6f20*/  F2FP.F16.E4M3.UNPACK_B R99, R152.reuse ;  /* 0x00000098ff63723e */ /* 0x080fe200020006ff */
[----:B------:R-:W-:Y:S01]  /*6f30*/  HADD2.F32 R87, -RZ, R89.H0_H0 ;  /* 0x20000059ff577230 */ /* 0x000fe20000004100 */
[----:B------:R-:W-:Y:S01]  /*6f40*/  F2FP.F16.E4M3.UNPACK_B R101, R152.H1 ;  /* 0x00000098ff65723e */ /* 0x000fe200030006ff */
[----:B------:R-:W-:Y:S01]  /*6f50*/  HADD2.F32 R92, -RZ, R91.H1_H1 ;  /* 0x3000005bff5c7230 */ /* 0x000fe20000004100 */
[----:B------:R-:W-:Y:S01]  /*6f60*/  SHF.L.U32 R199, R176, 0x4, RZ ;  /* 0x00000004b0c77819 */ /* 0x000fe200000006ff */
[----:B------:R-:W-:Y:S01]  /*6f70*/  HADD2.F32 R96, -RZ, R95.H1_H1 ;  /* 0x3000005fff607230 */ /* 0x000fe20000004100 */
[----:B------:R-:W-:Y:S01]  /*6f80*/  SHF.L.U32 R205, R175, 0x4, RZ ;  /* 0x00000004afcd7819 */ /* 0x000fe200000006ff */
[----:B------:R-:W-:Y:S01]  /*6f90*/  HADD2.F32 R100, -RZ, R99.H1_H1 ;  /* 0x30000063ff647230 */ /* 0x000fe20000004100 */
[----:B------:R-:W-:Y:S01]  /*6fa0*/  SHF.L.U32 R198, R184, 0x4, RZ ;  /* 0x00000004b8c67819 */ /* 0x000fe200000006ff */
[----:B------:R-:W-:Y:S01]  /*6fb0*/  HADD2.F32 R90, -RZ, R89.H1_H1 ;  /* 0x30000059ff5a7230 */ /* 0x000fe20000004100 */
[----:B------:R-:W-:Y:S01]  /*6fc0*/  IADD3 R195, PT, PT, R186, R205, RZ ;  /* 0x000000cdbac37210 */ /* 0x000fe20007ffe0ff */
[----:B------:R-:W-:Y:S01]  /*6fd0*/  HADD2.F32 R89, -RZ, R91.H0_H0 ;  /* 0x2000005bff597230 */ /* 0x000fe20000004100 */
[-C--:B------:R-:W-:Y:S01]  /*6fe0*/  F2FP.F16.E4M3.UNPACK_B R103, R153.reuse ;  /* 0x00000099ff67723e */ /* 0x080fe200020006ff */
[--C-:B------:R-:W-:Y:S01]  /*6ff0*/  HADD2.F32 R91, -RZ, R93.reuse.H0_H0 ;  /* 0x2000005dff5b7230 */ /* 0x100fe20000004100 */
[----:B------:R-:W-:Y:S01]  /*7000*/  F2FP.F16.E4M3.UNPACK_B R105, R153.H1 ;  /* 0x00000099ff69723e */ /* 0x000fe200030006ff */
[----:B------:R-:W-:Y:S01]  /*7010*/  HADD2.F32 R94, -RZ, R93.H1_H1 ;  /* 0x3000005dff5e7230 */ /* 0x000fe20000004100 */
[-C--:B------:R-:W-:Y:S01]  /*7020*/  F2FP.F16.E4M3.UNPACK_B R107, R154.reuse ;  /* 0x0000009aff6b723e */ /* 0x080fe200020006ff */
[----:B------:R-:W-:Y:S01]  /*7030*/  HADD2.F32 R93, -RZ, R95.H0_H0 ;  /* 0x2000005fff5d7230 */ /* 0x000fe20000004100 */
[----:B------:R-:W-:Y:S01]  /*7040*/  F2FP.F16.E4M3.UNPACK_B R109, R154.H1 ;  /* 0x0000009aff6d723e */ /* 0x000fe200030006ff */
[----:B------:R-:W-:Y:S01]  /*7050*/  HADD2.F32 R104, -RZ, R103.H1_H1 ;  /* 0x30000067ff687230 */ /* 0x000fe20000004100 */
[----:B------:R-:W-:Y:S01]  /*7060*/  F2FP.F16.E4M3.UNPACK_B R111, R155 ;  /* 0x0000009bff6f723e */ /* 0x000fe200020006ff */
[C---:B--2---:R-:W-:Y:S01]  /*7070*/  FMUL R0, R78.reuse, R4 ;  /* 0x000000044e007220 */ /* 0x044fe20000400000 */
[C---:B-1----:R-:W-:Y:S01]  /*7080*/  FMUL R2, R78.reuse, R5 ;  /* 0x000000054e027220 */ /* 0x042fe20000400000 */
[C---:B------:R-:W-:Y:S01]  /*7090*/  FMUL R4, R78.reuse, R8 ;  /* 0x000000084e047220 */ /* 0x040fe20000400000 */
[C---:B------:R-:W-:Y:S01]  /*70a0*/  FMUL R5, R78.reuse, R9 ;  /* 0x000000094e057220 */ /* 0x040fe20000400000 */
[C---:B------:R-:W-:Y:S01]  /*70b0*/  FFMA R0, R81.reuse, R82, R0 ;  /* 0x0000005251007223 */ /* 0x040fe20000000000 */
[C---:B------:R-:W-:Y:S01]  /*70c0*/  FFMA R2, R81.reuse, R83, R2 ;  /* 0x0000005351027223 */ /* 0x040fe20000000002 */
[C---:B------:R-:W-:Y:S01]  /*70d0*/  FMUL R8, R78.reuse, R12 ;  /* 0x0000000c4e087220 */ /* 0x040fe20000400000 */
[C---:B------:R-:W-:Y:S01]  /*70e0*/  FMUL R9, R78.reuse, R13 ;  /* 0x0000000d4e097220 */ /* 0x040fe20000400000 */
[C---:B------:R-:W-:Y:S01]  /*70f0*/  FMUL R12, R78.reuse, R16 ;  /* 0x000000104e0c7220 */ /* 0x040fe20000400000 */
[C---:B------:R-:W-:Y:S01]  /*7100*/  FMUL R13, R78.reuse, R17 ;  /* 0x000000114e0d7220 */ /* 0x040fe20000400000 */
[C---:B------:R-:W-:Y:S01]  /*7110*/  FMUL R16, R78.reuse, R20 ;  /* 0x000000144e107220 */ /* 0x040fe20000400000 */
[C---:B------:R-:W-:Y:S01]  /*7120*/  FMUL R17, R78.reuse, R21 ;  /* 0x000000154e117220 */ /* 0x040fe20000400000 */
[C---:B------:R-:W-:Y:S01]  /*7130*/  FMUL R20, R78.reuse, R24 ;  /* 0x000000184e147220 */ /* 0x040fe20000400000 */
[C---:B------:R-:W-:Y:S01]  /*7140*/  FMUL R21, R78.reuse, R25 ;  /* 0x000000194e157220 */ /* 0x040fe20000400000 */
[----:B------:R-:W-:Y:S02]  /*7150*/  HADD2.F32 R108, -RZ, R107.H1_H1 ;  /* 0x3000006bff6c7230 */ /* 0x000fe40000004100 */
[C---:B------:R-:W-:Y:S01]  /*7160*/  FMUL R24, R78.reuse, R28 ;  /* 0x0000001c4e187220 */ /* 0x040fe20000400000 */
[C---:B------:R-:W-:Y:S01]  /*7170*/  FMUL R25, R78.reuse, R29 ;  /* 0x0000001d4e197220 */ /* 0x040fe20000400000 */
[----:B------:R-:W-:Y:S02]  /*7180*/  HADD2.F32 R112, -RZ, R111.H1_H1 ;  /* 0x3000006fff707230 */ /* 0x000fe40000004100 */
[C---:B------:R-:W-:Y:S01]  /*7190*/  FMUL R28, R78.reuse, R32 ;  /* 0x000000204e1c7220 */ /* 0x040fe20000400000 */
[C---:B------:R-:W-:Y:S01]  /*71a0*/  FMUL R29, R78.reuse, R33 ;  /* 0x000000214e1d7220 */ /* 0x040fe20000400000 */
[C---:B------:R-:W-:Y:S01]  /*71b0*/  FMUL R32, R78.reuse, R36 ;  /* 0x000000244e207220 */ /* 0x040fe20000400000 */
[----:B------:R-:W-:Y:S01]  /*71c0*/  F2FP.F16.E4M3.UNPACK_B R113, R155.H1 ;  /* 0x0000009bff71723e */ /* 0x000fe200030006ff */
[C---:B------:R-:W-:Y:S01]  /*71d0*/  FMUL R33, R78.reuse, R37 ;  /* 0x000000254e217220 */ /* 0x040fe20000400000 */
[C---:B------:R-:W-:Y:S01]  /*71e0*/  FMUL R36, R78.reuse, R40 ;  /* 0x000000284e247220 */ /* 0x040fe20000400000 */
[----:B------:R-:W-:Y:S01]  /*71f0*/  F2FP.F16.E4M3.UNPACK_B R115, R156 ;  /* 0x0000009cff73723e */ /* 0x000fe200020006ff */
[C---:B------:R-:W-:Y:S01]  /*7200*/  FMUL R37, R78.reuse, R41 ;  /* 0x000000294e257220 */ /* 0x040fe20000400000 */
[C---:B------:R-:W-:Y:S01]  /*7210*/  FMUL R40, R78.reuse, R44 ;  /* 0x0000002c4e287220 */ /* 0x040fe20000400000 */
[----:B------:R-:W-:Y:S01]  /*7220*/  F2FP.F16.E4M3.UNPACK_B R117, R156.H1 ;  /* 0x0000009cff75723e */ /* 0x000fe200030006ff */
[C---:B------:R-:W-:Y:S01]  /*7230*/  FMUL R41, R78.reuse, R45 ;  /* 0x0000002d4e297220 */ /* 0x040fe20000400000 */
[----:B------:R-:W-:Y:S02]  /*7240*/  HADD2.F32 R116, -RZ, R115.H1_H1 ;  /* 0x30000073ff747230 */ /* 0x000fe40000004100 */
        /* <DEDUP_REMOVED lines=21> */
[C---:B------:R-:W-:Y:S01]  /*73a0*/  FFMA R3, R81.reuse, R84, R3 ;  /* 0x0000005451037223 */ /* 0x040fe20000000003 */
[----:B------:R-:W-:Y:S01]  /*73b0*/  F2FP.F16.E4M3.UNPACK_B R131, R160 ;  /* 0x000000a0ff83723e */ /* 0x000fe200020006ff */
[C---:B------:R-:W-:Y:S01]  /*73c0*/  FFMA R7, R81.reuse, R86, R7 ;  /* 0x0000005651077223 */ /* 0x040fe20000000007 */
[C---:B------:R-:W-:Y:S01]  /*73d0*/  FFMA R4, R81.reuse, R85, R4 ;  /* 0x0000005551047223 */ /* 0x040fe20000000004 */
[----:B------:R-:W-:Y:S01]  /*73e0*/  F2FP.F16.E4M3.UNPACK_B R133, R160.H1 ;  /* 0x000000a0ff85723e */ /* 0x000fe200030006ff */
[----:B------:R-:W-:Y:S01]  /*73f0*/  FFMA R5, R81, R88, R5 ;  /* 0x0000005851057223 */ /* 0x000fe20000000005 */
[----:B------:R-:W-:Y:S01]  /*7400*/  HADD2.F32 R132, -RZ, R131.H1_H1 ;  /* 0x30000083ff847230 */ /* 0x000fe20000004100 */
[----:B------:R-:W-:Y:S01]  /*7410*/  F2FP.SATFINITE.E4M3.F32.PACK_AB_MERGE_C R193, R7, R3, RZ ;  /* 0x0000000307c1723e */ /* 0x000fe200048070ff */
[C---:B------:R-:W-:Y:S01]  /*7420*/  FMUL R6, R78.reuse, R10 ;  /* 0x0000000a4e067220 */ /* 0x040fe20000400000 */
[C---:B------:R-:W-:Y:S01]  /*7430*/  FMUL R11, R78.reuse, R11 ;  /* 0x0000000b4e0b7220 */ /* 0x040fe20000400000 */
[----:B------:R-:W-:Y:S01]  /*7440*/  FMUL R10, R78, R14 ;  /* 0x0000000e4e0a7220 */ /* 0x000fe20000400000 */
[----:B------:R-:W-:Y:S01]  /*7450*/  F2FP.F16.E4M3.UNPACK_B R135, R161 ;  /* 0x000000a1ff87723e */ /* 0x000fe200020006ff */
[C---:B------:R-:W-:Y:S01]  /*7460*/  FFMA R6, R81.reuse, R87, R6 ;  /* 0x0000005751067223 */ /* 0x040fe20000000006 */
[----:B------:R-:W-:Y:S01]  /*7470*/  F2FP.SATFINITE.E4M3.F32.PACK_AB_MERGE_C R200, R2, R0, R193 ;  /* 0x0000000002c8723e */ /* 0x000fe200048070c1 */
[C---:B------:R-:W-:Y:S01]  /*7480*/  FFMA R11, R81.reuse, R90, R11 ;  /* 0x0000005a510b7223 */ /* 0x040fe2000000000b */
[----:B------:R-:W-:Y:S01]  /*7490*/  IADD3 R193, PT, PT, R186, R199, RZ ;  /* 0x000000c7bac17210 */ /* 0x000fe20007ffe0ff */
[C---:B------:R-:W-:Y:S01]  /*74a0*/  FFMA R8, R81.reuse, R89, R8 ;  /* 0x0000005951087223 */ /* 0x040fe20000000008 */
[C---:B------:R-:W-:Y:S01]  /*74b0*/  FFMA R9, R81.reuse, R92, R9 ;  /* 0x0000005c51097223 */ /* 0x040fe20000000009 */
[----:B------:R-:W-:Y:S01]  /*74c0*/  HADD2.F32 R95, -RZ, R97.H0_H0 ;  /* 0x20000061ff5f7230 */ /* 0x000fe20000004100 */
[----:B------:R-:W-:Y:S01]  /*74d0*/  IADD3 R194, PT, PT, R198, R193, RZ ;  /* 0x000000c1c6c27210 */ /* 0x000fe20007ffe0ff */
[----:B------:R-:W-:Y:S01]  /*74e0*/  FFMA R10, R81, R91, R10 ;  /* 0x0000005b510a7223 */ /* 0x000fe2000000000a */
[----:B------:R-:W-:Y:S01]  /*74f0*/  F2FP.SATFINITE.E4M3.F32.PACK_AB_MERGE_C R201, R11, R6, RZ ;  /* 0x000000060bc9723e */ /* 0x000fe200048070ff */
[----:B------:R-:W-:Y:S02]  /*7500*/  HADD2.F32 R136, -RZ, R135.H1_H1 ;  /* 0x30000087ff887230 */ /* 0x000fe40000004100 */
[C---:B------:R-:W-:Y:S01]  /*7510*/  FMUL R15, R78.reuse, R15 ;  /* 0x0000000f4e0f7220 */ /* 0x040fe20000400000 */
[----:B------:R-:W-:Y:S01]  /*7520*/  HADD2.F32 R98, -RZ, R97.H1_H1 ;  /* 0x30000061ff627230 */ /* 0x000fe20000004100 */
[----:B------:R-:W-:Y:S01]  /*7530*/  F2FP.SATFINITE.E4M3.F32.PACK_AB_MERGE_C R201, R5, R4, R201 ;  /* 0x0000000405c9723e */ /* 0x000fe200048070c9 */
[----:B------:R-:W-:Y:S02]  /*7540*/  HADD2.F32 R97, -RZ, R99.H0_H0 ;  /* 0x20000063ff617230 */ /* 0x000fe40000004100 */
[C---:B------:R-:W-:Y:S01]  /*7550*/  FFMA R15, R81.reuse, R94, R15 ;  /* 0x0000005e510f7223 */ /* 0x040fe2000000000f */
[C---:B------:R-:W-:Y:S01]  /*7560*/  FFMA R12, R81.reuse, R93, R12 ;  /* 0x0000005d510c7223 */ /* 0x040fe2000000000c */
[----:B------:R-:W-:Y:S01]  /*7570*/  FFMA R13, R81, R96, R13 ;  /* 0x00000060510d7223 */ /* 0x000fe2000000000d */
[C---:B------:R-:W-:Y:S01]  /*7580*/  FMUL R14, R78.reuse, R18 ;  /* 0x000000124e0e7220 */ /* 0x040fe20000400000 */
[C---:B------:R-:W-:Y:S01]  /*7590*/  FMUL R19, R78.reuse, R19 ;  /* 0x000000134e137220 */ /* 0x040fe20000400000 */
[--C-:B------:R-:W-:Y:S01]  /*75a0*/  HADD2.F32 R99, -RZ, R101.reuse.H0_H0 ;  /* 0x20000065ff637230 */ /* 0x100fe20000004100 */
[----:B------:R-:W-:Y:S01]  /*75b0*/  F2FP.SATFINITE.E4M3.F32.PACK_AB_MERGE_C R202, R15, R10, RZ ;  /* 0x0000000a0fca723e */ /* 0x000fe200048070ff */
[C---:B------:R-:W-:Y:S01]  /*75c0*/  FFMA R14, R81.reuse, R95, R14 ;  /* 0x0000005f510e7223 */ /* 0x040fe2000000000e */
[C---:B------:R-:W-:Y:S01]  /*75d0*/  FFMA R19, R81.reuse, R98, R19 ;  /* 0x0000006251137223 */ /* 0x040fe20000000013 */
[----:B------:R-:W-:Y:S01]  /*75e0*/  FFMA R16, R81, R97, R16 ;  /* 0x0000006151107223 */ /* 0x000fe20000000010 */
[----:B------:R-:W-:Y:S01]  /*75f0*/  F2FP.F16.E4M3.UNPACK_B R137, R161.H1 ;  /* 0x000000a1ff89723e */ /* 0x000fe200030006ff */
[----:B------:R-:W-:Y:S01]  /*7600*/  HADD2.F32 R102, -RZ, R101.H1_H1 ;  /* 0x30000065ff667230 */ /* 0x000fe20000004100 */
[----:B------:R-:W-:Y:S01]  /*7610*/  F2FP.SATFINITE.E4M3.F32.PACK_AB_MERGE_C R202, R9, R8, R202 ;  /* 0x0000000809ca723e */ /* 0x000fe200048070ca */
[----:B------:R-:W-:Y:S01]  /*7620*/  FFMA R17, R81, R100, R17 ;  /* 0x0000006451117223 */ /* 0x000fe20000000011 */
[----:B------:R-:W-:Y:S01]  /*7630*/  F2FP.SATFINITE.E4M3.F32.PACK_AB_MERGE_C R203, R19, R14, RZ ;  /* 0x0000000e13cb723e */ /* 0x000fe200048070ff */
[----:B------:R-:W-:Y:S02]  /*7640*/  HADD2.F32 R101, -RZ, R103.H0_H0 ;  /* 0x20000067ff657230 */ /* 0x000fe40000004100 */
[C---:B------:R-:W-:Y:S01]  /*7650*/  FMUL R18, R78.reuse, R22 ;  /* 0x000000164e127220 */ /* 0x040fe20000400000 */
[C---:B------:R-:W-:Y:S01]  /*7660*/  FMUL R23, R78.reuse, R23 ;  /* 0x000000174e177220 */ /* 0x040fe20000400000 */
[--C-:B------:R-:W-:Y:S01]  /*7670*/  HADD2.F32 R103, -RZ, R105.reuse.H0_H0 ;  /* 0x20000069ff677230 */ /* 0x100fe20000004100 */
[----:B------:R-:W-:Y:S01]  /*7680*/  F2FP.SATFINITE.E4M3.F32.PACK_AB_MERGE_C R203, R13, R12, R203 ;  /* 0x0000000c0dcb723e */ /* 0x000fe200048070cb */
[C---:B------:R-:W-:Y:S01]  /*7690*/  FFMA R18, R81.reuse, R99, R18 ;  /* 0x0000006351127223 */ /* 0x040fe20000000012 */
[C---:B------:R-:W-:Y:S01]  /*76a0*/  FFMA R23, R81.reuse, R102, R23 ;  /* 0x0000006651177223 */ /* 0x040fe20000000017 */
[C---:B------:R-:W-:Y:S01]  /*76b0*/  FFMA R20, R81.reuse, R101, R20 ;  /* 0x0000006551147223 */ /* 0x040fe20000000014 */
[----:B------:R-:W-:Y:S01]  /*76c0*/  HADD2.F32 R106, -RZ, R105.H1_H1 ;  /* 0x30000069ff6a7230 */ /* 0x000fe20000004100 */
[----:B------:R1:W-:Y:S01]  /*76d0*/  STS.128 [R172+UR49+0x8400], R200 ;  /* 0x008400c8ac007988 */ /* 0x0003e20008000c31 */
        /* <DEDUP_REMOVED lines=10> */
[----:B------:R-:W-:Y:S01]  /*7780*/  F2FP.F16.E4M3.UNPACK_B R139, R162 ;  /* 0x000000a2ff8b723e */ /* 0x000fe200020006ff */
[----:B------:R-:W-:Y:S02]  /*7790*/  HADD2.F32 R110, -RZ, R109.H1_H1 ;  /* 0x3000006dff6e7230 */ /* 0x000fe40000004100 */
[----:B------:R-:W-:Y:S01]  /*77a0*/  FFMA R25, R81, R108, R25 ;  /* 0x0000006c51197223 */ /* 0x000fe20000000019 */
[----:B------:R-:W-:Y:S01]  /*77b0*/  F2FP.SATFINITE.E4M3.F32.PACK_AB_MERGE_C R209, R27, R22, RZ ;  /* 0x000000161bd1723e */ /* 0x000fe200048070ff */
[----:B------:R-:W-:Y:S02]  /*77c0*/  HADD2.F32 R109, -RZ, R111.H0_H0 ;  /* 0x2000006fff6d7230 */ /* 0x000fe40000004100 */
[C---:B------:R-:W-:Y:S01]  /*77d0*/  FMUL R26, R78.reuse, R30 ;  /* 0x0000001e4e1a7220 */ /* 0x040fe20000400000 */
[----:B------:R-:W-:Y:S01]  /*77e0*/  HADD2.F32 R140, -RZ, R139.H1_H1 ;  /* 0x3000008bff8c7230 */ /* 0x000fe20000004100 */
[----:B------:R-:W-:Y:S01]  /*77f0*/  F2FP.SATFINITE.E4M3.F32.PACK_AB_MERGE_C R209, R21, R20, R209 ;  /* 0x0000001415d1723e */ /* 0x000fe200048070d1 */
[C---:B------:R-:W-:Y:S01]  /*7800*/  FMUL R31, R78.reuse, R31 ;  /* 0x0000001f4e1f7220 */ /* 0x040fe20000400000 */
[--C-:B------:R-:W-:Y:S02]  /*7810*/  HADD2.F32 R111, -RZ, R113.reuse.H0_H0 ;  /* 0x20000071ff6f7230 */ /* 0x100fe40000004100 */
[C---:B------:R-:W-:Y:S01]  /*7820*/  FFMA R26, R81.reuse, R107, R26 ;  /* 0x0000006b511a7223 */ /* 0x040fe2000000001a */
[----:B------:R-:W-:Y:S02]  /*7830*/  HADD2.F32 R114, -RZ, R113.H1_H1 ;  /* 0x30000071ff727230 */ /* 0x000fe40000004100 */
[C---:B------:R-:W-:Y:S01]  /*7840*/  FFMA R31, R81.reuse, R110, R31 ;  /* 0x0000006e511f7223 */ /* 0x040fe2000000001f */
[C---:B------:R-:W-:Y:S01]  /*7850*/  FFMA R28, R81.reuse, R109, R28 ;  /* 0x0000006d511c7223 */ /* 0x040fe2000000001c */
[----:B------:R-:W-:Y:S01]  /*7860*/  F2FP.F16.E4M3.UNPACK_B R141, R162.H1 ;  /* 0x000000a2ff8d723e */ /* 0x000fe200030006ff */
[----:B------:R-:W-:Y:S01]  /*7870*/  FFMA R29, R81, R112, R29 ;  /* 0x00000070511d7223 */ /* 0x000fe2000000001d */
[----:B------:R-:W-:Y:S01]  /*7880*/  HADD2.F32 R113, -RZ, R115.H0_H0 ;  /* 0x20000073ff717230 */ /* 0x000fe20000004100 */
[----:B------:R-:W-:Y:S01]  /*7890*/  F2FP.SATFINITE.E4M3.F32.PACK_AB_MERGE_C R210, R31, R26, RZ ;  /* 0x0000001a1fd2723e */ /* 0x000fe200048070ff */
        /* <DEDUP_REMOVED lines=8> */
[----:B------:R-:W-:Y:S01]  /*7920*/  FFMA R33, R81, R116, R33 ;  /* 0x0000007451217223 */ /* 0x000fe20000000021 */
[----:B------:R-:W-:Y:S01]  /*7930*/  HADD2.F32 R118, -RZ, R117.H1_H1 ;  /* 0x30000075ff767230 */ /* 0x000fe20000004100 */
        /* <DEDUP_REMOVED lines=8> */
[----:B------:R-:W-:Y:S01]  /*79c0*/  HADD2.F32 R122, -RZ, R121.H1_H1 ;  /* 0x30000079ff7a7230 */ /* 0x000fe20000004100 */
[----:B------:R1:W-:Y:S01]  /*79d0*/  STS.128 [R193+0x8010], R208 ;  /* 0x008010d0c1007388 */ /* 0x0003e20000000c00 */
[----:B------:R-:W-:Y:S02]  /*79e0*/  HADD2.F32 R121, -RZ, R123.H0_H0 ;  /* 0x2000007bff797230 */ /* 0x000fe40000004100 */
[C---:B------:R-:W-:Y:S01]  /*79f0*/  FFMA R39, R81.reuse, R118, R39 ;  /* 0x0000007651277223 */ /* 0x040fe20000000027 */
[C---:B------:R-:W-:Y:S01]  /*7a00*/  FFMA R36, R81.reuse, R117, R36 ;  /* 0x0000007551247223 */ /* 0x040fe20000000024 */
[----:B------:R-:W-:Y:S01]  /*7a10*/  F2FP.F16.E4M3.UNPACK_B R145, R163.H1 ;  /* 0x000000a3ff91723e */ /* 0x000fe200030006ff */
[----:B------:R-:W-:Y:S01]  /*7a20*/  FFMA R37, R81, R120, R37 ;  /* 0x0000007851257223 */ /* 0x000fe20000000025 */
[C---:B------:R-:W-:Y:S01]  /*7a30*/  FMUL R38, R78.reuse, R42 ;  /* 0x0000002a4e267220 */ /* 0x040fe20000400000 */
[----:B------:R-:W-:Y:S01]  /*7a40*/  F2FP.SATFINITE.E4M3.F32.PACK_AB_MERGE_C R212, R39, R34, RZ ;  /* 0x0000002227d4723e */ /* 0x000fe200048070ff */
[C---:B------:R-:W-:Y:S01]  /*7a50*/  FMUL R43, R78.reuse, R43 ;  /* 0x0000002b4e2b7220 */ /* 0x040fe20000400000 */
[--C-:B------:R-:W-:Y:S02]  /*7a60*/  HADD2.F32 R123, -RZ, R125.reuse.H0_H0 ;  /* 0x2000007dff7b7230 */ /* 0x100fe40000004100 */
[----:B------:R-:W-:Y:S01]  /*7a70*/  FFMA R38, R81, R119, R38 ;  /* 0x0000007751267223 */ /* 0x000fe20000000026 */
[----:B------:R-:W-:Y:S01]  /*7a80*/  F2FP.SATFINITE.E4M3.F32.PACK_AB_MERGE_C R212, R33, R32, R212 ;  /* 0x0000002021d4723e */ /* 0x000fe200048070d4 */
[C---:B------:R-:W-:Y:S01]  /*7a90*/  FFMA R43, R81.reuse, R122, R43 ;  /* 0x0000007a512b7223 */ /* 0x040fe2000000002b */
[----:B------:R-:W-:Y:S01]  /*7aa0*/  FFMA R40, R81, R121, R40 ;  /* 0x0000007951287223 */ /* 0x000fe20000000028 */
[----:B------:R-:W-:Y:S01]  /*7ab0*/  ISETP.NE.AND P0, PT, R189, RZ, PT ;  /* 0x000000ffbd00720c */ /* 0x000fe20003f05270 */
[----:B------:R-:W-:Y:S01]  /*7ac0*/  FFMA R41, R81, R124, R41 ;  /* 0x0000007c51297223 */ /* 0x000fe20000000029 */
[----:B------:R-:W-:Y:S01]  /*7ad0*/  HADD2.F32 R126, -RZ, R125.H1_H1 ;  /* 0x3000007dff7e7230 */ /* 0x000fe20000004100 */
[----:B------:R-:W-:Y:S01]  /*7ae0*/  F2FP.SATFINITE.E4M3.F32.PACK_AB_MERGE_C R213, R43, R38, RZ ;  /* 0x000000262bd5723e */ /* 0x000fe200048070ff */
[----:B------:R-:W-:Y:S02]  /*7af0*/  HADD2.F32 R125, -RZ, R127.H0_H0 ;  /* 0x2000007fff7d7230 */ /* 0x000fe40000004100 */
[C---:B------:R-:W-:Y:S01]  /*7b00*/  FMUL R42, R78.reuse, R46 ;  /* 0x0000002e4e2a7220 */ /* 0x040fe20000400000 */
[----:B------:R-:W-:Y:S01]  /*7b10*/  FMUL R47, R78, R47 ;  /* 0x0000002f4e2f7220 */ /* 0x000fe20000400000 */
[--C-:B------:R-:W-:Y:S01]  /*7b20*/  HADD2.F32 R127, -RZ, R129.reuse.H0_H0 ;  /* 0x20000081ff7f7230 */ /* 0x100fe20000004100 */
[----:B------:R-:W-:Y:S01]  /*7b30*/  F2FP.SATFINITE.E4M3.F32.PACK_AB_MERGE_C R213, R37, R36, R213 ;  /* 0x0000002425d5723e */ /* 0x000fe200048070d5 */
[C---:B------:R-:W-:Y:S01]  /*7b40*/  FFMA R42, R81.reuse, R123, R42 ;  /* 0x0000007b512a7223 */ /* 0x040fe2000000002a */
[C---:B------:R-:W-:Y:S01]  /*7b50*/  FFMA R47, R81.reuse, R126, R47 ;  /* 0x0000007e512f7223 */ /* 0x040fe2000000002f */
[C---:B------:R-:W-:Y:S01]  /*7b60*/  FFMA R44, R81.reuse, R125, R44 ;  /* 0x0000007d512c7223 */ /* 0x040fe2000000002c */
[----:B------:R-:W-:Y:S01]  /*7b70*/  ISETP.NE.AND P6, PT, R204, RZ, PT ;  /* 0x000000ffcc00720c */ /* 0x000fe20003fc5270 */
[----:B------:R-:W-:Y:S01]  /*7b80*/  FFMA R45, R81, R128, R45 ;  /* 0x00000080512d7223 */ /* 0x000fe2000000002d */
[----:B------:R-:W-:Y:S01]  /*7b90*/  HADD2.F32 R130, -RZ, R129.H1_H1 ;  /* 0x30000081ff827230 */ /* 0x000fe20000004100 */
[----:B------:R-:W-:Y:S01]  /*7ba0*/  F2FP.SATFINITE.E4M3.F32.PACK_AB_MERGE_C R214, R47, R42, RZ ;  /* 0x0000002a2fd6723e */ /* 0x000fe200048070ff */
[----:B------:R-:W-:Y:S02]  /*7bb0*/  HADD2.F32 R129, -RZ, R131.H0_H0 ;  /* 0x20000083ff817230 */ /* 0x000fe40000004100 */
[C---:B------:R-:W-:Y:S01]  /*7bc0*/  FMUL R46, R78.reuse, R50 ;  /* 0x000000324e2e7220 */ /* 0x040fe20000400000 */
[C---:B------:R-:W-:Y:S01]  /*7bd0*/  FMUL R51, R78.reuse, R51 ;  /* 0x000000334e337220 */ /* 0x040fe20000400000 */
[--C-:B------:R-:W-:Y:S02]  /*7be0*/  HADD2.F32 R131, -RZ, R133.reuse.H0_H0 ;  /* 0x20000085ff837230 */ /* 0x100fe40000004100 */
[C---:B------:R-:W-:Y:S01]  /*7bf0*/  FMUL R50, R78.reuse, R54 ;  /* 0x000000364e327220 */ /* 0x040fe20000400000 */
[C---:B------:R-:W-:Y:S01]  /*7c00*/  FFMA R46, R81.reuse, R127, R46 ;  /* 0x0000007f512e7223 */ /* 0x040fe2000000002e */
[----:B------:R-:W-:Y:S02]  /*7c10*/  HADD2.F32 R134, -RZ, R133.H1_H1 ;  /* 0x30000085ff867230 */ /* 0x000fe40000004100 */
[C---:B------:R-:W-:Y:S01]  /*7c20*/  FFMA R51, R81.reuse, R130, R51 ;  /* 0x0000008251337223 */ /* 0x040fe20000000033 */
[----:B------:R-:W-:Y:S02]  /*7c30*/  HADD2.F32 R133, -RZ, R135.H0_H0 ;  /* 0x20000087ff857230 */ /* 0x000fe40000004100 */
[C---:B------:R-:W-:Y:S01]  /*7c40*/  FMUL R55, R78.reuse, R55 ;  /* 0x000000374e377220 */ /* 0x040fe20000400000 */
[C---:B------:R-:W-:Y:S01]  /*7c50*/  FFMA R48, R81.reuse, R129, R48 ;  /* 0x0000008151307223 */ /* 0x040fe20000000030 */
[C---:B------:R-:W-:Y:S01]  /*7c60*/  FFMA R49, R81.reuse, R132, R49 ;  /* 0x0000008451317223 */ /* 0x040fe20000000031 */
[--C-:B------:R-:W-:Y:S02]  /*7c70*/  HADD2.F32 R135, -RZ, R137.reuse.H0_H0 ;  /* 0x20000089ff877230 */ /* 0x100fe40000004100 */
[C---:B------:R-:W-:Y:S01]  /*7c80*/  FFMA R50, R81.reuse, R131, R50 ;  /* 0x0000008351327223 */ /* 0x040fe20000000032 */
[----:B------:R-:W-:Y:S02]  /*7c90*/  HADD2.F32 R138, -RZ, R137.H1_H1 ;  /* 0x30000089ff8a7230 */ /* 0x000fe40000004100 */
[C---:B------:R-:W-:Y:S01]  /*7ca0*/  FMUL R54, R78.reuse, R58 ;  /* 0x0000003a4e367220 */ /* 0x040fe20000400000 */
[----:B------:R-:W-:Y:S02]  /*7cb0*/  HADD2.F32 R137, -RZ, R139.H0_H0 ;  /* 0x2000008bff897230 */ /* 0x000fe40000004100 */
[C---:B------:R-:W-:Y:S01]  /*7cc0*/  FFMA R55, R81.reuse, R134, R55 ;  /* 0x0000008651377223 */ /* 0x040fe20000000037 */
        /* <DEDUP_REMOVED lines=16> */
[----:B------:R-:W-:Y:S01]  /*7dd0*/  FFMA R63, R81, R142, R63 ;  /* 0x0000008e513f7223 */ /* 0x000fe2000000003f */
[----:B------:R-:W-:Y:S01]  /*7de0*/  FMUL R67, R78, R67 ;  /* 0x000000434e437220 */ /* 0x000fe20000400000 */
[----:B------:R-:W-:Y:S01]  /*7df0*/  F2FP.SATFINITE.E4M3.F32.PACK_AB_MERGE_C R215, R51, R46, RZ ;  /* 0x0000002e33d7723e */ /* 0x000fe200048070ff */
[C---:B------:R-:W-:Y:S01]  /*7e00*/  FFMA R60, R81.reuse, R141, R60 ;  /* 0x0000008d513c7223 */ /* 0x040fe2000000003c */
[C---:B------:R-:W-:Y:S01]  /*7e10*/  FFMA R61, R81.reuse, R144, R61 ;  /* 0x00000090513d7223 */ /* 0x040fe2000000003d */
[C---:B------:R-:W-:Y:S01]  /*7e20*/  FFMA R62, R81.reuse, R143, R62 ;  /* 0x0000008f513e7223 */ /* 0x040fe2000000003e */
[----:B------:R-:W-:Y:S01]  /*7e30*/  FFMA R67, R81, R146, R67 ;  /* 0x0000009251437223 */ /* 0x000fe20000000043 */
[----:B------:R-:W-:Y:S02]  /*7e40*/  F2FP.SATFINITE.E4M3.F32.PACK_AB_MERGE_C R214, R41, R40, R214 ;  /* 0x0000002829d6723e */ /* 0x000fe400048070d6 */
[----:B------:R-:W-:Y:S02]  /*7e50*/  F2FP.SATFINITE.E4M3.F32.PACK_AB_MERGE_C R215, R45, R44, R215 ;  /* 0x0000002c2dd7723e */ /* 0x000fe400048070d7 */
[----:B------:R-:W-:Y:S02]  /*7e60*/  F2FP.SATFINITE.E4M3.F32.PACK_AB_MERGE_C R216, R55, R50, RZ ;  /* 0x0000003237d8723e */ /* 0x000fe400048070ff */
[----:B------:R-:W-:Y:S01]  /*7e70*/  F2FP.SATFINITE.E4M3.F32.PACK_AB_MERGE_C R217, R59, R54, RZ ;  /* 0x000000363bd9723e */ /* 0x000fe200048070ff */
[----:B------:R1:W-:Y:S01]  /*7e80*/  STS.128 [R195+0x8020], R212 ;  /* 0x008020d4c3007388 */ /* 0x0003e20000000c00 */
[----:B------:R-:W-:Y:S02]  /*7e90*/  F2FP.SATFINITE.E4M3.F32.PACK_AB_MERGE_C R218, R63, R58, RZ ;  /* 0x0000003a3fda723e */ /* 0x000fe400048070ff */
[----:B------:R-:W-:Y:S02]  /*7ea0*/  F2FP.SATFINITE.E4M3.F32.PACK_AB_MERGE_C R219, R67, R62, RZ ;  /* 0x0000003e43db723e */ /* 0x000fe400048070ff */
[----:B------:R-:W-:Y:S02]  /*7eb0*/  F2FP.SATFINITE.E4M3.F32.PACK_AB_MERGE_C R216, R49, R48, R216 ;  /* 0x0000003031d8723e */ /* 0x000fe400048070d8 */
[----:B------:R-:W-:Y:S02]  /*7ec0*/  F2FP.SATFINITE.E4M3.F32.PACK_AB_MERGE_C R217, R53, R52, R217 ;  /* 0x0000003435d9723e */ /* 0x000fe400048070d9 */
[----:B------:R-:W-:Y:S02]  /*7ed0*/  F2FP.SATFINITE.E4M3.F32.PACK_AB_MERGE_C R218, R57, R56, R218 ;  /* 0x0000003839da723e */ /* 0x000fe400048070da */
[----:B------:R-:W-:Y:S02]  /*7ee0*/  F2FP.SATFINITE.E4M3.F32.PACK_AB_MERGE_C R219, R61, R60, R219 ;  /* 0x0000003c3ddb723e */ /* 0x000fe400048070db */
[----:B------:R-:W-:Y:S02]  /*7ef0*/  LEA R206, R181, UR49, 0x3 ;  /* 0x00000031b5ce7c11 */ /* 0x000fe4000f8e18ff */
[----:B------:R-:W-:Y:S01]  /*7f00*/  @P6 SHF.L.U32 R207, R180, 0x1f, RZ ;  /* 0x0000001fb4cf6819 */ /* 0x000fe200000006ff */
[----:B------:R1:W-:Y:S01]  /*7f10*/  STS.128 [R194+0x8010], R216 ;  /* 0x008010d8c2007388 */ /* 0x0003e20000000c00 */
[----:B------:R-:W-:Y:S01]  /*7f20*/  @!PT LDS RZ, [RZ] ;  /* 0x00000000fffff984 */ /* 0x000fe20000000800 */
[----:B------:R-:W-:Y:S01]  /*7f30*/  @!PT LDS RZ, [RZ] ;  /* 0x00000000fffff984 */ /* 0x000fe20000000800 */
[----:B------:R-:W-:Y:S01]  /*7f40*/  @!PT LDS RZ, [RZ] ;  /* 0x00000000fffff984 */ /* 0x000fe20000000800 */
[----:B------:R-:W-:Y:S01]  /*7f50*/  @!PT LDS RZ, [RZ] ;  /* 0x00000000fffff984 */ /* 0x000fe20000000800 */
[----:B------:R2:W-:Y:S07]  /*7f60*/  MEMBAR.ALL.CTA ;  /* 0x0000000000007992 */ /* 0x0005ee0000008000 */
[----:B--2---:R-:W2:Y:S02]  /*7f70*/  FENCE.VIEW.ASYNC.S ;  /* 0x00000000000073c6 */ /* 0x004ea40000000000 */
[----:B--2---:R-:W-:Y:S06]  /*7f80*/  BAR.SYNC.DEFER_BLOCKING 0x1, 0x80 ;  /* 0x0042000000007b1d */ /* 0x004fec0000010000 */
[----:B------:R-:W-:Y:S05]  /*7f90*/  @P0 BRA `(.L_x_135) ;  /* 0x0000000000280947 */ /* 0x000fea0003800000 */
[----:B------:R-:W-:Y:S02]  /*7fa0*/  UIADD3 UR4, UPT, UPT, UR49, 0x8400, URZ ;  /* 0x0000840031047890 */ /* 0x000fe4000fffe0ff */
[----:B------:R-:W-:Y:S01]  /*7fb0*/  UIADD3 UR6, UP0, UPT, UR52, 0x680, URZ ;  /* 0x0000068034067890 */ /* 0x000fe2000ff1e0ff */
[----:B------:R-:W-:Y:S03]  /*7fc0*/  UMOV UR43, UR36 ;  /* 0x00000024002b7c82 */ /* 0x000fe60008000000 */
[----:B------:R-:W-:Y:S01]  /*7fd0*/  MOV R188, UR4 ;  /* 0x0000000400bc7c02 */ /* 0x000fe20008000f00 */
[----:B------:R-:W-:Y:S03]  /*7fe0*/  UIADD3.X UR7, UPT, UPT, URZ, UR53, URZ, UP0, !UPT ;  /* 0x00000035ff077290 */ /* 0x000fe600087fe4ff */
[----:B------:R-:W-:Y:S11]  /*7ff0*/  R2UR UR40, R188 ;  /* 0x00000000bc2872ca */ /* 0x000ff600000e0000 */
[----:B------:R-:W-:Y:S02]  /*8000*/  @!UPT UIADD3 URZ, UPT, UPT, URZ, URZ, URZ ;  /* 0x000000fffffff290 */ /* 0x000fe4000fffe0ff */
[----:B------:R2:W-:Y:S01]  /*8010*/  UTMASTG.3D [UR40], [UR6] ;  /* 0x00000028060073b5 */ /* 0x0005e20008010000 */
[----:B------:R0:W-:Y:S01]  /*8020*/  UTMACMDFLUSH ;  /* 0x00000000000079b7 */ /* 0x0001e20000000000 */
[----:B--2---:R-:W-:Y:S04]  /*8030*/  DEPBAR.LE SB0, 0x1 ;  /* 0x000080400000791a */ /* 0x004fe80000000000 */
.L_x_135:
[----:B------:R-:W-:Y:S05]  /*8040*/  BSYNC.RECONVERGENT B0 ;  /* 0x0000000000007941 */ /* 0x000fea0003800200 */
.L_x_134:
[----:B------:R-:W-:Y:S06]  /*8050*/  BAR.SYNC.DEFER_BLOCKING 0x1, 0x80 ;  /* 0x0042000000007b1d */ /* 0x000fec0000010000 */
[----:B------:R-:W2:Y:S01]  /*8060*/  @P6 SYNCS.PHASECHK.TRANS64.TRYWAIT P0, [R206+URZ+0x160], R207 ;  /* 0x000160cfce0065a7 */ /* 0x000ea200080011ff */
[----:B------:R-:W-:Y:S01]  /*8070*/  BSSY B1, `(.L_x_136) ;  /* 0x0000023000017945 */ /* 0x000fe20003800000 */
[----:B--2---:R-:W-:Y:S03]  /*8080*/  @P6 SEL R196, RZ, 0x1, !P0 ;  /* 0x00000001ffc46807 */ /* 0x004fe60004000000 */
[----:B------:R-:W-:Y:S05]  /*8090*/  @!P6 BRA `(.L_x_137) ;  /* 0x000000000080e947 */ /* 0x000fea0003800000 */
[----:B------:R-:W-:Y:S01]  /*80a0*/  ISETP.NE.AND P1, PT, R197, RZ, PT ;  /* 0x000000ffc500720c */ /* 0x000fe20003f25270 */
[----:B------:R-:W-:Y:S01]  /*80b0*/  BSSY B0, `(.L_x_138) ;  /* 0x000000a000007945 */ /* 0x000fe20003800000 */
[----:B------:R-:W-:Y:S11]  /*80c0*/  ISETP.NE.AND P0, PT, R196, RZ, PT ;  /* 0x000000ffc400720c */ /* 0x000ff60003f05270 */
[----:B------:R-:W-:Y:S04]  /*80d0*/  @P1 IMAD R0, R181, 0x2000, R186 ;  /* 0x00002000b5001824 */ /* 0x000fe800078e02ba */
[C---:B------:R-:W-:Y:S01]  /*80e0*/  @P1 IMAD.IADD R5, R0.reuse, 0x1, R199 ;  /* 0x0000000100051824 */ /* 0x040fe200078e02c7 */
[----:B------:R-:W-:Y:S03]  /*80f0*/  @P1 IADD3 R4, PT, PT, R0, R205, RZ ;  /* 0x000000cd00041210 */ /* 0x000fe60007ffe0ff */
[----:B------:R-:W-:Y:S01]  /*8100*/  @P1 IMAD.IADD R2, R198, 0x1, R5 ;  /* 0x00000001c6021824 */ /* 0x000fe200078e0205 */
[----:B------:R-:W-:Y:S06]  /*8110*/  @P0 BRA `(.L_x_139) ;  /* 0x00000000000c0947 */ /* 0x000fec0003800000 */
[----:B------:R-:W-:Y:S04]  /*8120*/  SHF.L.U32 R3, R180, 0x1f, RZ ;  /* 0x0000001fb4037819 */ /* 0x000fe800000006ff */
[----:B------:R-:W2:Y:S02]  /*8130*/  SYNCS.PHASECHK.TRANS64.TRYWAIT P0, [R206+URZ+0x160], R3 ;  /* 0x00016003ce0075a7 */ /* 0x000ea400080011ff */
[----:B--2---:R-:W-:Y:S05]  /*8140*/  @!P0 BRA `(.L_x_140) ;  /* 0x0000005000c88947 */ /* 0x004fea0003800000 */
.L_x_139:
[----:B------:R-:W-:Y:S05]  /*8150*/  BSYNC B0 ;  /* 0x0000000000007941 */ /* 0x000fea0003800000 */
.L_x_138:
[----:B------:R-:W-:Y:S01]  /*8160*/  ISETP.NE.AND P0, PT, R197, RZ, PT ;  /* 0x000000ffc500720c */ /* 0x000fe20003f05270 */
[----:B--2---:R-:W-:Y:S02]  /*8170*/  VIADD R206, R206, 0x180 ;  /* 0x00000180cece7836 */ /* 0x004fe40000000000 */
[----:B------:R-:W-:Y:S02]  /*8180*/  IMAD.U32 R3, RZ, RZ, UR37 ;  /* 0x00000025ff037e24 */ /* 0x000fe4000f8e00ff */
[----:B------:R-:W-:Y:S03]  /*8190*/  VIADD R181, R181, 0x1 ;  /* 0x00000001b5b57836 */ /* 0x000fe60000000000 */
[----:B------:R-:W-:Y:S05]  /*81a0*/  PRMT R3, R3, 0x654, R206 ;  /* 0x0000065403037816 */ /* 0x000fea00000000ce */
[----:B------:R2:W3:Y:S04]  /*81b0*/  @P0 LDS.128 R148, [R0] ;  /* 0x0000000000940984 */ /* 0x0004e80000000c00 */
[----:B------:R2:W4:Y:S04]  /*81c0*/  @P0 LDS.128 R156, [R4+0x20] ;  /* 0x00002000049c0984 */ /* 0x0005280000000c00 */
        /* <DEDUP_REMOVED lines=9> */
[----:B------:R-:W-:Y:S01]  /*8260*/  SEL R181, R181, RZ, P0 ;  /* 0x000000ffb5b57207 */ /* 0x000fe20000000000 */
[----:B-----5:R5:W-:Y:S02]  /*8270*/  SYNCS.ARRIVE.TRANS64.RED.A1T0 RZ, [R3+URZ], RZ ;  /* 0x000000ff03ff79a7 */ /* 0x020be400081004ff */
[----:B-----5:R-:W-:Y:S04]  /*8280*/  SEL R3, RZ, 0x1, P0 ;  /* 0x00000001ff037807 */ /* 0x020fe80000000000 */
[----:B--234-:R-:W-:Y:S02]  /*8290*/  LOP3.LUT R180, R180, R3, RZ, 0x3c, !PT ;  /* 0x00000003b4b47212 */ /* 0x01cfe400078e3cff */
.L_x_137:
[----:B------:R-:W-:Y:S05]  /*82a0*/  BSYNC B1 ;  /* 0x0000000000017941 */ /* 0x000fea0003800000 */
.L_x_136:
[----:B------:R-:W-:Y:S01]  /*82b0*/  VIADD R0, R80, 0x40 ;  /* 0x0000004050007836 */ /* 0x000fe20000000000 */
[----:B------:R-:W-:Y:S04]  /*82c0*/  BSSY.RECONVERGENT B6, `(.L_x_141) ;  /* 0x0000015000067945 */ /* 0x000fe80003800200 */
[----:B------:R-:W-:Y:S04]  /*82d0*/  SHF.R.U32.HI R0, RZ, 0x15, R0 ;  /* 0x00000015ff007819 */ /* 0x000fe80000011600 */
[----:B------:R-:W-:Y:S11]  /*82e0*/  LOP3.LUT P0, RZ, R0, 0x3, R173, 0x48, !PT ;  /* 0x0000000300ff7812 */ /* 0x000ff600078048ad */
[----:B------:R-:W-:Y:S02]  /*82f0*/  @!UPT UIADD3 URZ, UPT, UPT, URZ, URZ, URZ ;  /* 0x000000fffffff290 */ /* 0x000fe4000fffe0ff */
[----:B------:R-:W-:Y:S05]  /*8300*/  @!P0 BRA `(.L_x_142) ;  /* 0x0000000000408947 */ /* 0x000fea0003800000 */
[----:B------:R-:W2:Y:S01]  /*8310*/  LDCU.64 UR8, c[0x4][0x78] ;  /* 0x01000f00ff0877ac */ /* 0x000ea20008000a00 */
[----:B------:R-:W-:Y:S01]  /*8320*/  MOV R3, 0x0 ;  /* 0x0000000000037802 */ /* 0x000fe20000000f00 */
[----:B------:R-:W-:Y:S02]  /*8330*/  HFMA2 R12, -RZ, RZ, 0, 5.9604644775390625e-08 ;  /* 0x00000001ff0c7431 */ /* 0x000fe400000001ff */
[----:B------:R-:W-:Y:S02]  /*8340*/  IMAD.MOV.U32 R8, RZ, RZ, 0x192 ;  /* 0x00000192ff087424 */ /* 0x000fe400078e00ff */
[----:B------:R-:W-:Y:S01]  /*8350*/  IMAD.MOV.U32 R13, RZ, RZ, RZ ;  /* 0x000000ffff0d7224 */ /* 0x000fe200078e00ff */
[----:B------:R-:W3:Y:S01]  /*8360*/  LDCU.64 UR6, c[0x4][0x80] ;  /* 0x01001000ff0677ac */ /* 0x000ee20008000a00 */
[----:B------:R-:W4:Y:S01]  /*8370*/  LDC.64 R2, c[0x4][R3] ;  /* 0x0100000003027b82 */ /* 0x000f220000000a00 */
[----:B------:R-:W5:Y:S01]  /*8380*/  LDCU.64 UR4, c[0x4][0x18] ;  /* 0x01000300ff0477ac */ /* 0x000f620008000a00 */
[----:B--2---:R-:W-:Y:S01]  /*8390*/  MOV R5, UR9 ;  /* 0x0000000900057c02 */ /* 0x004fe20008000f00 */
[----:B------:R-:W-:Y:S01]  /*83a0*/  IMAD.U32 R4, RZ, RZ, UR8 ;  /* 0x00000008ff047e24 */ /* 0x000fe2000f8e00ff */
[----:B---3--:R-:W-:Y:S01]  /*83b0*/  MOV R7, UR7 ;  /* 0x0000000700077c02 */ /* 0x008fe20008000f00 */
[----:B------:R-:W-:Y:S01]  /*83c0*/  IMAD.U32 R6, RZ, RZ, UR6 ;  /* 0x00000006ff067e24 */ /* 0x000fe2000f8e00ff */
[----:B-----5:R-:W-:Y:S01]  /*83d0*/  MOV R11, UR5 ;  /* 0x00000005000b7c02 */ /* 0x020fe20008000f00 */
[----:B------:R-:W-:Y:S02]  /*83e0*/  IMAD.U32 R10, RZ, RZ, UR4 ;  /* 0x00000004ff0a7e24 */ /* 0x000fe4000f8e00ff */
[----:B------:R-:W-:Y:S07]  /*83f0*/  LEPC R20, `(.L_x_142) ;  /* 0x000000001014794e */ /* 0x000fee0000000000 */
[----:B-1--4-:R-:W-:Y:S05]  /*8400*/  CALL.ABS.NOINC R2 ;  /* 0x0000000002007343 */ /* 0x012fea0003c00000 */
.L_x_142:
[----:B------:R-:W-:Y:S05]  /*8410*/  BSYNC.RECONVERGENT B6 ;  /* 0x0000000000067941 */ /* 0x000fea0003800200 */
.L_x_141:
[----:B------:R-:W-:Y:S01]  /*8420*/  F2FP.F16.E4M3.UNPACK_B R4, R149 ;  /* 0x00000095ff04723e */ /* 0x000fe200020006ff */
[----:B------:R-:W-:Y:S05]  /*8430*/  WARPSYNC.ALL ;  /* 0x0000000000007948 */ /* 0x000fea0003800000 */
[----:B------:R-:W-:Y:S01]  /*8440*/  R2UR UR4, R80 ;  /* 0x00000000500472ca */ /* 0x000fe200000e0000 */
[--C-:B------:R-:W-:Y:S01]  /*8450*/  HADD2.F32 R88, -RZ, R4.reuse.H0_H0 ;  /* 0x20000004ff587230 */ /* 0x100fe20000004100 */
[-C--:B------:R-:W-:Y:S01]  /*8460*/  F2FP.F16.E4M3.UNPACK_B R0, R148.reuse ;  /* 0x00000094ff00723e */ /* 0x080fe200020006ff */
[----:B------:R-:W-:Y:S01]  /*8470*/  HADD2.F32 R83, -RZ, R4.H1_H1 ;  /* 0x30000004ff537230 */ /* 0x000fe20000004100 */
[----:B------:R-:W-:Y:S01]  /*8480*/  F2FP.F16.E4M3.UNPACK_B R4, R151 ;  /* 0x00000097ff04723e */ /* 0x000fe200020006ff */
[----:B------:R-:W-:Y:S01]  /*8490*/  BSSY.RECONVERGENT B0, `(.L_x_143) ;  /* 0x0000116000007945 */ /* 0x000fe20003800200 */
[----:B------:R-:W-:Y:S01]  /*84a0*/  F2FP.F16.E4M3.UNPACK_B R3, R148.H1 ;  /* 0x00000094ff03723e */ /* 0x000fe200030006ff */
[--C-:B------:R-:W-:Y:S01]  /*84b0*/  HADD2.F32 R2, -RZ, R0.reuse.H0_H0 ;  /* 0x20000000ff027230 */ /* 0x100fe20000004100 */
[----:B-1----:R-:W-:Y:S01]  /*84c0*/  F2FP.F16.E4M3.UNPACK_B R135, R162 ;  /* 0x000000a2ff87723e */ /* 0x002fe200020006ff */
[----:B------:R-:W-:Y:S01]  /*84d0*/  HADD2.F32 R82, -RZ, R0.H1_H1 ;  /* 0x30000000ff527230 */ /* 0x000fe20000004100 */
[----:B------:R-:W-:Y:S01]  /*84e0*/  F2FP.F16.E4M3.UNPACK_B R0, R149.H1 ;  /* 0x00000095ff00723e */ /* 0x000fe200030006ff */
[--C-:B------:R-:W-:Y:S01]  /*84f0*/  HADD2.F32 R84, -RZ, R3.reuse.H0_H0 ;  /* 0x20000003ff547230 */ /* 0x100fe20000004100 */
[----:B------:R-:W-:Y:S01]  /*8500*/  F2FP.F16.E4M3.UNPACK_B R125, R159.H1 ;  /* 0x0000009fff7d723e */ /* 0x000fe200030006ff */
[----:B------:R-:W-:Y:S01]  /*8510*/  HADD2.F32 R86, -RZ, R3.H1_H1 ;  /* 0x30000003ff567230 */ /* 0x000fe20000004100 */
[-C--:B------:R-:W-:Y:S01]  /*8520*/  F2FP.F16.E4M3.UNPACK_B R3, R150.reuse ;  /* 0x00000096ff03723e */ /* 0x080fe200020006ff */
[--C-:B------:R-:W-:Y:S01]  /*8530*/  HADD2.F32 R90, -RZ, R0.reuse.H0_H0 ;  /* 0x20000000ff5a7230 */ /* 0x100fe20000004100 */
[----:B------:R-:W-:Y:S01]  /*8540*/  ISETP.NE.AND P0, PT, R189, RZ, PT ;  /* 0x000000ffbd00720c */ /* 0x000fe20003f05270 */
[----:B------:R-:W-:Y:S01]  /*8550*/  HADD2.F32 R85, -RZ, R0.H1_H1 ;  /* 0x30000000ff557230 */ /* 0x000fe20000004100 */
[----:B------:R-:W-:Y:S01]  /*8560*/  F2FP.F16.E4M3.UNPACK_B R0, R150.H1 ;  /* 0x00000096ff00723e */ /* 0x000fe200030006ff */
[--C-:B------:R-:W-:Y:S01]  /*8570*/  HADD2.F32 R92, -RZ, R3.reuse.H0_H0 ;  /* 0x20000003ff5c7230 */ /* 0x100fe20000004100 */
[----:B------:R-:W-:Y:S01]  /*8580*/  ISETP.NE.AND P6, PT, R204, RZ, PT ;  /* 0x000000ffcc00720c */ /* 0x000fe20003fc5270 */
[----:B------:R-:W-:Y:S01]  /*8590*/  HADD2.F32 R87, -RZ, R3.H1_H1 ;  /* 0x30000003ff577230 */ /* 0x000fe20000004100 */
[----:B------:R-:W-:Y:S01]  /*85a0*/  F2FP.F16.E4M3.UNPACK_B R3, R151.H1 ;  /* 0x00000097ff03723e */ /* 0x000fe200030006ff */
[--C-:B------:R-:W-:Y:S02]  /*85b0*/  HADD2.F32 R94, -RZ, R0.reuse.H0_H0 ;  /* 0x20000000ff5e7230 */ /* 0x100fe40000004100 */
[----:B------:R-:W-:Y:S01]  /*85c0*/  HADD2.F32 R89, -RZ, R0.H1_H1 ;  /* 0x30000000ff597230 */ /* 0x000fe20000004100 */
[-C--:B------:R-:W-:Y:S01]  /*85d0*/  F2FP.F16.E4M3.UNPACK_B R0, R152.reuse ;  /* 0x00000098ff00723e */ /* 0x080fe200020006ff */
[--C-:B------:R-:W-:Y:S02]  /*85e0*/  HADD2.F32 R96, -RZ, R4.reuse.H0_H0 ;  /* 0x20000004ff607230 */ /* 0x100fe40000004100 */
[----:B------:R-:W-:Y:S01]  /*85f0*/  HADD2.F32 R91, -RZ, R4.H1_H1 ;  /* 0x30000004ff5b7230 */ /* 0x000fe20000004100 */
[-C--:B------:R-:W-:Y:S01]  /*8600*/  F2FP.F16.E4M3.UNPACK_B R4, R153.reuse ;  /* 0x00000099ff04723e */ /* 0x080fe200020006ff */
[--C-:B------:R-:W-:Y:S02]  /*8610*/  HADD2.F32 R100, -RZ, R0.reuse.H0_H0 ;  /* 0x20000000ff647230 */ /* 0x100fe40000004100 */
[----:B------:R-:W-:Y:S01]  /*8620*/  HADD2.F32 R95, -RZ, R0.H1_H1 ;  /* 0x30000000ff5f7230 */ /* 0x000fe20000004100 */
[----:B------:R-:W-:Y:S01]  /*8630*/  F2FP.F16.E4M3.UNPACK_B R0, R153.H1 ;  /* 0x00000099ff00723e */ /* 0x000fe200030006ff */
[--C-:B------:R-:W-:Y:S02]  /*8640*/  HADD2.F32 R98, -RZ, R3.reuse.H0_H0 ;  /* 0x20000003ff627230 */ /* 0x100fe40000004100 */
[----:B------:R-:W-:Y:S01]  /*8650*/  HADD2.F32 R93, -RZ, R3.H1_H1 ;  /* 0x30000003ff5d7230 */ /* 0x000fe20000004100 */
[----:B------:R-:W-:Y:S01]  /*8660*/  F2FP.F16.E4M3.UNPACK_B R3, R152.H1 ;  /* 0x00000098ff03723e */ /* 0x000fe200030006ff */
[--C-:B------:R-:W-:Y:S02]  /*8670*/  HADD2.F32 R106, -RZ, R0.reuse.H0_H0 ;  /* 0x20000000ff6a7230 */ /* 0x100fe40000004100 */
[----:B------:R-:W-:Y:S01]  /*8680*/  HADD2.F32 R101, -RZ, R0.H1_H1 ;  /* 0x30000000ff657230 */ /* 0x000fe20000004100 */
[-C--:B------:R-:W-:Y:S01]  /*8690*/  F2FP.F16.E4M3.UNPACK_B R0, R154.reuse.H1 ;  /* 0x0000009aff00723e */ /* 0x080fe200030006ff */
[--C-:B------:R-:W-:Y:S02]  /*86a0*/  HADD2.F32 R104, -RZ, R4.reuse.H0_H0 ;  /* 0x20000004ff687230 */ /* 0x100fe40000004100 */
[----:B------:R-:W-:Y:S01]  /*86b0*/  HADD2.F32 R99, -RZ, R4.H1_H1 ;  /* 0x30000004ff637230 */ /* 0x000fe20000004100 */
[----:B------:R-:W-:Y:S01]  /*86c0*/  F2FP.F16.E4M3.UNPACK_B R4, R155 ;  /* 0x0000009bff04723e */ /* 0x000fe200020006ff */
[--C-:B------:R-:W-:Y:S02]  /*86d0*/  HADD2.F32 R102, -RZ, R3.reuse.H0_H0 ;  /* 0x20000003ff667230 */ /* 0x100fe40000004100 */
[----:B------:R-:W-:Y:S01]  /*86e0*/  HADD2.F32 R97, -RZ, R3.H1_H1 ;  /* 0x30000003ff617230 */ /* 0x000fe20000004100 */
[----:B------:R-:W-:Y:S01]  /*86f0*/  F2FP.F16.E4M3.UNPACK_B R3, R154 ;  /* 0x0000009aff03723e */ /* 0x000fe200020006ff */
[--C-:B------:R-:W-:Y:S02]  /*8700*/  HADD2.F32 R110, -RZ, R0.reuse.H0_H0 ;  /* 0x20000000ff6e7230 */ /* 0x100fe40000004100 */
[----:B------:R-:W-:Y:S01]  /*8710*/  HADD2.F32 R105, -RZ, R0.H1_H1 ;  /* 0x30000000ff697230 */ /* 0x000fe20000004100 */
[-C--:B------:R-:W-:Y:S01]  /*8720*/  F2FP.F16.E4M3.UNPACK_B R0, R156.reuse ;  /* 0x0000009cff00723e */ /* 0x080fe200020006ff */
[--C-:B------:R-:W-:Y:S02]  /*8730*/  HADD2.F32 R112, -RZ, R4.reuse.H0_H0 ;  /* 0x20000004ff707230 */ /* 0x100fe40000004100 */
[----:B------:R-:W-:Y:S01]  /*8740*/  HADD2.F32 R107, -RZ, R4.H1_H1 ;  /* 0x30000004ff6b7230 */ /* 0x000fe20000004100 */
[----:B------:R-:W-:Y:S01]  /*8750*/  F2FP.F16.E4M3.UNPACK_B R4, R157 ;  /* 0x0000009dff04723e */ /* 0x000fe200020006ff */
[--C-:B------:R-:W-:Y:S02]  /*8760*/  HADD2.F32 R108, -RZ, R3.reuse.H0_H0 ;  /* 0x20000003ff6c7230 */ /* 0x100fe40000004100 */
[----:B------:R-:W-:Y:S01]  /*8770*/  HADD2.F32 R103, -RZ, R3.H1_H1 ;  /* 0x30000003ff677230 */ /* 0x000fe20000004100 */
[----:B------:R-:W-:Y:S01]  /*8780*/  F2FP.F16.E4M3.UNPACK_B R3, R155.H1 ;  /* 0x0000009bff03723e */ /* 0x000fe200030006ff */
[--C-:B------:R-:W-:Y:S02]  /*8790*/  HADD2.F32 R116, -RZ, R0.reuse.H0_H0 ;  /* 0x20000000ff747230 */ /* 0x100fe40000004100 */
[----:B------:R-:W-:Y:S01]  /*87a0*/  HADD2.F32 R111, -RZ, R0.H1_H1 ;  /* 0x30000000ff6f7230 */ /* 0x000fe20000004100 */
[----:B------:R-:W-:Y:S01]  /*87b0*/  F2FP.F16.E4M3.UNPACK_B R0, R156.H1 ;  /* 0x0000009cff00723e */ /* 0x000fe200030006ff */
[--C-:B------:R-:W-:Y:S02]  /*87c0*/  HADD2.F32 R120, -RZ, R4.reuse.H0_H0 ;  /* 0x20000004ff787230 */ /* 0x100fe40000004100 */
[----:B------:R-:W-:Y:S02]  /*87d0*/  HADD2.F32 R115, -RZ, R4.H1_H1 ;  /* 0x30000004ff737230 */ /* 0x000fe40000004100 */
[--C-:B------:R-:W-:Y:S01]  /*87e0*/  HADD2.F32 R114, -RZ, R3.reuse.H0_H0 ;  /* 0x20000003ff727230 */ /* 0x100fe20000004100 */
[----:B------:R-:W1:Y:S01]  /*87f0*/  LDTM.x64 R4, tmem[UR4+0x40] ;  /* 0x00004004000479ee */ /* 0x000e620008340000 */
[----:B------:R-:W-:Y:S01]  /*8800*/  HADD2.F32 R109, -RZ, R3.H1_H1 ;  /* 0x30000003ff6d7230 */ /* 0x000fe20000004100 */
[----:B------:R-:W-:Y:S01]  /*8810*/  F2FP.F16.E4M3.UNPACK_B R3, R157.H1 ;  /* 0x0000009dff03723e */ /* 0x000fe200030006ff */
        /* <DEDUP_REMOVED lines=14> */
[----:B------:R-:W-:Y:S01]  /*8900*/  F2FP.F16.E4M3.UNPACK_B R0, R160.H1 ;  /* 0x000000a0ff00723e */ /* 0x000fe200030006ff */
[--C-:B------:R-:W-:Y:S02]  /*8910*/  HADD2.F32 R132, -RZ, R3.reuse.H0_H0 ;  /* 0x20000003ff847230 */ /* 0x100fe40000004100 */
[C---:B-1----:R-:W-:Y:S01]  /*8920*/  FMUL R7, R78.reuse, R7 ;  /* 0x000000074e077220 */ /* 0x042fe20000400000 */
        /* <DEDUP_REMOVED lines=10> */
[C---:B------:R-:W-:Y:S01]  /*89d0*/  FMUL R0, R78.reuse, R4 ;  /* 0x000000044e007220 */ /* 0x040fe20000400000 */
[--C-:B------:R-:W-:Y:S01]  /*89e0*/  HADD2.F32 R140, -RZ, R135.reuse.H0_H0 ;  /* 0x20000087ff8c7230 */ /* 0x100fe20000004100 */
[----:B------:R-:W-:Y:S01]  /*89f0*/  F2FP.F16.E4M3.UNPACK_B R4, R163 ;  /* 0x000000a3ff04723e */ /* 0x000fe200020006ff */
[----:B------:R-:W-:Y:S02]  /*8a00*/  HADD2.F32 R135, -RZ, R135.H1_H1 ;  /* 0x30000087ff877230 */ /* 0x000fe40000004100 */
[C---:B------:R-:W-:Y:S01]  /*8a10*/  FFMA R0, R81.reuse, R2, R0 ;  /* 0x0000000251007223 */ /* 0x040fe20000000000 */
[C---:B------:R-:W-:Y:S01]  /*8a20*/  FMUL R2, R78.reuse, R5 ;  /* 0x000000054e027220 */ /* 0x040fe20000400000 */
[--C-:B------:R-:W-:Y:S01]  /*8a30*/  HADD2.F32 R142, -RZ, R3.reuse.H0_H0 ;  /* 0x20000003ff8e7230 */ /* 0x100fe20000004100 */
[----:B------:R-:W-:Y:S01]  /*8a40*/  F2FP.F16.E4M3.UNPACK_B R5, R163.H1 ;  /* 0x000000a3ff05723e */ /* 0x000fe200030006ff */
[----:B------:R-:W-:Y:S02]  /*8a50*/  HADD2.F32 R137, -RZ, R3.H1_H1 ;  /* 0x30000003ff897230 */ /* 0x000fe40000004100 */
[C---:B------:R-:W-:Y:S01]  /*8a60*/  FFMA R2, R81.reuse, R82, R2 ;  /* 0x0000005251027223 */ /* 0x040fe20000000002 */
[--C-:B------:R-:W-:Y:S02]  /*8a70*/  HADD2.F32 R82, -RZ, R4.reuse.H0_H0 ;  /* 0x20000004ff527230 */ /* 0x100fe40000004100 */
[C---:B------:R-:W-:Y:S01]  /*8a80*/  FMUL R3, R78.reuse, R6 ;  /* 0x000000064e037220 */ /* 0x040fe20000400000 */
[----:B------:R-:W-:Y:S02]  /*8a90*/  HADD2.F32 R139, -RZ, R4.H1_H1 ;  /* 0x30000004ff8b7230 */ /* 0x000fe40000004100 */
[C---:B------:R-:W-:Y:S01]  /*8aa0*/  FMUL R4, R78.reuse, R9 ;  /* 0x000000094e047220 */ /* 0x040fe20000400000 */
[--C-:B------:R-:W-:Y:S02]  /*8ab0*/  HADD2.F32 R141, -RZ, R5.reuse.H1_H1 ;  /* 0x30000005ff8d7230 */ /* 0x100fe40000004100 */
[C---:B------:R-:W-:Y:S01]  /*8ac0*/  FFMA R3, R81.reuse, R84, R3 ;  /* 0x0000005451037223 */ /* 0x040fe20000000003 */
[----:B------:R-:W-:Y:S01]  /*8ad0*/  FFMA R7, R81, R86, R7 ;  /* 0x0000005651077223 */ /* 0x000fe20000000007 */
[----:B------:R-:W-:Y:S02]  /*8ae0*/  HADD2.F32 R84, -RZ, R5.H0_H0 ;  /* 0x20000005ff547230 */ /* 0x000fe40000004100 */
[C---:B------:R-:W-:Y:S01]  /*8af0*/  FMUL R5, R78.reuse, R10 ;  /* 0x0000000a4e057220 */ /* 0x040fe20000400000 */
[C---:B------:R-:W-:Y:S01]  /*8b00*/  FMUL R6, R78.reuse, R11 ;  /* 0x0000000b4e067220 */ /* 0x040fe20000400000 */
[C---:B------:R-:W-:Y:S01]  /*8b10*/  FMUL R11, R78.reuse, R16 ;  /* 0x000000104e0b7220 */ /* 0x040fe20000400000 */
[----:B------:R-:W-:Y:S01]  /*8b20*/  F2FP.SATFINITE.E4M3.F32.PACK_AB_MERGE_C R143, R7, R3, RZ ;  /* 0x00000003078f723e */ /* 0x000fe200048070ff */
[C---:B------:R-:W-:Y:S01]  /*8b30*/  FMUL R3, R78.reuse, R8 ;  /* 0x000000084e037220 */ /* 0x040fe20000400000 */
[C---:B------:R-:W-:Y:S01]  /*8b40*/  FMUL R7, R78.reuse, R12 ;  /* 0x0000000c4e077220 */ /* 0x040fe20000400000 */
[C---:B------:R-:W-:Y:S01]  /*8b50*/  FMUL R8, R78.reuse, R13 ;  /* 0x0000000d4e087220 */ /* 0x040fe20000400000 */
[C---:B------:R-:W-:Y:S01]  /*8b60*/  FMUL R12, R78.reuse, R17 ;  /* 0x000000114e0c7220 */ /* 0x040fe20000400000 */
[C---:B------:R-:W-:Y:S01]  /*8b70*/  FFMA R3, R81.reuse, R88, R3 ;  /* 0x0000005851037223 */ /* 0x040fe20000000003 */
[C---:B------:R-:W-:Y:S01]  /*8b80*/  FFMA R4, R81.reuse, R83, R4 ;  /* 0x0000005351047223 */ /* 0x040fe20000000004 */
[C---:B------:R-:W-:Y:S01]  /*8b90*/  FFMA R5, R81.reuse, R90, R5 ;  /* 0x0000005a51057223 */ /* 0x040fe20000000005 */
[C---:B------:R-:W-:Y:S01]  /*8ba0*/  FFMA R6, R81.reuse, R85, R6 ;  /* 0x0000005551067223 */ /* 0x040fe20000000006 */
[C---:B------:R-:W-:Y:S01]  /*8bb0*/  FFMA R7, R81.reuse, R92, R7 ;  /* 0x0000005c51077223 */ /* 0x040fe20000000007 */
[C---:B------:R-:W-:Y:S01]  /*8bc0*/  FFMA R8, R81.reuse, R87, R8 ;  /* 0x0000005751087223 */ /* 0x040fe20000000008 */
[C---:B------:R-:W-:Y:S01]  /*8bd0*/  FMUL R16, R78.reuse, R21 ;  /* 0x000000154e107220 */ /* 0x040fe20000400000 */
[----:B------:R-:W-:Y:S01]  /*8be0*/  FMUL R9, R78, R14 ;  /* 0x0000000e4e097220 */ /* 0x000fe20000400000 */
[----:B------:R-:W-:Y:S01]  /*8bf0*/  F2FP.SATFINITE.E4M3.F32.PACK_AB_MERGE_C R5, R6, R5, RZ ;  /* 0x000000050605723e */ /* 0x000fe200048070ff */
[C---:B------:R-:W-:Y:S01]  /*8c00*/  FMUL R10, R78.reuse, R15 ;  /* 0x0000000f4e0a7220 */ /* 0x040fe20000400000 */
[C---:B------:R-:W-:Y:S01]  /*8c10*/  FMUL R15, R78.reuse, R20 ;  /* 0x000000144e0f7220 */ /* 0x040fe20000400000 */
[C---:B------:R-:W-:Y:S01]  /*8c20*/  FFMA R9, R81.reuse, R94, R9 ;  /* 0x0000005e51097223 */ /* 0x040fe20000000009 */
[C---:B------:R-:W-:Y:S01]  /*8c30*/  FMUL R20, R78.reuse, R25 ;  /* 0x000000194e147220 */ /* 0x040fe20000400000 */
[C---:B------:R-:W-:Y:S01]  /*8c40*/  FFMA R10, R81.reuse, R89, R10 ;  /* 0x00000059510a7223 */ /* 0x040fe2000000000a */
[C---:B------:R-:W-:Y:S01]  /*8c50*/  FFMA R11, R81.reuse, R96, R11 ;  /* 0x00000060510b7223 */ /* 0x040fe2000000000b */
[C---:B------:R-:W-:Y:S01]  /*8c60*/  FFMA R12, R81.reuse, R91, R12 ;  /* 0x0000005b510c7223 */ /* 0x040fe2000000000c */
[C---:B------:R-:W-:Y:S01]  /*8c70*/  FMUL R13, R78.reuse, R18 ;  /* 0x000000124e0d7220 */ /* 0x040fe20000400000 */
[----:B------:R-:W-:Y:S01]  /*8c80*/  FMUL R14, R78, R19 ;  /* 0x000000134e0e7220 */ /* 0x000fe20000400000 */
[----:B------:R-:W-:Y:S01]  /*8c90*/  F2FP.SATFINITE.E4M3.F32.PACK_AB_MERGE_C R9, R10, R9, RZ ;  /* 0x000000090a09723e */ /* 0x000fe200048070ff */
[C---:B------:R-:W-:Y:S01]  /*8ca0*/  FMUL R19, R78.reuse, R24 ;  /* 0x000000184e137220 */ /* 0x040fe20000400000 */
        /* <DEDUP_REMOVED lines=17> */
[----:B------:R-:W-:Y:S01]  /*8dc0*/  FMUL R27, R78, R32 ;  /* 0x000000204e1b7220 */ /* 0x000fe20000400000 */
[C---:B------:R-:W-:Y:S01]  /*8dd0*/  FFMA R21, R81.reuse, R106, R21 ;  /* 0x0000006a51157223 */ /* 0x040fe20000000015 */
[C---:B------:R-:W-:Y:S01]  /*8de0*/  FFMA R22, R81.reuse, R101, R22 ;  /* 0x0000006551167223 */ /* 0x040fe20000000016 */
[----:B------:R-:W-:Y:S01]  /*8df0*/  F2FP.SATFINITE.E4M3.F32.PACK_AB_MERGE_C R16, R16, R15, R17 ;  /* 0x0000000f1010723e */ /* 0x000fe20004807011 */
[C---:B------:R-:W-:Y:S01]  /*8e00*/  FFMA R23, R81.reuse, R108, R23 ;  /* 0x0000006c51177223 */ /* 0x040fe20000000017 */
[C---:B------:R-:W-:Y:S01]  /*8e10*/  FFMA R24, R81.reuse, R103, R24 ;  /* 0x0000006751187223 */ /* 0x040fe20000000018 */
[----:B------:R-:W-:Y:S01]  /*8e20*/  FMUL R32, R78, R37 ;  /* 0x000000254e207220 */ /* 0x000fe20000400000 */
[----:B------:R-:W-:Y:S01]  /*8e30*/  F2FP.SATFINITE.E4M3.F32.PACK_AB_MERGE_C R21, R22, R21, RZ ;  /* 0x000000151615723e */ /* 0x000fe200048070ff */
[C---:B------:R-:W-:Y:S01]  /*8e40*/  FMUL R25, R78.reuse, R30 ;  /* 0x0000001e4e197220 */ /* 0x040fe20000400000 */
[C---:B------:R-:W-:Y:S01]  /*8e50*/  FMUL R26, R78.reuse, R31 ;  /* 0x0000001f4e1a7220 */ /* 0x040fe20000400000 */
[----:B------:R-:W-:Y:S01]  /*8e60*/  FMUL R31, R78, R36 ;  /* 0x000000244e1f7220 */ /* 0x000fe20000400000 */
[----:B------:R-:W-:Y:S01]  /*8e70*/  F2FP.SATFINITE.E4M3.F32.PACK_AB_MERGE_C R17, R20, R19, R21 ;  /* 0x000000131411723e */ /* 0x000fe20004807015 */
        /* <DEDUP_REMOVED lines=8> */
[----:B------:R-:W-:Y:S01]  /*8f00*/  FMUL R35, R78, R40 ;  /* 0x000000284e237220 */ /* 0x000fe20000400000 */
[C---:B------:R-:W-:Y:S01]  /*8f10*/  FFMA R29, R81.reuse, R114, R29 ;  /* 0x00000072511d7223 */ /* 0x040fe2000000001d */
[----:B------:R-:W-:Y:S01]  /*8f20*/  F2FP.SATFINITE.E4M3.F32.PACK_AB_MERGE_C R18, R24, R23, R18 ;  /* 0x000000171812723e */ /* 0x000fe20004807012 */
        /* <DEDUP_REMOVED lines=22> */
[C---:B------:R-:W-:Y:S01]  /*9090*/  FMUL R41, R78.reuse, R46 ;  /* 0x0000002e4e297220 */ /* 0x040fe20000400000 */
[C---:B------:R-:W-:Y:S01]  /*90a0*/  FMUL R42, R78.reuse, R47 ;  /* 0x0000002f4e2a7220 */ /* 0x040fe20000400000 */
[C---:B------:R-:W-:Y:S01]  /*90b0*/  FFMA R40, R81.reuse, R119, R40 ;  /* 0x0000007751287223 */ /* 0x040fe20000000028 */
[--C-:B------:R-:W-:Y:S02]  /*90c0*/  HADD2.F32 R130, -RZ, R125.reuse.H0_H0 ;  /* 0x2000007dff827230 */ /* 0x100fe40000004100 */
[C---:B------:R-:W-:Y:S01]  /*90d0*/  FFMA R41, R81.reuse, R126, R41 ;  /* 0x0000007e51297223 */ /* 0x040fe20000000029 */
[----:B------:R-:W-:Y:S02]  /*90e0*/  HADD2.F32 R125, -RZ, R125.H1_H1 ;  /* 0x3000007dff7d7230 */ /* 0x000fe40000004100 */
[C---:B------:R-:W-:Y:S01]  /*90f0*/  FMUL R45, R78.reuse, R50 ;  /* 0x000000324e2d7220 */ /* 0x040fe20000400000 */
[C---:B------:R-:W-:Y:S01]  /*9100*/  FFMA R42, R81.reuse, R121, R42 ;  /* 0x00000079512a7223 */ /* 0x040fe2000000002a */
[C---:B------:R-:W-:Y:S01]  /*9110*/  FMUL R46, R78.reuse, R51 ;  /* 0x000000334e2e7220 */ /* 0x040fe20000400000 */
[C---:B------:R-:W-:Y:S01]  /*9120*/  FFMA R43, R81.reuse, R128, R43 ;  /* 0x00000080512b7223 */ /* 0x040fe2000000002b */
[C---:B------:R-:W-:Y:S01]  /*9130*/  FMUL R47, R78.reuse, R52 ;  /* 0x000000344e2f7220 */ /* 0x040fe20000400000 */
        /* <DEDUP_REMOVED lines=10> */
[C---:B------:R-:W-:Y:S01]  /*91e0*/  FFMA R45, R81.reuse, R130, R45 ;  /* 0x00000082512d7223 */ /* 0x040fe2000000002d */
[C---:B------:R-:W-:Y:S01]  /*91f0*/  FMUL R59, R78.reuse, R64 ;  /* 0x000000404e3b7220 */ /* 0x040fe20000400000 */
[C---:B------:R-:W-:Y:S01]  /*9200*/  FMUL R60, R78.reuse, R65 ;  /* 0x000000414e3c7220 */ /* 0x040fe20000400000 */
[C---:B------:R-:W-:Y:S01]  /*9210*/  FMUL R61, R78.reuse, R66 ;  /* 0x000000424e3d7220 */ /* 0x040fe20000400000 */
[----:B------:R-:W-:Y:S01]  /*9220*/  FMUL R62, R78, R67 ;  /* 0x000000434e3e7220 */ /* 0x000fe20000400000 */
[C---:B------:R-:W-:Y:S01]  /*9230*/  FFMA R46, R81.reuse, R125, R46 ;  /* 0x0000007d512e7223 */ /* 0x040fe2000000002e */
[----:B------:R-:W-:Y:S01]  /*9240*/  F2FP.SATFINITE.E4M3.F32.PACK_AB_MERGE_C R64, R2, R0, R143 ;  /* 0x000000000240723e */ /* 0x000fe2000480708f */
[C---:B------:R-:W-:Y:S01]  /*9250*/  FFMA R47, R81.reuse, R132, R47 ;  /* 0x00000084512f7223 */ /* 0x040fe2000000002f */
[----:B------:R-:W-:Y:S01]  /*9260*/  F2FP.SATFINITE.E4M3.F32.PACK_AB_MERGE_C R65, R4, R3, R5 ;  /* 0x000000030441723e */ /* 0x000fe20004807005 */
[C---:B------:R-:W-:Y:S01]  /*9270*/  FFMA R48, R81.reuse, R127, R48 ;  /* 0x0000007f51307223 */ /* 0x040fe20000000030 */
[----:B------:R-:W-:Y:S01]  /*9280*/  F2FP.SATFINITE.E4M3.F32.PACK_AB_MERGE_C R66, R8, R7, R9 ;  /* 0x000000070842723e */ /* 0x000fe20004807009 */
[C---:B------:R-:W-:Y:S01]  /*9290*/  FFMA R49, R81.reuse, R134, R49 ;  /* 0x0000008651317223 */ /* 0x040fe20000000031 */
[----:B------:R-:W-:Y:S01]  /*92a0*/  F2FP.SATFINITE.E4M3.F32.PACK_AB_MERGE_C R67, R12, R11, R13 ;  /* 0x0000000b0c43723e */ /* 0x000fe2000480700d */
[----:B------:R-:W-:Y:S01]  /*92b0*/  FMUL R53, R78, R58 ;  /* 0x0000003a4e357220 */ /* 0x000fe20000400000 */
[C---:B------:R-:W-:Y:S01]  /*92c0*/  FFMA R50, R81.reuse, R129, R50 ;  /* 0x0000008151327223 */ /* 0x040fe20000000032 */
[C---:B------:R-:W-:Y:S01]  /*92d0*/  FFMA R51, R81.reuse, R136, R51 ;  /* 0x0000008851337223 */ /* 0x040fe20000000033 */
[C---:B------:R-:W-:Y:S01]  /*92e0*/  FFMA R52, R81.reuse, R131, R52 ;  /* 0x0000008351347223 */ /* 0x040fe20000000034 */
[----:B------:R1:W-:Y:S01]  /*92f0*/  STS.128 [R172+UR49+0xa400], R64 ;  /* 0x00a40040ac007988 */ /* 0x0003e20008000c31 */
[C---:B------:R-:W-:Y:S01]  /*9300*/  FFMA R53, R81.reuse, R138, R53 ;  /* 0x0000008a51357223 */ /* 0x040fe20000000035 */
[----:B------:R-:W-:Y:S01]  /*9310*/  F2FP.SATFINITE.E4M3.F32.PACK_AB_MERGE_C R37, R38, R37, RZ ;  /* 0x000000252625723e */ /* 0x000fe200048070ff */
[C---:B------:R-:W-:Y:S01]  /*9320*/  FFMA R54, R81.reuse, R133, R54 ;  /* 0x0000008551367223 */ /* 0x040fe20000000036 */
[----:B------:R-:W-:Y:S01]  /*9330*/  FMUL R58, R78, R63 ;  /* 0x0000003f4e3a7220 */ /* 0x000fe20000400000 */
[C---:B------:R-:W-:Y:S01]  /*9340*/  FFMA R55, R81.reuse, R140, R55 ;  /* 0x0000008c51377223 */ /* 0x040fe20000000037 */
[C---:B------:R-:W-:Y:S01]  /*9350*/  FFMA R56, R81.reuse, R135, R56 ;  /* 0x0000008751387223 */ /* 0x040fe20000000038 */
[C---:B------:R-:W-:Y:S01]  /*9360*/  FFMA R57, R81.reuse, R142, R57 ;  /* 0x0000008e51397223 */ /* 0x040fe20000000039 */
[----:B------:R1:W-:Y:S01]  /*9370*/  STS.128 [R193+0xa010], R16 ;  /* 0x00a01010c1007388 */ /* 0x0003e20000000c00 */
[----:B------:R-:W-:Y:S01]  /*9380*/  F2FP.SATFINITE.E4M3.F32.PACK_AB_MERGE_C R33, R36, R35, R37 ;  /* 0x000000232421723e */ /* 0x000fe20004807025 */
[C---:B------:R-:W-:Y:S01]  /*9390*/  FFMA R58, R81.reuse, R137, R58 ;  /* 0x00000089513a7223 */ /* 0x040fe2000000003a */
[----:B------:R-:W-:Y:S01]  /*93a0*/  F2FP.SATFINITE.E4M3.F32.PACK_AB_MERGE_C R34, R42, R41, RZ ;  /* 0x000000292a22723e */ /* 0x000fe200048070ff */
[C---:B------:R-:W-:Y:S01]  /*93b0*/  FFMA R59, R81.reuse, R82, R59 ;  /* 0x00000052513b7223 */ /* 0x040fe2000000003b */
[----:B------:R-:W-:Y:S01]  /*93c0*/  F2FP.SATFINITE.E4M3.F32.PACK_AB_MERGE_C R35, R46, R45, RZ ;  /* 0x0000002d2e23723e */ /* 0x000fe200048070ff */
        /* <DEDUP_REMOVED lines=25> */
[----:B------:R-:W-:Y:S02]  /*9560*/  UIADD3 UR8, UP0, UPT, UR52, 0x680, URZ ;  /* 0x0000068034087890 */ /* 0x000fe4000ff1e0ff */
[----:B------:R-:W-:Y:S02]  /*9570*/  UIADD3 UR5, UPT, UPT, UR41, 0x40, URZ ;  /* 0x0000004029057890 */ /* 0x000fe4000fffe0ff */
[----:B------:R-:W-:Y:S02]  /*9580*/  UIADD3 UR4, UPT, UPT, UR49, 0xa400, URZ ;  /* 0x0000a40031047890 */ /* 0x000fe4000fffe0ff */
[----:B------:R-:W-:Y:S01]  /*9590*/  UIADD3.X UR9, UPT, UPT, URZ, UR53, URZ, UP0, !UPT ;  /* 0x00000035ff097290 */ /* 0x000fe200087fe4ff */
[----:B------:R-:W-:Y:S01]  /*95a0*/  UMOV UR6, UR42 ;  /* 0x0000002a00067c82 */ /* 0x000fe20008000000 */
[----:B------:R-:W-:Y:S07]  /*95b0*/  UMOV UR7, UR36 ;  /* 0x0000002400077c82 */ /* 0x000fee0008000000 */
[----:B------:R2:W-:Y:S01]  /*95c0*/  UTMASTG.3D [UR4], [UR8] ;  /* 0x00000004080073b5 */ /* 0x0005e20008010000 */
[----:B------:R0:W-:Y:S01]  /*95d0*/  UTMACMDFLUSH ;  /* 0x00000000000079b7 */ /* 0x0001e20000000000 */
[----:B--2---:R-:W-:Y:S04]  /*95e0*/  DEPBAR.LE SB0, 0x1 ;  /* 0x000080400000791a */ /* 0x004fe80000000000 */
.L_x_144:
[----:B------:R-:W-:Y:S05]  /*95f0*/  BSYNC.RECONVERGENT B0 ;  /* 0x0000000000007941 */ /* 0x000fea0003800200 */
.L_x_143:
        /* <DEDUP_REMOVED lines=16> */
.L_x_148:
[----:B------:R-:W-:Y:S05]  /*9700*/  BSYNC B0 ;  /* 0x0000000000007941 */ /* 0x000fea0003800000 */
.L_x_147:
        /* <DEDUP_REMOVED lines=20> */
.L_x_146:
[----:B------:R-:W-:Y:S05]  /*9850*/  BSYNC B1 ;  /* 0x0000000000017941 */ /* 0x000fea0003800000 */
.L_x_145:
[----:B--2---:R-:W-:Y:S01]  /*9860*/  VIADD R0, R80, 0x80 ;  /* 0x0000008050007836 */ /* 0x004fe20000000000 */
        /* <DEDUP_REMOVED lines=10> */
[----:B------:R-:W5:Y:S01]  /*9910*/  LDCU.64 UR6, c[0x4][0x80] ;  /* 0x01001000ff0677ac */ /* 0x000f620008000a00 */
[----:B------:R-:W1:Y:S01]  /*9920*/  LDC.64 R2, c[0x4][R3] ;  /* 0x0100000003027b82 */ /* 0x000e620000000a00 */
[----:B------:R-:W3:Y:S01]  /*9930*/  LDCU.64 UR4, c[0x4][0x18] ;  /* 0x01000300ff0477ac */ /* 0x000ee20008000a00 */
[----:B--2---:R-:W-:Y:S01]  /*9940*/  MOV R5, UR9 ;  /* 0x0000000900057c02 */ /* 0x004fe20008000f00 */
[----:B------:R-:W-:Y:S01]  /*9950*/  IMAD.U32 R4, RZ, RZ, UR8 ;  /* 0x00000008ff047e24 */ /* 0x000fe2000f8e00ff */
[----:B-----5:R-:W-:Y:S01]  /*9960*/  MOV R7, UR7 ;  /* 0x0000000700077c02 */ /* 0x020fe20008000f00 */
[----:B------:R-:W-:Y:S01]  /*9970*/  IMAD.U32 R6, RZ, RZ, UR6 ;  /* 0x00000006ff067e24 */ /* 0x000fe2000f8e00ff */
[----:B---3--:R-:W-:Y:S01]  /*9980*/  MOV R11, UR5 ;  /* 0x00000005000b7c02 */ /* 0x008fe20008000f00 */
[----:B------:R-:W-:Y:S02]  /*9990*/  IMAD.U32 R10, RZ, RZ, UR4 ;  /* 0x00000004ff0a7e24 */ /* 0x000fe4000f8e00ff */
[----:B------:R-:W-:Y:S07]  /*99a0*/  LEPC R20, `(.L_x_151) ;  /* 0x000000001014794e */ /* 0x000fee0000000000 */
[----:B-1--4-:R-:W-:Y:S05]  /*99b0*/  CALL.ABS.NOINC R2 ;  /* 0x0000000002007343 */ /* 0x012fea0003c00000 */
.L_x_151:
[----:B------:R-:W-:Y:S05]  /*99c0*/  BSYNC.RECONVERGENT B6 ;  /* 0x0000000000067941 */ /* 0x000fea0003800200 */
.L_x_150:
[----:B---3--:R-:W-:Y:S01]  /*99d0*/  F2FP.F16.E4M3.UNPACK_B R4, R149 ;  /* 0x00000095ff04723e */ /* 0x008fe200020006ff */
        /* <DEDUP_REMOVED lines=13> */
[----:B----4-:R-:W-:Y:S01]  /*9ab0*/  F2FP.F16.E4M3.UNPACK_B R125, R159.H1 ;  /* 0x0000009fff7d723e */ /* 0x010fe200030006ff */
        /* <DEDUP_REMOVED lines=262> */
[----:B------:R-:W-:Y:S02]  /*ab20*/  UIADD3 UR8, UP0, UPT, UR52, 0x680, URZ ;  /* 0x0000068034087890 */ /* 0x000fe4000ff1e0ff */
[----:B------:R-:W-:Y:S02]  /*ab30*/  UIADD3 UR5, UPT, UPT, UR41, 0x80, URZ ;  /* 0x0000008029057890 */ /* 0x000fe4000fffe0ff */
[----:B------:R-:W-:Y:S01]  /*ab40*/  MOV R188, UR10 ;  /* 0x0000000a00bc7c02 */ /* 0x000fe20008000f00 */
[----:B------:R-:W-:Y:S01]  /*ab50*/  UIADD3.X UR9, UPT, UPT, URZ, UR53, URZ, UP0, !UPT ;  /* 0x00000035ff097290 */ /* 0x000fe200087fe4ff */
[----:B------:R-:W-:Y:S02]  /*ab60*/  UMOV UR6, UR42 ;  /* 0x0000002a00067c82 */ /* 0x000fe40008000000 */
[----:B------:R-:W-:Y:S01]  /*ab70*/  R2UR UR4, R188 ;  /* 0x00000000bc0472ca */ /* 0x000fe200000e0000 */
[----:B------:R-:W-:Y:S11]  /*ab80*/  UMOV UR7, UR36 ;  /* 0x0000002400077c82 */ /* 0x000ff60008000000 */
[----:B------:R-:W-:Y:S01]  /*ab90*/  @!UPT UIADD3 URZ, UPT, UPT, URZ, URZ, URZ ;  /* 0x000000fffffff290 */ /* 0x000fe2000fffe0ff */
[----:B------:R2:W-:Y:S01]  /*aba0*/  UTMASTG.3D [UR4], [UR8] ;  /* 0x00000004080073b5 */ /* 0x0005e20008010000 */
[----:B------:R0:W-:Y:S01]  /*abb0*/  UTMACMDFLUSH ;  /* 0x00000000000079b7 */ /* 0x0001e20000000000 */
[----:B--2---:R-:W-:Y:S04]  /*abc0*/  DEPBAR.LE SB0, 0x1 ;  /* 0x000080400000791a */ /* 0x004fe80000000000 */
.L_x_153:
[----:B------:R-:W-:Y:S05]  /*abd0*/  BSYNC.RECONVERGENT B0 ;  /* 0x0000000000007941 */ /* 0x000fea0003800200 */
.L_x_152:
        /* <DEDUP_REMOVED lines=16> */
.L_x_157:
[----:B------:R-:W-:Y:S05]  /*ace0*/  BSYNC B0 ;  /* 0x0000000000007941 */ /* 0x000fea0003800000 */
.L_x_156:
        /* <DEDUP_REMOVED lines=20> */
.L_x_155:
[----:B------:R-:W-:Y:S05]  /*ae30*/  BSYNC B1 ;  /* 0x0000000000017941 */ /* 0x000fea0003800000 */
.L_x_154:
[----:B--2---:R-:W-:Y:S05]  /*ae40*/  VIADD R0, R80, 0xc0 ;  /* 0x000000c050007836 */ /* 0x004fea0000000000 */
        /* <DEDUP_REMOVED lines=20> */
.L_x_159:
[----:B------:R-:W-:Y:S01]  /*af90*/  ISETP.NE.AND P0, PT, R189, RZ, PT ;  /* 0x000000ffbd00720c */ /* 0x000fe20003f05270 */
[----:B------:R-:W-:Y:S05]  /*afa0*/  WARPSYNC.ALL ;  /* 0x0000000000007948 */ /* 0x000fea0003800000 */
[----:B------:R-:W-:Y:S01]  /*afb0*/  R2UR UR4, R80 ;  /* 0x00000000500472ca */ /* 0x000fe200000e0000 */
[----:B------:R-:W-:Y:S01]  /*afc0*/  BSSY.RECONVERGENT B0, `(.L_x_160) ;  /* 0x000011c000007945 */ /* 0x000fe20003800200 */
[----:B---3--:R-:W-:Y:S02]  /*afd0*/  F2FP.F16.E4M3.UNPACK_B R11, R149 ;  /* 0x00000095ff0b723e */ /* 0x008fe400020006ff */
[----:B------:R-:W-:Y:S02]  /*afe0*/  F2FP.F16.E4M3.UNPACK_B R10, R150 ;  /* 0x00000096ff0a723e */ /* 0x000fe400020006ff */
[----:B------:R-:W-:Y:S01]  /*aff0*/  F2FP.F16.E4M3.UNPACK_B R9, R151 ;  /* 0x00000097ff09723e */ /* 0x000fe200020006ff */
[--C-:B------:R-:W-:Y:S01]  /*b000*/  HADD2.F32 R83, -RZ, R11.reuse.H0_H0 ;  /* 0x2000000bff537230 */ /* 0x100fe20000004100 */
[----:B----4-:R-:W-:Y:S01]  /*b010*/  F2FP.F16.E4M3.UNPACK_B R8, R152 ;  /* 0x00000098ff08723e */ /* 0x010fe200020006ff */
[----:B------:R-:W-:Y:S01]  /*b020*/  HADD2.F32 R84, -RZ, R11.H1_H1 ;  /* 0x3000000bff547230 */ /* 0x000fe20000004100 */
[----:B------:R-:W-:Y:S01]  /*b030*/  F2FP.F16.E4M3.UNPACK_B R7, R153 ;  /* 0x00000099ff07723e */ /* 0x000fe200020006ff */
[--C-:B------:R-:W-:Y:S01]  /*b040*/  HADD2.F32 R87, -RZ, R10.reuse.H0_H0 ;  /* 0x2000000aff577230 */ /* 0x100fe20000004100 */
[----:B------:R-:W-:Y:S01]  /*b050*/  F2FP.F16.E4M3.UNPACK_B R6, R154 ;  /* 0x0000009aff06723e */ /* 0x000fe200020006ff */
[----:B------:R-:W-:Y:S01]  /*b060*/  HADD2.F32 R88, -RZ, R10.H1_H1 ;  /* 0x3000000aff587230 */ /* 0x000fe20000004100 */
[----:B------:R-:W-:Y:S01]  /*b070*/  F2FP.F16.E4M3.UNPACK_B R5, R155 ;  /* 0x0000009bff05723e */ /* 0x000fe200020006ff */
[--C-:B------:R-:W-:Y:S01]  /*b080*/  HADD2.F32 R91, -RZ, R9.reuse.H0_H0 ;  /* 0x20000009ff5b7230 */ /* 0x100fe20000004100 */
[----:B-1----:R-:W-:Y:S01]  /*b090*/  F2FP.F16.E4M3.UNPACK_B R4, R156 ;  /* 0x0000009cff04723e */ /* 0x002fe200020006ff */
[----:B------:R-:W-:Y:S01]  /*b0a0*/  HADD2.F32 R93, -RZ, R9.H1_H1 ;  /* 0x30000009ff5d7230 */ /* 0x000fe20000004100 */
[-C--:B------:R-:W-:Y:S01]  /*b0b0*/  F2FP.F16.E4M3.UNPACK_B R2, R148.reuse ;  /* 0x00000094ff02723e */ /* 0x080fe200020006ff */
[--C-:B------:R-:W-:Y:S01]  /*b0c0*/  HADD2.F32 R94, -RZ, R8.reuse.H0_H0 ;  /* 0x20000008ff5e7230 */ /* 0x100fe20000004100 */
[----:B------:R-:W-:Y:S01]  /*b0d0*/  F2FP.F16.E4M3.UNPACK_B R148, R148.H1 ;  /* 0x00000094ff94723e */ /* 0x000fe200030006ff */
[----:B------:R-:W-:Y:S01]  /*b0e0*/  HADD2.F32 R97, -RZ, R8.H1_H1 ;  /* 0x30000008ff617230 */ /* 0x000fe20000004100 */
[----:B------:R-:W-:Y:S01]  /*b0f0*/  F2FP.F16.E4M3.UNPACK_B R149, R149.H1 ;  /* 0x00000095ff95723e */ /* 0x000fe200030006ff */
[--C-:B------:R-:W-:Y:S01]  /*b100*/  HADD2.F32 R98, -RZ, R7.reuse.H0_H0 ;  /* 0x20000007ff627230 */ /* 0x100fe20000004100 */
[----:B------:R-:W-:Y:S01]  /*b110*/  F2FP.F16.E4M3.UNPACK_B R150, R150.H1 ;  /* 0x00000096ff96723e */ /* 0x000fe200030006ff */
[----:B------:R-:W-:Y:S01]  /*b120*/  HADD2.F32 R101, -RZ, R7.H1_H1 ;  /* 0x30000007ff657230 */ /* 0x000fe20000004100 */
[----:B------:R-:W-:Y:S01]  /*b130*/  F2FP.F16.E4M3.UNPACK_B R151, R151.H1 ;  /* 0x00000097ff97723e */ /* 0x000fe200030006ff */
[--C-:B------:R-:W-:Y:S01]  /*b140*/  HADD2.F32 R102, -RZ, R6.reuse.H0_H0 ;  /* 0x20000006ff667230 */ /* 0x100fe20000004100 */
[----:B------:R-:W-:Y:S01]  /*b150*/  IADD3 R191, PT, PT, R191, 0x1e0, RZ ;  /* 0x000001e0bfbf7810 */ /* 0x000fe20007ffe0ff */
[----:B------:R-:W-:Y:S01]  /*b160*/  HADD2.F32 R105, -RZ, R6.H1_H1 ;  /* 0x30000006ff697230 */ /* 0x000fe20000004100 */
[----:B------:R-:W-:Y:S01]  /*b170*/  F2FP.F16.E4M3.UNPACK_B R138, R163 ;  /* 0x000000a3ff8a723e */ /* 0x000fe200020006ff */
[--C-:B------:R-:W-:Y:S01]  /*b180*/  HADD2.F32 R106, -RZ, R5.reuse.H0_H0 ;  /* 0x20000005ff6a7230 */ /* 0x100fe20000004100 */
[----:B------:R-:W-:Y:S01]  /*b190*/  LOP3.LUT R191, R191, 0xfefffff8, RZ, 0xc0, !PT ;  /* 0xfefffff8bfbf7812 */ /* 0x000fe200078ec0ff */
[----:B------:R-:W-:Y:S01]  /*b1a0*/  HADD2.F32 R109, -RZ, R5.H1_H1 ;  /* 0x30000005ff6d7230 */ /* 0x000fe20000004100 */
[----:B------:R-:W-:Y:S01]  /*b1b0*/  F2FP.F16.E4M3.UNPACK_B R116, R157 ;  /* 0x0000009dff74723e */ /* 0x000fe200020006ff */
[--C-:B------:R-:W-:Y:S01]  /*b1c0*/  HADD2.F32 R110, -RZ, R4.reuse.H0_H0 ;  /* 0x20000004ff6e7230 */ /* 0x100fe20000004100 */
[----:B------:R-:W-:Y:S01]  /*b1d0*/  F2FP.F16.E4M3.UNPACK_B R120, R158 ;  /* 0x0000009eff78723e */ /* 0x000fe200020006ff */
[----:B------:R-:W-:Y:S01]  /*b1e0*/  HADD2.F32 R113, -RZ, R4.H1_H1 ;  /* 0x30000004ff717230 */ /* 0x000fe20000004100 */
[----:B------:R-:W-:Y:S01]  /*b1f0*/  F2FP.F16.E4M3.UNPACK_B R124, R159 ;  /* 0x0000009fff7c723e */ /* 0x000fe200020006ff */
[----:B------:R-:W1:Y:S01]  /*b200*/  LDTM.x64 R4, tmem[UR4+0xc0] ;  /* 0x0000c004000479ee */ /* 0x000e620008340000 */
[--C-:B------:R-:W-:Y:S01]  /*b210*/  HADD2.F32 R0, -RZ, R2.reuse.H0_H0 ;  /* 0x20000002ff007230 */ /* 0x100fe20000004100 */
[----:B------:R-:W-:Y:S01]  /*b220*/  NOP ;  /* 0x0000000000007918 */ /* 0x000fe20000000000 */
[----:B-1----:R1:W-:Y:S01]  /*b230*/  SYNCS.ARRIVE.TRANS64.RED.A1T0 RZ, [R191+URZ], RZ ;  /* 0x000000ffbfff79a7 */ /* 0x0023e200081004ff */
[----:B------:R-:W-:Y:S01]  /*b240*/  HADD2.F32 R2, -RZ, R2.H1_H1 ;  /* 0x30000002ff027230 */ /* 0x000fe20000004100 */
[----:B------:R-:W-:Y:S01]  /*b250*/  F2FP.F16.E4M3.UNPACK_B R128, R160 ;  /* 0x000000a0ff80723e */ /* 0x000fe200020006ff */
[--C-:B------:R-:W-:Y:S01]  /*b260*/  HADD2.F32 R86, -RZ, R149.reuse.H1_H1 ;  /* 0x30000095ff567230 */ /* 0x100fe20000004100 */
[----:B------:R-:W-:Y:S01]  /*b270*/  F2FP.F16.E4M3.UNPACK_B R132, R161 ;  /* 0x000000a1ff84723e */ /* 0x000fe200020006ff */
[--C-:B------:R-:W-:Y:S01]  /*b280*/  HADD2.F32 R114, -RZ, R116.reuse.H0_H0 ;  /* 0x20000074ff727230 */ /* 0x100fe20000004100 */
[----:B------:R-:W-:Y:S01]  /*b290*/  F2FP.F16.E4M3.UNPACK_B R136, R162 ;  /* 0x000000a2ff88723e */ /* 0x000fe200020006ff */
[----:B------:R-:W-:Y:S01]  /*b2a0*/  HADD2.F32 R117, -RZ, R116.H1_H1 ;  /* 0x30000074ff757230 */ /* 0x000fe20000004100 */
[----:B------:R-:W-:Y:S01]  /*b2b0*/  F2FP.F16.E4M3.UNPACK_B R152, R152.H1 ;  /* 0x00000098ff98723e */ /* 0x000fe200030006ff */
        /* <DEDUP_REMOVED lines=12> */
[C---:B------:R-:W-:Y:S01]  /*b380*/  FMUL R4, R78.reuse, R4 ;  /* 0x000000044e047220 */ /* 0x040fe20000400000 */
[C---:B------:R-:W-:Y:S01]  /*b390*/  FMUL R5, R78.reuse, R5 ;  /* 0x000000054e057220 */ /* 0x040fe20000400000 */
[----:B------:R-:W-:Y:S02]  /*b3a0*/  HADD2.F32 R3, -RZ, R148.H0_H0 ;  /* 0x20000094ff037230 */ /* 0x000fe40000004100 */
        /* <DEDUP_REMOVED lines=9> */
[----:B------:R-:W-:Y:S02]  /*b440*/  HADD2.F32 R130, -RZ, R132.H0_H0 ;  /* 0x20000084ff827230 */ /* 0x000fe40000004100 */
[C---:B------:R-:W-:Y:S01]  /*b450*/  FMUL R6, R78.reuse, R6 ;  /* 0x000000064e067220 */ /* 0x040fe20000400000 */
[----:B------:R-:W-:Y:S02]  /*b460*/  HADD2.F32 R82, -RZ, R148.H1_H1 ;  /* 0x30000094ff527230 */ /* 0x000fe40000004100 */
[C---:B------:R-:W-:Y:S01]  /*b470*/  FMUL R7, R78.reuse, R7 ;  /* 0x000000074e077220 */ /* 0x040fe20000400000 */
[----:B------:R-:W-:Y:S02]  /*b480*/  HADD2.F32 R85, -RZ, R149.H0_H0 ;  /* 0x20000095ff557230 */ /* 0x000fe40000004100 */
[C---:B------:R-:W-:Y:S01]  /*b490*/  FFMA R6, R81.reuse, R3, R6 ;  /* 0x0000000351067223 */ /* 0x040fe20000000006 */
[----:B------:R-:W-:Y:S02]  /*b4a0*/  HADD2.F32 R133, -RZ, R132.H1_H1 ;  /* 0x30000084ff857230 */ /* 0x000fe40000004100 */
[C---:B------:R-:W-:Y:S01]  /*b4b0*/  FFMA R7, R81.reuse, R82, R7 ;  /* 0x0000005251077223 */ /* 0x040fe20000000007 */
[C---:B------:R-:W-:Y:S01]  /*b4c0*/  FFMA R8, R81.reuse, R83, R8 ;  /* 0x0000005351087223 */ /* 0x040fe20000000008 */
[C---:B------:R-:W-:Y:S01]  /*b4d0*/  FFMA R9, R81.reuse, R84, R9 ;  /* 0x0000005451097223 */ /* 0x040fe20000000009 */
[--C-:B------:R-:W-:Y:S02]  /*b4e0*/  HADD2.F32 R82, -RZ, R138.reuse.H0_H0 ;  /* 0x2000008aff527230 */ /* 0x100fe40000004100 */
[C---:B------:R-:W-:Y:S01]  /*b4f0*/  FMUL R10, R78.reuse, R10 ;  /* 0x0000000a4e0a7220 */ /* 0x040fe20000400000 */
[----:B------:R-:W-:Y:S02]  /*b500*/  HADD2.F32 R83, -RZ, R138.H1_H1 ;  /* 0x3000008aff537230 */ /* 0x000fe40000004100 */
[C---:B------:R-:W-:Y:S01]  /*b510*/  FMUL R11, R78.reuse, R11 ;  /* 0x0000000b4e0b7220 */ /* 0x040fe20000400000 */
[----:B------:R-:W-:Y:S02]  /*b520*/  HADD2.F32 R89, -RZ, R150.H0_H0 ;  /* 0x20000096ff597230 */ /* 0x000fe40000004100 */
[C---:B------:R-:W-:Y:S01]  /*b530*/  FFMA R10, R81.reuse, R85, R10 ;  /* 0x00000055510a7223 */ /* 0x040fe2000000000a */
[--C-:B------:R-:W-:Y:S02]  /*b540*/  HADD2.F32 R134, -RZ, R136.reuse.H0_H0 ;  /* 0x20000088ff867230 */ /* 0x100fe40000004100 */
[C---:B------:R-:W-:Y:S01]  /*b550*/  FFMA R11, R81.reuse, R86, R11 ;  /* 0x00000056510b7223 */ /* 0x040fe2000000000b */
[C---:B------:R-:W-:Y:S01]  /*b560*/  FFMA R12, R81.reuse, R87, R12 ;  /* 0x00000057510c7223 */ /* 0x040fe2000000000c */
[----:B------:R-:W-:Y:S01]  /*b570*/  FFMA R13, R81, R88, R13 ;  /* 0x00000058510d7223 */ /* 0x000fe2000000000d */
[----:B------:R-:W-:Y:S01]  /*b580*/  F2FP.SATFINITE.E4M3.F32.PACK_AB_MERGE_C R86, R7, R6, RZ ;  /* 0x000000060756723e */ /* 0x000fe200048070ff */
[C---:B------:R-:W-:Y:S01]  /*b590*/  FMUL R7, R78.reuse, R20 ;  /* 0x000000144e077220 */ /* 0x040fe20000400000 */
[----:B------:R-:W-:Y:S01]  /*b5a0*/  F2FP.SATFINITE.E4M3.F32.PACK_AB_MERGE_C R138, R11, R10, RZ ;  /* 0x0000000a0b8a723e */ /* 0x000fe200048070ff */
[C---:B------:R-:W-:Y:S01]  /*b5b0*/  FMUL R10, R78.reuse, R21 ;  /* 0x000000154e0a7220 */ /* 0x040fe20000400000 */
[C---:B------:R-:W-:Y:S01]  /*b5c0*/  FMUL R21, R78.reuse, R28 ;  /* 0x0000001c4e157220 */ /* 0x040fe20000400000 */
[----:B------:R-:W-:Y:S02]  /*b5d0*/  HADD2.F32 R137, -RZ, R136.H1_H1 ;  /* 0x30000088ff897230 */ /* 0x000fe40000004100 */
[C---:B------:R-:W-:Y:S01]  /*b5e0*/  FMUL R14, R78.reuse, R14 ;  /* 0x0000000e4e0e7220 */ /* 0x040fe20000400000 */
[----:B------:R-:W-:Y:S02]  /*b5f0*/  HADD2.F32 R90, -RZ, R150.H1_H1 ;  /* 0x30000096ff5a7230 */ /* 0x000fe40000004100 */
[C---:B------:R-:W-:Y:S01]  /*b600*/  FMUL R15, R78.reuse, R15 ;  /* 0x0000000f4e0f7220 */ /* 0x040fe20000400000 */
[--C-:B------:R-:W-:Y:S02]  /*b610*/  HADD2.F32 R92, -RZ, R151.reuse.H0_H0 ;  /* 0x20000097ff5c7230 */ /* 0x100fe40000004100 */
[C---:B------:R-:W-:Y:S01]  /*b620*/  FFMA R14, R81.reuse, R89, R14 ;  /* 0x00000059510e7223 */ /* 0x040fe2000000000e */
[----:B------:R-:W-:Y:S02]  /*b630*/  HADD2.F32 R95, -RZ, R151.H1_H1 ;  /* 0x30000097ff5f7230 */ /* 0x000fe40000004100 */
[C---:B------:R-:W-:Y:S01]  /*b640*/  FFMA R15, R81.reuse, R90, R15 ;  /* 0x0000005a510f7223 */ /* 0x040fe2000000000f */
[C---:B------:R-:W-:Y:S01]  /*b650*/  FFMA R0, R81.reuse, R91, R0 ;  /* 0x0000005b51007223 */ /* 0x040fe20000000000 */
[----:B------:R-:W-:Y:S01]  /*b660*/  FFMA R2, R81, R93, R2 ;  /* 0x0000005d51027223 */ /* 0x000fe20000000002 */
[C---:B------:R-:W-:Y:S01]  /*b670*/  FMUL R3, R78.reuse, R18 ;  /* 0x000000124e037220 */ /* 0x040fe20000400000 */
[C---:B------:R-:W-:Y:S01]  /*b680*/  FMUL R18, R78.reuse, R25 ;  /* 0x000000194e127220 */ /* 0x040fe20000400000 */
[----:B------:R-:W-:Y:S01]  /*b690*/  F2FP.SATFINITE.E4M3.F32.PACK_AB_MERGE_C R14, R15, R14, RZ ;  /* 0x0000000e0f0e723e */ /* 0x000fe200048070ff */
[C---:B------:R-:W-:Y:S01]  /*b6a0*/  FMUL R25, R78.reuse, R32 ;  /* 0x000000204e197220 */ /* 0x040fe20000400000 */
[C---:B------:R-:W-:Y:S01]  /*b6b0*/  FFMA R3, R81.reuse, R92, R3 ;  /* 0x0000005c51037223 */ /* 0x040fe20000000003 */
[C---:B------:R-:W-:Y:S01]  /*b6c0*/  FMUL R6, R78.reuse, R19 ;  /* 0x000000134e067220 */ /* 0x040fe20000400000 */
[--C-:B------:R-:W-:Y:S02]  /*b6d0*/  HADD2.F32 R96, -RZ, R152.reuse.H0_H0 ;  /* 0x20000098ff607230 */ /* 0x100fe40000004100 */
[C---:B------:R-:W-:Y:S01]  /*b6e0*/  FMUL R11, R78.reuse, R22 ;  /* 0x000000164e0b7220 */ /* 0x040fe20000400000 */
[----:B------:R-:W-:Y:S02]  /*b6f0*/  HADD2.F32 R99, -RZ, R152.H1_H1 ;  /* 0x30000098ff637230 */ /* 0x000fe40000004100 */
[C---:B------:R-:W-:Y:S01]  /*b700*/  FFMA R6, R81.reuse, R95, R6 ;  /* 0x0000005f51067223 */ /* 0x040fe20000000006 */
[C---:B------:R-:W-:Y:S01]  /*b710*/  FFMA R7, R81.reuse, R94, R7 ;  /* 0x0000005e51077223 */ /* 0x040fe20000000007 */
[C---:B------:R-:W-:Y:S01]  /*b720*/  FFMA R10, R81.reuse, R97, R10 ;  /* 0x00000061510a7223 */ /* 0x040fe2000000000a */
[C---:B------:R-:W-:Y:S01]  /*b730*/  FFMA R11, R81.reuse, R96, R11 ;  /* 0x00000060510b7223 */ /* 0x040fe2000000000b */
[----:B------:R-:W-:Y:S01]  /*b740*/  FMUL R22, R78, R29 ;  /* 0x0000001d4e167220 */ /* 0x000fe20000400000 */
[----:B------:R-:W-:Y:S01]  /*b750*/  F2FP.SATFINITE.E4M3.F32.PACK_AB_MERGE_C R3, R6, R3, RZ ;  /* 0x000000030603723e */ /* 0x000fe200048070ff */
[C---:B------:R-:W-:Y:S01]  /*b760*/  FMUL R29, R78.reuse, R36 ;  /* 0x000000244e1d7220 */ /* 0x040fe20000400000 */
        /* <DEDUP_REMOVED lines=11> */
[----:B------:R-:W-:Y:S01]  /*b820*/  FMUL R20, R78, R27 ;  /* 0x0000001b4e147220 */ /* 0x000fe20000400000 */
[--C-:B------:R-:W-:Y:S01]  /*b830*/  HADD2.F32 R104, -RZ, R154.reuse.H0_H0 ;  /* 0x2000009aff687230 */ /* 0x100fe20000004100 */
[----:B------:R-:W-:Y:S01]  /*b840*/  F2FP.SATFINITE.E4M3.F32.PACK_AB_MERGE_C R16, R10, R7, R16 ;  /* 0x000000070a10723e */ /* 0x000fe20004807010 */
[----:B------:R-:W-:Y:S02]  /*b850*/  HADD2.F32 R107, -RZ, R154.H1_H1 ;  /* 0x3000009aff6b7230 */ /* 0x000fe40000004100 */
        /* <DEDUP_REMOVED lines=28> */
[----:B------:R-:W-:Y:S01]  /*ba20*/  F2FP.F16.E4M3.UNPACK_B R159, R159.H1 ;  /* 0x0000009fff9f723e */ /* 0x000fe200030006ff */
[----:B------:R-:W-:Y:S01]  /*ba30*/  FMUL R38, R78, R45 ;  /* 0x0000002d4e267220 */ /* 0x000fe20000400000 */
[----:B------:R-:W-:Y:S01]  /*ba40*/  F2FP.SATFINITE.E4M3.F32.PACK_AB_MERGE_C R19, R28, R27, RZ ;  /* 0x0000001b1c13723e */ /* 0x000fe200048070ff */
[----:B------:R-:W-:Y:S01]  /*ba50*/  FFMA R31, R81, R112, R31 ;  /* 0x00000070511f7223 */ /* 0x000fe2000000001f */
[C---:B------:R-:W-:Y:S01]  /*ba60*/  FMUL R45, R78.reuse, R52 ;  /* 0x000000344e2d7220 */ /* 0x040fe20000400000 */
[C---:B------:R-:W-:Y:S01]  /*ba70*/  FMUL R52, R78.reuse, R59 ;  /* 0x0000003b4e347220 */ /* 0x040fe20000400000 */
[----:B------:R-:W-:Y:S01]  /*ba80*/  F2FP.F16.E4M3.UNPACK_B R160, R160.H1 ;  /* 0x000000a0ffa0723e */ /* 0x000fe200030006ff */
[C---:B------:R-:W-:Y:S01]  /*ba90*/  FMUL R59, R78.reuse, R66 ;  /* 0x000000424e3b7220 */ /* 0x040fe20000400000 */
[----:B------:R-:W-:Y:S01]  /*baa0*/  F2FP.SATFINITE.E4M3.F32.PACK_AB_MERGE_C R66, R13, R12, R14 ;  /* 0x0000000c0d42723e */ /* 0x000fe2000480700e */
        /* <DEDUP_REMOVED lines=11> */
[C---:B------:R-:W-:Y:S01]  /*bb60*/  FFMA R35, R81.reuse, R116, R35 ;  /* 0x0000007451237223 */ /* 0x040fe20000000023 */
[C---:B------:R-:W-:Y:S01]  /*bb70*/  FMUL R36, R78.reuse, R43 ;  /* 0x0000002b4e247220 */ /* 0x040fe20000400000 */
[--C-:B------:R-:W-:Y:S02]  /*bb80*/  HADD2.F32 R120, -RZ, R158.reuse.H0_H0 ;  /* 0x2000009eff787230 */ /* 0x100fe40000004100 */
[C---:B------:R-:W-:Y:S01]  /*bb90*/  FMUL R39, R78.reuse, R46 ;  /* 0x0000002e4e277220 */ /* 0x040fe20000400000 */
[----:B------:R-:W-:Y:S02]  /*bba0*/  HADD2.F32 R123, -RZ, R158.H1_H1 ;  /* 0x3000009eff7b7230 */ /* 0x000fe40000004100 */
        /* <DEDUP_REMOVED lines=11> */
[C---:B------:R-:W-:Y:S01]  /*bc60*/  FFMA R42, R81.reuse, R125, R42 ;  /* 0x0000007d512a7223 */ /* 0x040fe2000000002a */
[C---:B------:R-:W-:Y:S01]  /*bc70*/  FMUL R46, R78.reuse, R53 ;  /* 0x000000354e2e7220 */ /* 0x040fe20000400000 */
[--C-:B------:R-:W-:Y:S02]  /*bc80*/  HADD2.F32 R128, -RZ, R160.reuse.H0_H0 ;  /* 0x200000a0ff807230 */ /* 0x100fe40000004100 */
[C---:B------:R-:W-:Y:S01]  /*bc90*/  FMUL R50, R78.reuse, R57 ;  /* 0x000000394e327220 */ /* 0x040fe20000400000 */
[C---:B------:R-:W-:Y:S01]  /*bca0*/  FMUL R51, R78.reuse, R58 ;  /* 0x0000003a4e337220 */ /* 0x040fe20000400000 */
[C---:B------:R-:W-:Y:S01]  /*bcb0*/  FMUL R53, R78.reuse, R60 ;  /* 0x0000003c4e357220 */ /* 0x040fe20000400000 */
[C---:B------:R-:W-:Y:S01]  /*bcc0*/  FFMA R43, R81.reuse, R124, R43 ;  /* 0x0000007c512b7223 */ /* 0x040fe2000000002b */
[----:B------:R-:W-:Y:S02]  /*bcd0*/  HADD2.F32 R131, -RZ, R160.H1_H1 ;  /* 0x300000a0ff837230 */ /* 0x000fe40000004100 */
[C---:B------:R-:W-:Y:S01]  /*bce0*/  FMUL R47, R78.reuse, R54 ;  /* 0x000000364e2f7220 */ /* 0x040fe20000400000 */
[C---:B------:R-:W-:Y:S01]  /*bcf0*/  FMUL R57, R78.reuse, R64 ;  /* 0x000000404e397220 */ /* 0x040fe20000400000 */
[C---:B------:R-:W-:Y:S01]  /*bd00*/  FMUL R58, R78.reuse, R65 ;  /* 0x000000414e3a7220 */ /* 0x040fe20000400000 */
[C---:B------:R-:W-:Y:S01]  /*bd10*/  FMUL R60, R78.reuse, R67 ;  /* 0x000000434e3c7220 */ /* 0x040fe20000400000 */
[----:B------:R-:W-:Y:S01]  /*bd20*/  FFMA R44, R81, R127, R44 ;  /* 0x0000007f512c7223 */ /* 0x000fe2000000002c */
[C---:B------:R-:W-:Y:S01]  /*bd30*/  FMUL R48, R78.reuse, R55 ;  /* 0x000000374e307220 */ /* 0x040fe20000400000 */
[----:B------:R-:W-:Y:S01]  /*bd40*/  F2FP.SATFINITE.E4M3.F32.PACK_AB_MERGE_C R64, R5, R4, R86 ;  /* 0x000000040540723e */ /* 0x000fe20004807056 */
[----:B------:R-:W-:Y:S01]  /*bd50*/  FFMA R45, R81, R126, R45 ;  /* 0x0000007e512d7223 */ /* 0x000fe2000000002d */
[----:B------:R-:W-:Y:S01]  /*bd60*/  F2FP.SATFINITE.E4M3.F32.PACK_AB_MERGE_C R65, R9, R8, R138 ;  /* 0x000000080941723e */ /* 0x000fe2000480708a */
[----:B------:R-:W-:Y:S01]  /*bd70*/  FMUL R49, R78, R56 ;  /* 0x000000384e317220 */ /* 0x000fe20000400000 */
[----:B------:R-:W-:Y:S01]  /*bd80*/  F2FP.SATFINITE.E4M3.F32.PACK_AB_MERGE_C R67, R2, R0, R3 ;  /* 0x000000000243723e */ /* 0x000fe20004807003 */
[C---:B------:R-:W-:Y:S01]  /*bd90*/  FFMA R46, R81.reuse, R129, R46 ;  /* 0x00000081512e7223 */ /* 0x040fe2000000002e */
[----:B------:R-:W-:Y:S01]  /*bda0*/  F2FP.F16.E4M3.UNPACK_B R162, R162.H1 ;  /* 0x000000a2ffa2723e */ /* 0x000fe200030006ff */
[--C-:B------:R-:W-:Y:S02]  /*bdb0*/  HADD2.F32 R132, -RZ, R161.reuse.H0_H0 ;  /* 0x200000a1ff847230 */ /* 0x100fe40000004100 */
[C---:B------:R-:W-:Y:S01]  /*bdc0*/  FFMA R47, R81.reuse, R128, R47 ;  /* 0x00000080512f7223 */ /* 0x040fe2000000002f */
[----:B------:R1:W-:Y:S01]  /*bdd0*/  STS.128 [R172+UR49+0xa400], R64 ;  /* 0x00a40040ac007988 */ /* 0x0003e20008000c31 */
[----:B------:R-:W-:Y:S02]  /*bde0*/  HADD2.F32 R135, -RZ, R161.H1_H1 ;  /* 0x300000a1ff877230 */ /* 0x000fe40000004100 */
[C---:B------:R-:W-:Y:S01]  /*bdf0*/  FFMA R48, R81.reuse, R131, R48 ;  /* 0x0000008351307223 */ /* 0x040fe20000000030 */
[C---:B------:R-:W-:Y:S01]  /*be00*/  FFMA R49, R81.reuse, R130, R49 ;  /* 0x0000008251317223 */ /* 0x040fe20000000031 */
[----:B------:R-:W-:Y:S01]  /*be10*/  F2FP.F16.E4M3.UNPACK_B R163, R163.H1 ;  /* 0x000000a3ffa3723e */ /* 0x000fe200030006ff */
[C---:B------:R-:W-:Y:S01]  /*be20*/  FFMA R50, R81.reuse, R133, R50 ;  /* 0x0000008551327223 */ /* 0x040fe20000000032 */
[----:B------:R-:W-:Y:S01]  /*be30*/  FMUL R54, R78, R61 ;  /* 0x0000003d4e367220 */ /* 0x000fe20000400000 */
[--C-:B------:R-:W-:Y:S01]  /*be40*/  HADD2.F32 R136, -RZ, R162.reuse.H0_H0 ;  /* 0x200000a2ff887230 */ /* 0x100fe20000004100 */
[----:B------:R1:W-:Y:S01]  /*be50*/  STS.128 [R193+0xa010], R16 ;  /* 0x00a01010c1007388 */ /* 0x0003e20000000c00 */
[----:B------:R-:W-:Y:S01]  /*be60*/  F2FP.SATFINITE.E4M3.F32.PACK_AB_MERGE_C R35, R36, R35, RZ ;  /* 0x000000232423723e */ /* 0x000fe200048070ff */
[C---:B------:R-:W-:Y:S01]  /*be70*/  FFMA R51, R81.reuse, R132, R51 ;  /* 0x0000008451337223 */ /* 0x040fe20000000033 */
[----:B------:R-:W-:Y:S01]  /*be80*/  F2FP.SATFINITE.E4M3.F32.PACK_AB_MERGE_C R39, R40, R39, RZ ;  /* 0x000000272827723e */ /* 0x000fe200048070ff */
[----:B------:R-:W-:Y:S02]  /*be90*/  HADD2.F32 R139, -RZ, R162.H1_H1 ;  /* 0x300000a2ff8b7230 */ /* 0x000fe40000004100 */
[C---:B------:R-:W-:Y:S01]  /*bea0*/  FMUL R55, R78.reuse, R62 ;  /* 0x0000003e4e377220 */ /* 0x040fe20000400000 */
[C---:B------:R-:W-:Y:S01]  /*beb0*/  FFMA R52, R81.reuse, R135, R52 ;  /* 0x0000008751347223 */ /* 0x040fe20000000034 */
[----:B------:R-:W-:Y:S01]  /*bec0*/  FMUL R56, R78, R63 ;  /* 0x0000003f4e387220 */ /* 0x000fe20000400000 */
[C---:B------:R-:W-:Y:S01]  /*bed0*/  FFMA R53, R81.reuse, R134, R53 ;  /* 0x0000008651357223 */ /* 0x040fe20000000035 */
[C---:B------:R-:W-:Y:S01]  /*bee0*/  FFMA R54, R81.reuse, R137, R54 ;  /* 0x0000008951367223 */ /* 0x040fe20000000036 */
[--C-:B------:R-:W-:Y:S02]  /*bef0*/  HADD2.F32 R84, -RZ, R163.reuse.H0_H0 ;  /* 0x200000a3ff547230 */ /* 0x100fe40000004100 */
[C---:B------:R-:W-:Y:S01]  /*bf00*/  FFMA R55, R81.reuse, R136, R55 ;  /* 0x0000008851377223 */ /* 0x040fe20000000037 */
[----:B------:R-:W-:Y:S02]  /*bf10*/  HADD2.F32 R85, -RZ, R163.H1_H1 ;  /* 0x300000a3ff557230 */ /* 0x000fe40000004100 */
[C---:B------:R-:W-:Y:S01]  /*bf20*/  FFMA R56, R81.reuse, R139, R56 ;  /* 0x0000008b51387223 */ /* 0x040fe20000000038 */
[----:B------:R-:W-:Y:S01]  /*bf30*/  F2FP.SATFINITE.E4M3.F32.PACK_AB_MERGE_C R43, R44, R43, RZ ;  /* 0x0000002b2c2b723e */ /* 0x000fe200048070ff */
[C---:B------:R-:W-:Y:S01]  /*bf40*/  FFMA R57, R81.reuse, R82, R57 ;  /* 0x0000005251397223 */ /* 0x040fe20000000039 */
[C---:B------:R-:W-:Y:S01]  /*bf50*/  FFMA R58, R81.reuse, R83, R58 ;  /* 0x00000053513a7223 */ /* 0x040fe2000000003a */
[C---:B------:R-:W-:Y:S01]  /*bf60*/  FFMA R59, R81.reuse, R84, R59 ;  /* 0x00000054513b7223 */ /* 0x040fe2000000003b */
[----:B------:R-:W-:Y:S01]  /*bf70*/  F2FP.SATFINITE.E4M3.F32.PACK_AB_MERGE_C R33, R34, R33, R35 ;  /* 0x000000212221723e */ /* 0x000fe20004807023 */
[----:B------:R-:W-:Y:S01]  /*bf80*/  FFMA R60, R81, R85, R60 ;  /* 0x00000055513c7223 */ /* 0x000fe2000000003c */
[----:B------:R-:W-:Y:S02]  /*bf90*/  F2FP.SATFINITE.E4M3.F32.PACK_AB_MERGE_C R32, R30, R29, R32 ;  /* 0x0000001d1e20723e */ /* 0x000fe40004807020 */
        /* <DEDUP_REMOVED lines=11> */
[----:B------:R-:W-:Y:S03]  /*c050*/  IADD3 R76, PT, PT, R76, 0x1, RZ ;  /* 0x000000014c4c7810 */ /* 0x000fe60007ffe0ff */
        /* <DEDUP_REMOVED lines=18> */
.L_x_161:
[----:B------:R-:W-:Y:S05]  /*c180*/  BSYNC.RECONVERGENT B0 ;  /* 0x0000000000007941 */ /* 0x000fea0003800200 */
.L_x_160:
[----:B------:R-:W-:Y:S01]  /*c190*/  BAR.SYNC.DEFER_BLOCKING 0x1, 0x80 ;  /* 0x0042000000007b1d */ /* 0x000fe20000010000 */
[----:B------:R-:W-:Y:S01]  /*c1a0*/  ISETP.NE.AND P2, PT, R190, RZ, PT ;  /* 0x000000ffbe00720c */ /* 0x000fe20003f45270 */
[----:B------:R-:W-:Y:S01]  /*c1b0*/  IMAD.IADD R20, R75, 0x1, R147 ;  /* 0x000000014b147824 */ /* 0x000fe200078e0293 */
[----:B------:R-:W-:Y:S01]  /*c1c0*/  ISETP.NE.AND P0, PT, R192, 0x2, PT ;  /* 0x00000002c000780c */ /* 0x000fe20003f05270 */
[----:B------:R-:W-:Y:S01]  /*c1d0*/  IMAD.IADD R21, R77, 0x1, R170 ;  /* 0x000000014d157824 */ /* 0x000fe200078e02aa */
[----:B------:R-:W-:Y:S02]  /*c1e0*/  ISETP.NE.AND P1, PT, R76, 0x2, PT ;  /* 0x000000024c00780c */ /* 0x000fe40003f25270 */
[----:B------:R-:W-:Y:S02]  /*c1f0*/  SEL R3, RZ, 0x1, P0 ;  /* 0x00000001ff037807 */ /* 0x000fe40000000000 */
[----:B------:R-:W-:Y:S02]  /*c200*/  SEL R0, RZ, 0x1, P1 ;  /* 0x00000001ff007807 */ /* 0x000fe40000800000 */
[----:B------:R-:W-:Y:S02]  /*c210*/  LOP3.LUT R182, R182, R3, RZ, 0x3c, !PT ;  /* 0x00000003b6b67212 */ /* 0x000fe400078e3cff */
[----:B------:R-:W-:Y:S02]  /*c220*/  LOP3.LUT R183, R183, R0, RZ, 0x3c, !PT ;  /* 0x00000000b7b77212 */ /* 0x000fe400078e3cff */
[----:B------:R-:W-:Y:S02]  /*c230*/  @P2 R2UR UR36, R179 ;  /* 0x00000000b32422ca */ /* 0x000fe400000e0000 */
[----:B------:R-:W-:Y:S02]  /*c240*/  SEL R192, R192, RZ, P0 ;  /* 0x000000ffc0c07207 */ /* 0x000fe40000000000 */
[----:B------:R-:W-:Y:S01]  /*c250*/  SEL R76, R76, RZ, P1 ;  /* 0x000000ff4c4c7207 */ /* 0x000fe20000800000 */
[----:B------:R-:W-:Y:S10]  /*c260*/  @P2 BRA `(.L_x_162) ;  /* 0xffffff9800dc2947 */ /* 0x000ff4000383ffff */
[----:B------:R-:W-:Y:S05]  /*c270*/  EXIT ;  /* 0x000000000000794d */ /* 0x000fea0003800000 */
.L_x_25:
[----:B--2---:R2:W4:Y:S02]  /*c280*/  SYNCS.PHASECHK.TRANS64.TRYWAIT P0, [R3+URZ+0x200], R2 ;  /* 0x00020002030075a7 */ /* 0x00452400080011ff */
[----:B----4-:R-:W-:Y:S05]  /*c290*/  @!P0 NANOSLEEP.SYNCS 0x989680 ;  /* 0x009896800000895d */ /* 0x010fea0003900000 */
[----:B------:R-:W4:Y:S02]  /*c2a0*/  @!P0 SYNCS.PHASECHK.TRANS64 P0, [R3+URZ+0x200], R2 ;  /* 0x00020002030085a7 */ /* 0x000f2400080010ff */
[----:B----4-:R-:W-:Y:S05]  /*c2b0*/  @!P0 BRA `(.L_x_25) ;  /* 0xfffffffc00f08947 */ /* 0x010fea000383ffff */
[----:B------:R-:W-:Y:S05]  /*c2c0*/  BRA `(.L_x_163) ;  /* 0xffffff5400d87947 */ /* 0x000fea000383ffff */
.L_x_28:
[----:B-1----:R-:W-:-:S07]  /*c2d0*/  MOV R2, UR33 ;  /* 0x0000002100027c02 */ /* 0x002fce0008000f00 */
.L_x_164:
[----:B-1----:R1:W2:Y:S02]  /*c2e0*/  SYNCS.PHASECHK.TRANS64.TRYWAIT P0, [R2+URZ+0xb0], R5 ;  /* 0x0000b005020075a7 */ /* 0x0022a400080011ff */
[----:B--2---:R-:W-:Y:S05]  /*c2f0*/  @!P0 NANOSLEEP.SYNCS 0x989680 ;  /* 0x009896800000895d */ /* 0x004fea0003900000 */
[----:B------:R-:W2:Y:S02]  /*c300*/  @!P0 SYNCS.PHASECHK.TRANS64 P0, [R2+URZ+0xb0], R5 ;  /* 0x0000b005020085a7 */ /* 0x000ea400080010ff */
[----:B--2---:R-:W-:Y:S05]  /*c310*/  @!P0 BRA `(.L_x_164) ;  /* 0xfffffffc00f08947 */ /* 0x004fea000383ffff */
[----:B------:R-:W-:Y:S05]  /*c320*/  BRA `(.L_x_27) ;  /* 0xffffff58003c7947 */ /* 0x000fea000383ffff */
.L_x_35:
[----:B-1----:R-:W-:-:S07]  /*c330*/  MOV R2, UR17 ;  /* 0x0000001100027c02 */ /* 0x002fce0008000f00 */
.L_x_165:
[----:B-1----:R1:W2:Y:S02]  /*c340*/  SYNCS.PHASECHK.TRANS64.TRYWAIT P0, [R2+URZ+0xb0], R5 ;  /* 0x0000b005020075a7 */ /* 0x0022a400080011ff */
[----:B--2---:R-:W-:Y:S05]  /*c350*/  @!P0 NANOSLEEP.SYNCS 0x989680 ;  /* 0x009896800000895d */ /* 0x004fea0003900000 */
[----:B------:R-:W2:Y:S02]  /*c360*/  @!P0 SYNCS.PHASECHK.TRANS64 P0, [R2+URZ+0xb0], R5 ;  /* 0x0000b005020085a7 */ /* 0x000ea400080010ff */
[----:B--2---:R-:W-:Y:S05]  /*c370*/  @!P0 BRA `(.L_x_165) ;  /* 0xfffffffc00f08947 */ /* 0x004fea000383ffff */
[----:B------:R-:W-:Y:S05]  /*c380*/  BRA `(.L_x_34) ;  /* 0xffffff5800f47947 */ /* 0x000fea000383ffff */
.L_x_40:
[----:B-1----:R1:W2:Y:S02]  /*c390*/  SYNCS.PHASECHK.TRANS64.TRYWAIT P0, [R2+URZ+0x1b0], R3 ;  /* 0x0001b003020075a7 */ /* 0x0022a400080011ff */
[----:B--2---:R-:W-:Y:S05]  /*c3a0*/  @!P0 NANOSLEEP.SYNCS 0x989680 ;  /* 0x009896800000895d */ /* 0x004fea0003900000 */
[----:B------:R-:W2:Y:S02]  /*c3b0*/  @!P0 SYNCS.PHASECHK.TRANS64 P0, [R2+URZ+0x1b0], R3 ;  /* 0x0001b003020085a7 */ /* 0x000ea400080010ff */
[----:B--2---:R-:W-:Y:S05]  /*c3c0*/  @!P0 BRA `(.L_x_40) ;  /* 0xfffffffc00f08947 */ /* 0x004fea000383ffff */
[----:B------:R-:W-:Y:S05]  /*c3d0*/  BRA `(.L_x_166) ;  /* 0xffffff5c00947947 */ /* 0x000fea000383ffff */
.L_x_44:
[----:B---3--:R-:W-:-:S07]  /*c3e0*/  MOV R0, UR4 ;  /* 0x0000000400007c02 */ /* 0x008fce0008000f00 */
.L_x_167:
[----:B-1----:R1:W2:Y:S02]  /*c3f0*/  SYNCS.PHASECHK.TRANS64.TRYWAIT P0, [R0+URZ], R3 ;  /* 0x00000003000075a7 */ /* 0x0022a400080011ff */
[----:B--2---:R-:W-:Y:S05]  /*c400*/  @!P0 NANOSLEEP.SYNCS 0x989680 ;  /* 0x009896800000895d */ /* 0x004fea0003900000 */
[----:B------:R-:W2:Y:S02]  /*c410*/  @!P0 SYNCS.PHASECHK.TRANS64 P0, [R0+URZ], R3 ;  /* 0x00000003000085a7 */ /* 0x000ea400080010ff */
[----:B--2---:R-:W-:Y:S05]  /*c420*/  @!P0 BRA `(.L_x_167) ;  /* 0xfffffffc00f08947 */ /* 0x004fea000383ffff */
[----:B------:R-:W-:Y:S05]  /*c430*/  BRA `(.L_x_168) ;  /* 0xffffff6400047947 */ /* 0x000fea000383ffff */
.L_x_45:
[----:B---3--:R-:W-:-:S07]  /*c440*/  MOV R0, UR4 ;  /* 0x0000000400007c02 */ /* 0x008fce0008000f00 */
.L_x_169:
[----:B-1----:R1:W2:Y:S02]  /*c450*/  SYNCS.PHASECHK.TRANS64.TRYWAIT P0, [R0+URZ], R3 ;  /* 0x00000003000075a7 */ /* 0x0022a400080011ff */
[----:B--2---:R-:W-:Y:S05]  /*c460*/  @!P0 NANOSLEEP.SYNCS 0x989680 ;  /* 0x009896800000895d */ /* 0x004fea0003900000 */
[----:B------:R-:W2:Y:S02]  /*c470*/  @!P0 SYNCS.PHASECHK.TRANS64 P0, [R0+URZ], R3 ;  /* 0x00000003000085a7 */ /* 0x000ea400080010ff */
[----:B--2---:R-:W-:Y:S05]  /*c480*/  @!P0 BRA `(.L_x_169) ;  /* 0xfffffffc00f08947 */ /* 0x004fea000383ffff */
[----:B------:R-:W-:Y:S05]  /*c490*/  BRA `(.L_x_170) ;  /* 0xffffff6400107947 */ /* 0x000fea000383ffff */
.L_x_46:
[----:B---3--:R-:W-:-:S07]  /*c4a0*/  MOV R0, UR4 ;  /* 0x0000000400007c02 */ /* 0x008fce0008000f00 */
.L_x_171:
[----:B-1----:R1:W2:Y:S02]  /*c4b0*/  SYNCS.PHASECHK.TRANS64.TRYWAIT P0, [R0+URZ], R3 ;  /* 0x00000003000075a7 */ /* 0x0022a400080011ff */
[----:B--2---:R-:W-:Y:S05]  /*c4c0*/  @!P0 NANOSLEEP.SYNCS 0x989680 ;  /* 0x009896800000895d */ /* 0x004fea0003900000 */
[----:B------:R-:W2:Y:S02]  /*c4d0*/  @!P0 SYNCS.PHASECHK.TRANS64 P0, [R0+URZ], R3 ;  /* 0x00000003000085a7 */ /* 0x000ea400080010ff */
[----:B--2---:R-:W-:Y:S05]  /*c4e0*/  @!P0 BRA `(.L_x_171) ;  /* 0xfffffffc00f08947 */ /* 0x004fea000383ffff */
[----:B------:R-:W-:Y:S05]  /*c4f0*/  BRA `(.L_x_172) ;  /* 0xffffff64001c7947 */ /* 0x000fea000383ffff */
.L_x_47:
[----:B---3--:R-:W-:-:S07]  /*c500*/  MOV R0, UR4 ;  /* 0x0000000400007c02 */ /* 0x008fce0008000f00 */
.L_x_173:
[----:B-1----:R1:W2:Y:S02]  /*c510*/  SYNCS.PHASECHK.TRANS64.TRYWAIT P0, [R0+URZ], R3 ;  /* 0x00000003000075a7 */ /* 0x0022a400080011ff */
[----:B--2---:R-:W-:Y:S05]  /*c520*/  @!P0 NANOSLEEP.SYNCS 0x989680 ;  /* 0x009896800000895d */ /* 0x004fea0003900000 */
[----:B------:R-:W2:Y:S02]  /*c530*/  @!P0 SYNCS.PHASECHK.TRANS64 P0, [R0+URZ], R3 ;  /* 0x00000003000085a7 */ /* 0x000ea400080010ff */
[----:B--2---:R-:W-:Y:S05]  /*c540*/  @!P0 BRA `(.L_x_173) ;  /* 0xfffffffc00f08947 */ /* 0x004fea000383ffff */
[----:B------:R-:W-:Y:S05]  /*c550*/  BRA `(.L_x_174) ;  /* 0xffffff6400287947 */ /* 0x000fea000383ffff */
.L_x_48:
[----:B---3--:R-:W-:-:S07]  /*c560*/  MOV R0, UR4 ;  /* 0x0000000400007c02 */ /* 0x008fce0008000f00 */
.L_x_175:
[----:B-1----:R1:W2:Y:S02]  /*c570*/  SYNCS.PHASECHK.TRANS64.TRYWAIT P0, [R0+URZ], R3 ;  /* 0x00000003000075a7 */ /* 0x0022a400080011ff */
[----:B--2---:R-:W-:Y:S05]  /*c580*/  @!P0 NANOSLEEP.SYNCS 0x989680 ;  /* 0x009896800000895d */ /* 0x004fea0003900000 */
[----:B------:R-:W2:Y:S02]  /*c590*/  @!P0 SYNCS.PHASECHK.TRANS64 P0, [R0+URZ], R3 ;  /* 0x00000003000085a7 */ /* 0x000ea400080010ff */
[----:B--2---:R-:W-:Y:S05]  /*c5a0*/  @!P0 BRA `(.L_x_175) ;  /* 0xfffffffc00f08947 */ /* 0x004fea000383ffff */
[----:B------:R-:W-:Y:S05]  /*c5b0*/  BRA `(.L_x_176) ;  /* 0xffffff6400347947 */ /* 0x000fea000383ffff */
.L_x_49:
[----:B---3--:R-:W-:-:S07]  /*c5c0*/  MOV R0, UR4 ;  /* 0x0000000400007c02 */ /* 0x008fce0008000f00 */
.L_x_177:
[----:B-1----:R1:W2:Y:S02]  /*c5d0*/  SYNCS.PHASECHK.TRANS64.TRYWAIT P0, [R0+URZ], R3 ;  /* 0x00000003000075a7 */ /* 0x0022a400080011ff */
[----:B--2---:R-:W-:Y:S05]  /*c5e0*/  @!P0 NANOSLEEP.SYNCS 0x989680 ;  /* 0x009896800000895d */ /* 0x004fea0003900000 */
[----:B------:R-:W2:Y:S02]  /*c5f0*/  @!P0 SYNCS.PHASECHK.TRANS64 P0, [R0+URZ], R3 ;  /* 0x00000003000085a7 */ /* 0x000ea400080010ff */
[----:B--2---:R-:W-:Y:S05]  /*c600*/  @!P0 BRA `(.L_x_177) ;  /* 0xfffffffc00f08947 */ /* 0x004fea000383ffff */
[----:B------:R-:W-:Y:S05]  /*c610*/  BRA `(.L_x_178) ;  /* 0xffffff6400407947 */ /* 0x000fea000383ffff */
.L_x_50:
[----:B---3--:R-:W-:-:S07]  /*c620*/  MOV R0, UR4 ;  /* 0x0000000400007c02 */ /* 0x008fce0008000f00 */
.L_x_179:
[----:B-1----:R1:W2:Y:S02]  /*c630*/  SYNCS.PHASECHK.TRANS64.TRYWAIT P0, [R0+URZ], R3 ;  /* 0x00000003000075a7 */ /* 0x0022a400080011ff */
[----:B--2---:R-:W-:Y:S05]  /*c640*/  @!P0 NANOSLEEP.SYNCS 0x989680 ;  /* 0x009896800000895d */ /* 0x004fea0003900000 */
[----:B------:R-:W2:Y:S02]  /*c650*/  @!P0 SYNCS.PHASECHK.TRANS64 P0, [R0+URZ], R3 ;  /* 0x00000003000085a7 */ /* 0x000ea400080010ff */
[----:B--2---:R-:W-:Y:S05]  /*c660*/  @!P0 BRA `(.L_x_179) ;  /* 0xfffffffc00f08947 */ /* 0x004fea000383ffff */
[----:B------:R-:W-:Y:S05]  /*c670*/  BRA `(.L_x_180) ;  /* 0xffffff64004c7947 */ /* 0x000fea000383ffff */
.L_x_51:
[----:B---3--:R-:W-:-:S07]  /*c680*/  MOV R0, UR4 ;  /* 0x0000000400007c02 */ /* 0x008fce0008000f00 */
.L_x_181:
[----:B-1----:R1:W2:Y:S02]  /*c690*/  SYNCS.PHASECHK.TRANS64.TRYWAIT P0, [R0+URZ], R3 ;  /* 0x00000003000075a7 */ /* 0x0022a400080011ff */
[----:B--2---:R-:W-:Y:S05]  /*c6a0*/  @!P0 NANOSLEEP.SYNCS 0x989680 ;  /* 0x009896800000895d */ /* 0x004fea0003900000 */
[----:B------:R-:W2:Y:S02]  /*c6b0*/  @!P0 SYNCS.PHASECHK.TRANS64 P0, [R0+URZ], R3 ;  /* 0x00000003000085a7 */ /* 0x000ea400080010ff */
[----:B--2---:R-:W-:Y:S05]  /*c6c0*/  @!P0 BRA `(.L_x_181) ;  /* 0xfffffffc00f08947 */ /* 0x004fea000383ffff */
[----:B------:R-:W-:Y:S05]  /*c6d0*/  BRA `(.L_x_182) ;  /* 0xffffff6400587947 */ /* 0x000fea000383ffff */
.L_x_52:
[----:B---3--:R-:W-:-:S07]  /*c6e0*/  MOV R0, UR4 ;  /* 0x0000000400007c02 */ /* 0x008fce0008000f00 */
.L_x_183:
[----:B-1----:R1:W2:Y:S02]  /*c6f0*/  SYNCS.PHASECHK.TRANS64.TRYWAIT P0, [R0+URZ], R3 ;  /* 0x00000003000075a7 */ /* 0x0022a400080011ff */
[----:B--2---:R-:W-:Y:S05]  /*c700*/  @!P0 NANOSLEEP.SYNCS 0x989680 ;  /* 0x009896800000895d */ /* 0x004fea0003900000 */
[----:B------:R-:W2:Y:S02]  /*c710*/  @!P0 SYNCS.PHASECHK.TRANS64 P0, [R0+URZ], R3 ;  /* 0x00000003000085a7 */ /* 0x000ea400080010ff */
[----:B--2---:R-:W-:Y:S05]  /*c720*/  @!P0 BRA `(.L_x_183) ;  /* 0xfffffffc00f08947 */ /* 0x004fea000383ffff */
[----:B------:R-:W-:Y:S05]  /*c730*/  BRA `(.L_x_184) ;  /* 0xffffff6400647947 */ /* 0x000fea000383ffff */
.L_x_53:
[----:B---3--:R-:W-:-:S07]  /*c740*/  MOV R0, UR4 ;  /* 0x0000000400007c02 */ /* 0x008fce0008000f00 */
.L_x_185:
[----:B-1----:R1:W2:Y:S02]  /*c750*/  SYNCS.PHASECHK.TRANS64.TRYWAIT P0, [R0+URZ], R3 ;  /* 0x00000003000075a7 */ /* 0x0022a400080011ff */
[----:B--2---:R-:W-:Y:S05]  /*c760*/  @!P0 NANOSLEEP.SYNCS 0x989680 ;  /* 0x009896800000895d */ /* 0x004fea0003900000 */
[----:B------:R-:W2:Y:S02]  /*c770*/  @!P0 SYNCS.PHASECHK.TRANS64 P0, [R0+URZ], R3 ;  /* 0x00000003000085a7 */ /* 0x000ea400080010ff */
[----:B--2---:R-:W-:Y:S05]  /*c780*/  @!P0 BRA `(.L_x_185) ;  /* 0xfffffffc00f08947 */ /* 0x004fea000383ffff */
[----:B------:R-:W-:Y:S05]  /*c790*/  BRA `(.L_x_186) ;  /* 0xffffff6400707947 */ /* 0x000fea000383ffff */
.L_x_54:
[----:B---3--:R-:W-:-:S07]  /*c7a0*/  MOV R0, UR4 ;  /* 0x0000000400007c02 */ /* 0x008fce0008000f00 */
.L_x_187:
[----:B-1----:R1:W2:Y:S02]  /*c7b0*/  SYNCS.PHASECHK.TRANS64.TRYWAIT P0, [R0+URZ], R3 ;  /* 0x00000003000075a7 */ /* 0x0022a400080011ff */
[----:B--2---:R-:W-:Y:S05]  /*c7c0*/  @!P0 NANOSLEEP.SYNCS 0x989680 ;  /* 0x009896800000895d */ /* 0x004fea0003900000 */
[----:B------:R-:W2:Y:S02]  /*c7d0*/  @!P0 SYNCS.PHASECHK.TRANS64 P0, [R0+URZ], R3 ;  /* 0x00000003000085a7 */ /* 0x000ea400080010ff */
[----:B--2---:R-:W-:Y:S05]  /*c7e0*/  @!P0 BRA `(.L_x_187) ;  /* 0xfffffffc00f08947 */ /* 0x004fea000383ffff */
[----:B------:R-:W-:Y:S05]  /*c7f0*/  BRA `(.L_x_188) ;  /* 0xffffff64007c7947 */ /* 0x000fea000383ffff */
.L_x_55:
[----:B---3--:R-:W-:-:S07]  /*c800*/  MOV R0, UR4 ;  /* 0x0000000400007c02 */ /* 0x008fce0008000f00 */
.L_x_189:
[----:B-1----:R1:W2:Y:S02]  /*c810*/  SYNCS.PHASECHK.TRANS64.TRYWAIT P0, [R0+URZ], R3 ;  /* 0x00000003000075a7 */ /* 0x0022a400080011ff */
[----:B--2---:R-:W-:Y:S05]  /*c820*/  @!P0 NANOSLEEP.SYNCS 0x989680 ;  /* 0x009896800000895d */ /* 0x004fea0003900000 */
[----:B------:R-:W2:Y:S02]  /*c830*/  @!P0 SYNCS.PHASECHK.TRANS64 P0, [R0+URZ], R3 ;  /* 0x00000003000085a7 */ /* 0x000ea400080010ff */
[----:B--2---:R-:W-:Y:S05]  /*c840*/  @!P0 BRA `(.L_x_189) ;  /* 0xfffffffc00f08947 */ /* 0x004fea000383ffff */
[----:B------:R-:W-:Y:S05]  /*c850*/  BRA `(.L_x_190) ;  /* 0xffffff6400887947 */ /* 0x000fea000383ffff */
.L_x_56:
[----:B---3--:R-:W-:-:S07]  /*c860*/  MOV R0, UR4 ;  /* 0x0000000400007c02 */ /* 0x008fce0008000f00 */
.L_x_191:
[----:B-1----:R1:W2:Y:S02]  /*c870*/  SYNCS.PHASECHK.TRANS64.TRYWAIT P0, [R0+URZ], R3 ;  /* 0x00000003000075a7 */ /* 0x0022a400080011ff */
[----:B--2---:R-:W-:Y:S05]  /*c880*/  @!P0 NANOSLEEP.SYNCS 0x989680 ;  /* 0x009896800000895d */ /* 0x004fea0003900000 */
[----:B------:R-:W2:Y:S02]  /*c890*/  @!P0 SYNCS.PHASECHK.TRANS64 P0, [R0+URZ], R3 ;  /* 0x00000003000085a7 */ /* 0x000ea400080010ff */
[----:B--2---:R-:W-:Y:S05]  /*c8a0*/  @!P0 BRA `(.L_x_191) ;  /* 0xfffffffc00f08947 */ /* 0x004fea000383ffff */
[----:B------:R-:W-:Y:S05]  /*c8b0*/  BRA `(.L_x_192) ;  /* 0xffffff6400947947 */ /* 0x000fea000383ffff */
.L_x_57:
[----:B---3--:R-:W-:-:S07]  /*c8c0*/  MOV R0, UR4 ;  /* 0x0000000400007c02 */ /* 0x008fce0008000f00 */
.L_x_193:
[----:B-1----:R1:W2:Y:S02]  /*c8d0*/  SYNCS.PHASECHK.TRANS64.TRYWAIT P0, [R0+URZ], R3 ;  /* 0x00000003000075a7 */ /* 0x0022a400080011ff */
[----:B--2---:R-:W-:Y:S05]  /*c8e0*/  @!P0 NANOSLEEP.SYNCS 0x989680 ;  /* 0x009896800000895d */ /* 0x004fea0003900000 */
[----:B------:R-:W2:Y:S02]  /*c8f0*/  @!P0 SYNCS.PHASECHK.TRANS64 P0, [R0+URZ], R3 ;  /* 0x00000003000085a7 */ /* 0x000ea400080010ff */
[----:B--2---:R-:W-:Y:S05]  /*c900*/  @!P0 BRA `(.L_x_193) ;  /* 0xfffffffc00f08947 */ /* 0x004fea000383ffff */
[----:B------:R-:W-:Y:S05]  /*c910*/  BRA `(.L_x_194) ;  /* 0xffffff6400a07947 */ /* 0x000fea000383ffff */
.L_x_58:
[----:B---3--:R-:W-:-:S07]  /*c920*/  MOV R0, UR4 ;  /* 0x0000000400007c02 */ /* 0x008fce0008000f00 */
.L_x_195:
[----:B-1----:R1:W2:Y:S02]  /*c930*/  SYNCS.PHASECHK.TRANS64.TRYWAIT P0, [R0+URZ], R3 ;  /* 0x00000003000075a7 */ /* 0x0022a400080011ff */
[----:B--2---:R-:W-:Y:S05]  /*c940*/  @!P0 NANOSLEEP.SYNCS 0x989680 ;  /* 0x009896800000895d */ /* 0x004fea0003900000 */
[----:B------:R-:W2:Y:S02]  /*c950*/  @!P0 SYNCS.PHASECHK.TRANS64 P0, [R0+URZ], R3 ;  /* 0x00000003000085a7 */ /* 0x000ea400080010ff */
[----:B--2---:R-:W-:Y:S05]  /*c960*/  @!P0 BRA `(.L_x_195) ;  /* 0xfffffffc00f08947 */ /* 0x004fea000383ffff */
[----:B------:R-:W-:Y:S05]  /*c970*/  BRA `(.L_x_196) ;  /* 0xffffff6400ac7947 */ /* 0x000fea000383ffff */
.L_x_59:
[----:B---3--:R-:W-:-:S07]  /*c980*/  MOV R0, UR4 ;  /* 0x0000000400007c02 */ /* 0x008fce0008000f00 */
.L_x_197:
[----:B-1----:R1:W2:Y:S02]  /*c990*/  SYNCS.PHASECHK.TRANS64.TRYWAIT P0, [R0+URZ], R3 ;  /* 0x00000003000075a7 */ /* 0x0022a400080011ff */
[----:B--2---:R-:W-:Y:S05]  /*c9a0*/  @!P0 NANOSLEEP.SYNCS 0x989680 ;  /* 0x009896800000895d */ /* 0x004fea0003900000 */
[----:B------:R-:W2:Y:S02]  /*c9b0*/  @!P0 SYNCS.PHASECHK.TRANS64 P0, [R0+URZ], R3 ;  /* 0x00000003000085a7 */ /* 0x000ea400080010ff */
[----:B--2---:R-:W-:Y:S05]  /*c9c0*/  @!P0 BRA `(.L_x_197) ;  /* 0xfffffffc00f08947 */ /* 0x004fea000383ffff */
[----:B------:R-:W-:Y:S05]  /*c9d0*/  BRA `(.L_x_198) ;  /* 0xffffff6400b87947 */ /* 0x000fea000383ffff */
.L_x_60:
[----:B---3--:R-:W-:-:S07]  /*c9e0*/  MOV R0, UR4 ;  /* 0x0000000400007c02 */ /* 0x008fce0008000f00 */
.L_x_199:
[----:B-1----:R1:W2:Y:S02]  /*c9f0*/  SYNCS.PHASECHK.TRANS64.TRYWAIT P0, [R0+URZ], R3 ;  /* 0x00000003000075a7 */ /* 0x0022a400080011ff */
[----:B--2---:R-:W-:Y:S05]  /*ca00*/  @!P0 NANOSLEEP.SYNCS 0x989680 ;  /* 0x009896800000895d */ /* 0x004fea0003900000 */
[----:B------:R-:W2:Y:S02]  /*ca10*/  @!P0 SYNCS.PHASECHK.TRANS64 P0, [R0+URZ], R3 ;  /* 0x00000003000085a7 */ /* 0x000ea400080010ff */
[----:B--2---:R-:W-:Y:S05]  /*ca20*/  @!P0 BRA `(.L_x_199) ;  /* 0xfffffffc00f08947 */ /* 0x004fea000383ffff */
[----:B------:R-:W-:Y:S05]  /*ca30*/  BRA `(.L_x_200) ;  /* 0xffffff6400c47947 */ /* 0x000fea000383ffff */
.L_x_61:
[----:B---3--:R-:W-:-:S07]  /*ca40*/  MOV R0, UR4 ;  /* 0x0000000400007c02 */ /* 0x008fce0008000f00 */
.L_x_201:
[----:B-1----:R1:W2:Y:S02]  /*ca50*/  SYNCS.PHASECHK.TRANS64.TRYWAIT P0, [R0+URZ], R3 ;  /* 0x00000003000075a7 */ /* 0x0022a400080011ff */
[----:B--2---:R-:W-:Y:S05]  /*ca60*/  @!P0 NANOSLEEP.SYNCS 0x989680 ;  /* 0x009896800000895d */ /* 0x004fea0003900000 */
[----:B------:R-:W2:Y:S02]  /*ca70*/  @!P0 SYNCS.PHASECHK.TRANS64 P0, [R0+URZ], R3 ;  /* 0x00000003000085a7 */ /* 0x000ea400080010ff */
[----:B--2---:R-:W-:Y:S05]  /*ca80*/  @!P0 BRA `(.L_x_201) ;  /* 0xfffffffc00f08947 */ /* 0x004fea000383ffff */
[----:B------:R-:W-:Y:S05]  /*ca90*/  BRA `(.L_x_202) ;  /* 0xffffff6400d07947 */ /* 0x000fea000383ffff */
.L_x_62:
[----:B---3--:R-:W-:-:S07]  /*caa0*/  MOV R0, UR4 ;  /* 0x0000000400007c02 */ /* 0x008fce0008000f00 */
.L_x_203:
[----:B-1----:R1:W2:Y:S02]  /*cab0*/  SYNCS.PHASECHK.TRANS64.TRYWAIT P0, [R0+URZ], R3 ;  /* 0x00000003000075a7 */ /* 0x0022a400080011ff */
[----:B--2---:R-:W-:Y:S05]  /*cac0*/  @!P0 NANOSLEEP.SYNCS 0x989680 ;  /* 0x009896800000895d */ /* 0x004fea0003900000 */
[----:B------:R-:W2:Y:S02]  /*cad0*/  @!P0 SYNCS.PHASECHK.TRANS64 P0, [R0+URZ], R3 ;  /* 0x00000003000085a7 */ /* 0x000ea400080010ff */
[----:B--2---:R-:W-:Y:S05]  /*cae0*/  @!P0 BRA `(.L_x_203) ;  /* 0xfffffffc00f08947 */ /* 0x004fea000383ffff */
[----:B------:R-:W-:Y:S05]  /*caf0*/  BRA `(.L_x_204) ;  /* 0xffffff6400dc7947 */ /* 0x000fea000383ffff */
.L_x_63:
[----:B---3--:R-:W-:-:S07]  /*cb00*/  MOV R0, UR4 ;  /* 0x0000000400007c02 */ /* 0x008fce0008000f00 */
.L_x_205:
[----:B-1----:R1:W2:Y:S02]  /*cb10*/  SYNCS.PHASECHK.TRANS64.TRYWAIT P0, [R0+URZ], R3 ;  /* 0x00000003000075a7 */ /* 0x0022a400080011ff */
[----:B--2---:R-:W-:Y:S05]  /*cb20*/  @!P0 NANOSLEEP.SYNCS 0x989680 ;  /* 0x009896800000895d */ /* 0x004fea0003900000 */
[----:B------:R-:W2:Y:S02]  /*cb30*/  @!P0 SYNCS.PHASECHK.TRANS64 P0, [R0+URZ], R3 ;  /* 0x00000003000085a7 */ /* 0x000ea400080010ff */
[----:B--2---:R-:W-:Y:S05]  /*cb40*/  @!P0 BRA `(.L_x_205) ;  /* 0xfffffffc00f08947 */ /* 0x004fea000383ffff */
[----:B------:R-:W-:Y:S05]  /*cb50*/  BRA `(.L_x_206) ;  /* 0xffffff6400e87947 */ /* 0x000fea000383ffff */
.L_x_64:
[----:B---3--:R-:W-:-:S07]  /*cb60*/  MOV R0, UR4 ;  /* 0x0000000400007c02 */ /* 0x008fce0008000f00 */
.L_x_207:
[----:B-1----:R1:W2:Y:S02]  /*cb70*/  SYNCS.PHASECHK.TRANS64.TRYWAIT P0, [R0+URZ], R3 ;  /* 0x00000003000075a7 */ /* 0x0022a400080011ff */
[----:B--2---:R-:W-:Y:S05]  /*cb80*/  @!P0 NANOSLEEP.SYNCS 0x989680 ;  /* 0x009896800000895d */ /* 0x004fea0003900000 */
[----:B------:R-:W2:Y:S02]  /*cb90*/  @!P0 SYNCS.PHASECHK.TRANS64 P0, [R0+URZ], R3 ;  /* 0x00000003000085a7 */ /* 0x000ea400080010ff */
[----:B--2---:R-:W-:Y:S05]  /*cba0*/  @!P0 BRA `(.L_x_207) ;  /* 0xfffffffc00f08947 */ /* 0x004fea000383ffff */
[----:B------:R-:W-:Y:S05]  /*cbb0*/  BRA `(.L_x_208) ;  /* 0xffffff6400f47947 */ /* 0x000fea000383ffff */
.L_x_67:
[----:B-1----:R1:W2:Y:S02]  /*cbc0*/  SYNCS.PHASECHK.TRANS64.TRYWAIT P0, [R0+URZ+0x1f0], R5 ;  /* 0x0001f005000075a7 */ /* 0x0022a400080011ff */
[----:B--2---:R-:W-:Y:S05]  /*cbd0*/  @!P0 NANOSLEEP.SYNCS 0x989680 ;  /* 0x009896800000895d */ /* 0x004fea0003900000 */
[----:B------:R-:W2:Y:S02]  /*cbe0*/  @!P0 SYNCS.PHASECHK.TRANS64 P0, [R0+URZ+0x1f0], R5 ;  /* 0x0001f005000085a7 */ /* 0x000ea400080010ff */
[----:B--2---:R-:W-:Y:S05]  /*cbf0*/  @!P0 BRA `(.L_x_67) ;  /* 0xfffffffc00f08947 */ /* 0x004fea000383ffff */
[----:B------:R-:W-:Y:S05]  /*cc00*/  BRA `(.L_x_209) ;  /* 0xffffff6800547947 */ /* 0x000fea000383ffff */
.L_x_68:
[----:B------:R-:W-:-:S07]  /*cc10*/  MOV R0, UR5 ;  /* 0x0000000500007c02 */ /* 0x000fce0008000f00 */
.L_x_210:
[----:B-1----:R1:W2:Y:S02]  /*cc20*/  SYNCS.PHASECHK.TRANS64.TRYWAIT P0, [R0+URZ+0x1c0], R7 ;  /* 0x0001c007000075a7 */ /* 0x0022a400080011ff */
[----:B--2---:R-:W-:Y:S05]  /*cc30*/  @!P0 NANOSLEEP.SYNCS 0x989680 ;  /* 0x009896800000895d */ /* 0x004fea0003900000 */
[----:B------:R-:W2:Y:S02]  /*cc40*/  @!P0 SYNCS.PHASECHK.TRANS64 P0, [R0+URZ+0x1c0], R7 ;  /* 0x0001c007000085a7 */ /* 0x000ea400080010ff */
[----:B--2---:R-:W-:Y:S05]  /*cc50*/  @!P0 BRA `(.L_x_210) ;  /* 0xfffffffc00f08947 */ /* 0x004fea000383ffff */
[----:B------:R-:W-:Y:S05]  /*cc60*/  BRA `(.L_x_211) ;  /* 0xffffff6800647947 */ /* 0x000fea000383ffff */
.L_x_69:
[----:B-1----:R1:W2:Y:S02]  /*cc70*/  SYNCS.PHASECHK.TRANS64.TRYWAIT P1, [R0+URZ+0x1b0], R5 ;  /* 0x0001b005000075a7 */ /* 0x0022a400080211ff */
[----:B--2---:R-:W-:Y:S05]  /*cc80*/  @!P1 NANOSLEEP.SYNCS 0x989680 ;  /* 0x009896800000995d */ /* 0x004fea0003900000 */
[----:B------:R-:W2:Y:S02]  /*cc90*/  @!P1 SYNCS.PHASECHK.TRANS64 P1, [R0+URZ+0x1b0], R5 ;  /* 0x0001b005000095a7 */ /* 0x000ea400080210ff */
[----:B--2---:R-:W-:Y:S05]  /*cca0*/  @!P1 BRA `(.L_x_69) ;  /* 0xfffffffc00f09947 */ /* 0x004fea000383ffff */
[----:B------:R-:W-:Y:S05]  /*ccb0*/  BRA `(.L_x_212) ;  /* 0xffffff6800947947 */ /* 0x000fea000383ffff */
.L_x_72:
[----:B------:R-:W-:-:S07]  /*ccc0*/  MOV R0, UR5 ;  /* 0x0000000500007c02 */ /* 0x000fce0008000f00 */
.L_x_213:
[----:B-1----:R1:W2:Y:S02]  /*ccd0*/  SYNCS.PHASECHK.TRANS64.TRYWAIT P0, [R0+URZ+0x1c0], R3 ;  /* 0x0001c003000075a7 */ /* 0x0022a400080011ff */
[----:B--2---:R-:W-:Y:S05]  /*cce0*/  @!P0 NANOSLEEP.SYNCS 0x989680 ;  /* 0x009896800000895d */ /* 0x004fea0003900000 */
[----:B------:R-:W2:Y:S02]  /*ccf0*/  @!P0 SYNCS.PHASECHK.TRANS64 P0, [R0+URZ+0x1c0], R3 ;  /* 0x0001c003000085a7 */ /* 0x000ea400080010ff */
[----:B--2---:R-:W-:Y:S05]  /*cd00*/  @!P0 BRA `(.L_x_213) ;  /* 0xfffffffc00f08947 */ /* 0x004fea000383ffff */
[----:B------:R-:W-:Y:S05]  /*cd10*/  BRA `(.L_x_71) ;  /* 0xffffff6800e87947 */ /* 0x000fea000383ffff */
.L_x_81:
[----:B-1----:R-:W-:-:S04]  /*cd20*/  MOV R4, UR6 ;  /* 0x0000000600047c02 */ /* 0x002fc80008000f00 */
[----:B------:R1:W2:Y:S03]  /*cd30*/  SYNCS.PHASECHK.TRANS64.TRYWAIT P0, [R4+URZ+0x8], R5 ;  /* 0x00000805040075a7 */ /* 0x0002a600080011ff */
[----:B--2---:R-:W-:Y:S05]  /*cd40*/  @!P0 NANOSLEEP.SYNCS 0x989680 ;  /* 0x009896800000895d */ /* 0x004fea0003900000 */
[----:B------:R-:W2:Y:S02]  /*cd50*/  @!P0 SYNCS.PHASECHK.TRANS64 P0, [R4+URZ+0x8], R5 ;  /* 0x00000805040085a7 */ /* 0x000ea400080010ff */
[----:B--2---:R-:W-:Y:S05]  /*cd60*/  @!P0 BRA `(.L_x_81) ;  /* 0xfffffffc00ec8947 */ /* 0x004fea000383ffff */
[----:B------:R-:W-:Y:S05]  /*cd70*/  BRA `(.L_x_80) ;  /* 0xffffff6c009c7947 */ /* 0x000fea000383ffff */
.L_x_83:
[----:B------:R-:W-:Y:S01]  /*cd80*/  BSSY B0, `(.L_x_214) ;  /* 0x0000006000007945 */ /* 0x000fe20003800000 */
[----:B------:R-:W-:-:S07]  /*cd90*/  MOV R15, 0xffffffff ;  /* 0xffffffff000f7802 */ /* 0x000fce0000000f00 */
[----:B-1---5:R-:W-:Y:S05]  /*cda0*/  WARPSYNC.COLLECTIVE R15, `(.L_x_215) ;  /* 0x000000000f0c7348 */ /* 0x022fea0003c00000 */
[----:B------:R-:W-:Y:S02]  /*cdb0*/  ELECT P6, UR79, PT ;  /* 0x00000000004f782f */ /* 0x000fe400038c0000 */
[----:B------:R-:W-:Y:S01]  /*cdc0*/  MOV R14, UR79 ;  /* 0x0000004f000e7c02 */ /* 0x000fe20008000f00 */
[----:B-1---5:R-:W-:Y:S10]  /*cdd0*/  ENDCOLLECTIVE ;  /* 0x000000000000791b */ /* 0x022ff40003800000 */
.L_x_215:
[----:B------:R-:W-:Y:S05]  /*cde0*/  BSYNC B0 ;  /* 0x0000000000007941 */ /* 0x000fea0003800000 */
.L_x_214:
[----:B------:R-:W-:Y:S05]  /*cdf0*/  BRA `(.L_x_216) ;  /* 0xffffff6c00cc7947 */ /* 0x000fea000383ffff */
.L_x_85:
[----:B-1----:R-:W-:-:S04]  /*ce00*/  MOV R2, UR6 ;  /* 0x0000000600027c02 */ /* 0x002fc80008000f00 */
[----:B------:R1:W2:Y:S03]  /*ce10*/  SYNCS.PHASECHK.TRANS64.TRYWAIT P0, [R2+URZ+0x8], R3 ;  /* 0x00000803020075a7 */ /* 0x0002a600080011ff */
[----:B--2---:R-:W-:Y:S05]  /*ce20*/  @!P0 NANOSLEEP.SYNCS 0x989680 ;  /* 0x009896800000895d */ /* 0x004fea0003900000 */
[----:B------:R-:W2:Y:S02]  /*ce30*/  @!P0 SYNCS.PHASECHK.TRANS64 P0, [R2+URZ+0x8], R3 ;  /* 0x00000803020085a7 */ /* 0x000ea400080010ff */
[----:B--2---:R-:W-:Y:S05]  /*ce40*/  @!P0 BRA `(.L_x_85) ;  /* 0xfffffffc00ec8947 */ /* 0x004fea000383ffff */
[----:B------:R-:W-:Y:S05]  /*ce50*/  BRA `(.L_x_84) ;  /* 0xffffff6c00d07947 */ /* 0x000fea000383ffff */
.L_x_86:
[----:B-1----:R1:W2:Y:S02]  /*ce60*/  SYNCS.PHASECHK.TRANS64.TRYWAIT P0, [R0+URZ+0x1b0], R5 ;  /* 0x0001b005000075a7 */ /* 0x0022a400080011ff */
[----:B--2---:R-:W-:Y:S05]  /*ce70*/  @!P0 NANOSLEEP.SYNCS 0x989680 ;  /* 0x009896800000895d */ /* 0x004fea0003900000 */
[----:B------:R-:W2:Y:S02]  /*ce80*/  @!P0 SYNCS.PHASECHK.TRANS64 P0, [R0+URZ+0x1b0], R5 ;  /* 0x0001b005000085a7 */ /* 0x000ea400080010ff */
[----:B--2---:R-:W-:Y:S05]  /*ce90*/  @!P0 BRA `(.L_x_86) ;  /* 0xfffffffc00f08947 */ /* 0x004fea000383ffff */
[----:B------:R-:W-:Y:S05]  /*cea0*/  BRA `(.L_x_217) ;  /* 0xffffff7000a47947 */ /* 0x000fea000383ffff */
.L_x_88:
[----:B------:R-:W-:-:S07]  /*ceb0*/  MOV R0, UR11 ;  /* 0x0000000b00007c02 */ /* 0x000fce0008000f00 */
.L_x_218:
[----:B-1----:R1:W2:Y:S02]  /*cec0*/  SYNCS.PHASECHK.TRANS64.TRYWAIT P0, [R0+URZ+0x1e0], R5 ;  /* 0x0001e005000075a7 */ /* 0x0022a400080011ff */
[----:B--2---:R-:W-:Y:S05]  /*ced0*/  @!P0 NANOSLEEP.SYNCS 0x989680 ;  /* 0x009896800000895d */ /* 0x004fea0003900000 */
[----:B------:R-:W2:Y:S02]  /*cee0*/  @!P0 SYNCS.PHASECHK.TRANS64 P0, [R0+URZ+0x1e0], R5 ;  /* 0x0001e005000085a7 */ /* 0x000ea400080010ff */
[----:B--2---:R-:W-:Y:S05]  /*cef0*/  @!P0 BRA `(.L_x_218) ;  /* 0xfffffffc00f08947 */ /* 0x004fea000383ffff */
[----:B------:R-:W-:Y:S05]  /*cf00*/  BRA `(.L_x_219) ;  /* 0xffffff7000ec7947 */ /* 0x000fea000383ffff */
.L_x_91:
[----:B------:R-:W-:Y:S07]  /*cf10*/  MOV R0, UR9 ;  /* 0x0000000900007c02 */ /* 0x000fee0008000f00 */
.L_x_220:
[----:B-1----:R1:W2:Y:S02]  /*cf20*/  SYNCS.PHASECHK.TRANS64.TRYWAIT P0, [R0+URZ], R5 ;  /* 0x00000005000075a7 */ /* 0x0022a400080011ff */
[----:B--2---:R-:W-:Y:S05]  /*cf30*/  @!P0 NANOSLEEP.SYNCS 0x989680 ;  /* 0x009896800000895d */ /* 0x004fea0003900000 */
[----:B------:R-:W2:Y:S02]  /*cf40*/  @!P0 SYNCS.PHASECHK.TRANS64 P0, [R0+URZ], R5 ;  /* 0x00000005000085a7 */ /* 0x000ea400080010ff */
[----:B--2---:R-:W-:Y:S05]  /*cf50*/  @!P0 BRA `(.L_x_220) ;  /* 0xfffffffc00f08947 */ /* 0x004fea000383ffff */
[----:B------:R-:W-:Y:S05]  /*cf60*/  BRA `(.L_x_90) ;  /* 0xffffff7400047947 */ /* 0x000fea000383ffff */
.L_x_95:
[----:B-1----:R-:W-:-:S07]  /*cf70*/  MOV R0, UR5 ;  /* 0x0000000500007c02 */ /* 0x002fce0008000f00 */
.L_x_221:
[----:B-1----:R1:W2:Y:S02]  /*cf80*/  SYNCS.PHASECHK.TRANS64.TRYWAIT P0, [R0+URZ], R3 ;  /* 0x00000003000075a7 */ /* 0x0022a400080011ff */
[----:B--2---:R-:W-:Y:S05]  /*cf90*/  @!P0 NANOSLEEP.SYNCS 0x989680 ;  /* 0x009896800000895d */ /* 0x004fea0003900000 */
[----:B------:R-:W2:Y:S02]  /*cfa0*/  @!P0 SYNCS.PHASECHK.TRANS64 P0, [R0+URZ], R3 ;  /* 0x00000003000085a7 */ /* 0x000ea400080010ff */
[----:B--2---:R-:W-:Y:S05]  /*cfb0*/  @!P0 BRA `(.L_x_221) ;  /* 0xfffffffc00f08947 */ /* 0x004fea000383ffff */
[----:B------:R-:W-:Y:S05]  /*cfc0*/  BRA `(.L_x_222) ;  /* 0xffffff7400bc7947 */ /* 0x000fea000383ffff */
.L_x_98:
[----:B------:R-:W-:-:S07]  /*cfd0*/  MOV R0, UR8 ;  /* 0x0000000800007c02 */ /* 0x000fce0008000f00 */
.L_x_223:
[----:B-1----:R1:W2:Y:S02]  /*cfe0*/  SYNCS.PHASECHK.TRANS64.TRYWAIT P1, [R0+URZ+0x210], R3 ;  /* 0x00021003000075a7 */ /* 0x0022a400080211ff */
[----:B--2---:R-:W-:Y:S05]  /*cff0*/  @!P1 NANOSLEEP.SYNCS 0x989680 ;  /* 0x009896800000995d */ /* 0x004fea0003900000 */
[----:B------:R-:W2:Y:S02]  /*d000*/  @!P1 SYNCS.PHASECHK.TRANS64 P1, [R0+URZ+0x210], R3 ;  /* 0x00021003000095a7 */ /* 0x000ea400080210ff */
[----:B--2---:R-:W-:Y:S05]  /*d010*/  @!P1 BRA `(.L_x_223) ;  /* 0xfffffffc00f09947 */ /* 0x004fea000383ffff */
[----:B------:R-:W-:Y:S05]  /*d020*/  BRA `(.L_x_224) ;  /* 0xffffff7800087947 */ /* 0x000fea000383ffff */
.L_x_103:
[----:B--2---:R2:W4:Y:S02]  /*d030*/  SYNCS.PHASECHK.TRANS64.TRYWAIT P0, [R0+URZ+0x1b0], R3 ;  /* 0x0001b003000075a7 */ /* 0x00452400080011ff */
[----:B----4-:R-:W-:Y:S05]  /*d040*/  @!P0 NANOSLEEP.SYNCS 0x989680 ;  /* 0x009896800000895d */ /* 0x010fea0003900000 */
[----:B------:R-:W4:Y:S02]  /*d050*/  @!P0 SYNCS.PHASECHK.TRANS64 P0, [R0+URZ+0x1b0], R3 ;  /* 0x0001b003000085a7 */ /* 0x000f2400080010ff */
[----:B----4-:R-:W-:Y:S05]  /*d060*/  @!P0 BRA `(.L_x_103) ;  /* 0xfffffffc00f08947 */ /* 0x010fea000383ffff */
[----:B------:R-:W-:Y:S05]  /*d070*/  BRA `(.L_x_225) ;  /* 0xffffff7c001c7947 */ /* 0x000fea000383ffff */
.L_x_106:
[----:B------:R-:W-:Y:S07]  /*d080*/  MOV R0, UR7 ;  /* 0x0000000700007c02 */ /* 0x000fee0008000f00 */
.L_x_226:
[----:B--2---:R2:W4:Y:S02]  /*d090*/  SYNCS.PHASECHK.TRANS64.TRYWAIT P0, [R0+URZ+0x1a8], R3 ;  /* 0x0001a803000075a7 */ /* 0x00452400080011ff */
[----:B----4-:R-:W-:Y:S05]  /*d0a0*/  @!P0 NANOSLEEP.SYNCS 0x989680 ;  /* 0x009896800000895d */ /* 0x010fea0003900000 */
[----:B------:R-:W4:Y:S02]  /*d0b0*/  @!P0 SYNCS.PHASECHK.TRANS64 P0, [R0+URZ+0x1a8], R3 ;  /* 0x0001a803000085a7 */ /* 0x000f2400080010ff */
[----:B----4-:R-:W-:Y:S05]  /*d0c0*/  @!P0 BRA `(.L_x_226) ;  /* 0xfffffffc00f08947 */ /* 0x010fea000383ffff */
[----:B------:R-:W-:Y:S05]  /*d0d0*/  BRA `(.L_x_105) ;  /* 0xffffff7c00fc7947 */ /* 0x000fea000383ffff */
.L_x_109:
[----:B------:R-:W-:Y:S07]  /*d0e0*/  MOV R3, UR7 ;  /* 0x0000000700037c02 */ /* 0x000fee0008000f00 */
.L_x_227:
[----:B-1----:R1:W2:Y:S02]  /*d0f0*/  SYNCS.PHASECHK.TRANS64.TRYWAIT P0, [R3+URZ+0x180], R12 ;  /* 0x0001800c030075a7 */ /* 0x0022a400080011ff */
[----:B--2---:R-:W-:Y:S05]  /*d100*/  @!P0 NANOSLEEP.SYNCS 0x989680 ;  /* 0x009896800000895d */ /* 0x004fea0003900000 */
[----:B------:R-:W2:Y:S02]  /*d110*/  @!P0 SYNCS.PHASECHK.TRANS64 P0, [R3+URZ+0x180], R12 ;  /* 0x0001800c030085a7 */ /* 0x000ea400080010ff */
[----:B--2---:R-:W-:Y:S05]  /*d120*/  @!P0 BRA `(.L_x_227) ;  /* 0xfffffffc00f08947 */ /* 0x004fea000383ffff */
[----:B------:R-:W-:Y:S05]  /*d130*/  BRA `(.L_x_228) ;  /* 0xffffff8000747947 */ /* 0x000fea000383ffff */
.L_x_110:
[----:B-1----:R-:W-:Y:S07]  /*d140*/  MOV R3, UR7 ;  /* 0x0000000700037c02 */ /* 0x002fee0008000f00 */
.L_x_229:
[----:B-1----:R1:W2:Y:S02]  /*d150*/  SYNCS.PHASECHK.TRANS64.TRYWAIT P0, [R3+URZ+0x188], R12 ;  /* 0x0001880c030075a7 */ /* 0x0022a400080011ff */
[----:B--2---:R-:W-:Y:S05]  /*d160*/  @!P0 NANOSLEEP.SYNCS 0x989680 ;  /* 0x009896800000895d */ /* 0x004fea0003900000 */
[----:B------:R-:W2:Y:S02]  /*d170*/  @!P0 SYNCS.PHASECHK.TRANS64 P0, [R3+URZ+0x188], R12 ;  /* 0x0001880c030085a7 */ /* 0x000ea400080010ff */
[----:B--2---:R-:W-:Y:S05]  /*d180*/  @!P0 BRA `(.L_x_229) ;  /* 0xfffffffc00f08947 */ /* 0x004fea000383ffff */
[----:B------:R-:W-:Y:S05]  /*d190*/  BRA `(.L_x_230) ;  /* 0xffffff8000b07947 */ /* 0x000fea000383ffff */
.L_x_111:
[----:B-1----:R-:W-:Y:S07]  /*d1a0*/  MOV R3, UR7 ;  /* 0x0000000700037c02 */ /* 0x002fee0008000f00 */
.L_x_231:
[----:B-1----:R1:W2:Y:S02]  /*d1b0*/  SYNCS.PHASECHK.TRANS64.TRYWAIT P0, [R3+URZ+0x190], R12 ;  /* 0x0001900c030075a7 */ /* 0x0022a400080011ff */
[----:B--2---:R-:W-:Y:S05]  /*d1c0*/  @!P0 NANOSLEEP.SYNCS 0x989680 ;  /* 0x009896800000895d */ /* 0x004fea0003900000 */
[----:B------:R-:W2:Y:S02]  /*d1d0*/  @!P0 SYNCS.PHASECHK.TRANS64 P0, [R3+URZ+0x190], R12 ;  /* 0x0001900c030085a7 */ /* 0x000ea400080010ff */
[----:B--2---:R-:W-:Y:S05]  /*d1e0*/  @!P0 BRA `(.L_x_231) ;  /* 0xfffffffc00f08947 */ /* 0x004fea000383ffff */
[----:B------:R-:W-:Y:S05]  /*d1f0*/  BRA `(.L_x_232) ;  /* 0xffffff8000f87947 */ /* 0x000fea000383ffff */
.L_x_112:
[----:B------:R-:W-:Y:S07]  /*d200*/  MOV R3, UR7 ;  /* 0x0000000700037c02 */ /* 0x000fee0008000f00 */
.L_x_233:
[----:B-1----:R1:W2:Y:S02]  /*d210*/  SYNCS.PHASECHK.TRANS64.TRYWAIT P0, [R3+URZ+0x198], R12 ;  /* 0x0001980c030075a7 */ /* 0x0022a400080011ff */
[----:B--2---:R-:W-:Y:S05]  /*d220*/  @!P0 NANOSLEEP.SYNCS 0x989680 ;  /* 0x009896800000895d */ /* 0x004fea0003900000 */
[----:B------:R-:W2:Y:S02]  /*d230*/  @!P0 SYNCS.PHASECHK.TRANS64 P0, [R3+URZ+0x198], R12 ;  /* 0x0001980c030085a7 */ /* 0x000ea400080010ff */
[----:B--2---:R-:W-:Y:S05]  /*d240*/  @!P0 BRA `(.L_x_233) ;  /* 0xfffffffc00f08947 */ /* 0x004fea000383ffff */
[----:B------:R-:W-:Y:S05]  /*d250*/  BRA `(.L_x_234) ;  /* 0xffffff8400807947 */ /* 0x000fea000383ffff */
.L_x_114:
[----:B------:R-:W-:-:S07]  /*d260*/  MOV R0, UR7 ;  /* 0x0000000700007c02 */ /* 0x000fce0008000f00 */
.L_x_235:
[----:B-1----:R1:W4:Y:S02]  /*d270*/  SYNCS.PHASECHK.TRANS64.TRYWAIT P0, [R0+URZ+0x180], R3 ;  /* 0x00018003000075a7 */ /* 0x00232400080011ff */
[----:B----4-:R-:W-:Y:S05]  /*d280*/  @!P0 NANOSLEEP.SYNCS 0x989680 ;  /* 0x009896800000895d */ /* 0x010fea0003900000 */
[----:B------:R-:W4:Y:S02]  /*d290*/  @!P0 SYNCS.PHASECHK.TRANS64 P0, [R0+URZ+0x180], R3 ;  /* 0x00018003000085a7 */ /* 0x000f2400080010ff */
[----:B----4-:R-:W-:Y:S05]  /*d2a0*/  @!P0 BRA `(.L_x_235) ;  /* 0xfffffffc00f08947 */ /* 0x010fea000383ffff */
[----:B------:R-:W-:Y:S05]  /*d2b0*/  BRA `(.L_x_236) ;  /* 0xffffff8400f07947 */ /* 0x000fea000383ffff */
.L_x_115:
[----:B-1----:R-:W-:-:S07]  /*d2c0*/  MOV R0, UR7 ;  /* 0x0000000700007c02 */ /* 0x002fce0008000f00 */
.L_x_237:
[----:B-1----:R1:W4:Y:S02]  /*d2d0*/  SYNCS.PHASECHK.TRANS64.TRYWAIT P0, [R0+URZ+0x188], R3 ;  /* 0x00018803000075a7 */ /* 0x00232400080011ff */
[----:B----4-:R-:W-:Y:S05]  /*d2e0*/  @!P0 NANOSLEEP.SYNCS 0x989680 ;  /* 0x009896800000895d */ /* 0x010fea0003900000 */
[----:B------:R-:W4:Y:S02]  /*d2f0*/  @!P0 SYNCS.PHASECHK.TRANS64 P0, [R0+URZ+0x188], R3 ;  /* 0x00018803000085a7 */ /* 0x000f2400080010ff */
[----:B----4-:R-:W-:Y:S05]  /*d300*/  @!P0 BRA `(.L_x_237) ;  /* 0xfffffffc00f08947 */ /* 0x010fea000383ffff */
[----:B------:R-:W-:Y:S05]  /*d310*/  BRA `(.L_x_238) ;  /* 0xffffff8400e07947 */ /* 0x000fea000383ffff */
.L_x_116:
[----:B-1----:R-:W-:-:S07]  /*d320*/  MOV R0, UR7 ;  /* 0x0000000700007c02 */ /* 0x002fce0008000f00 */
.L_x_239:
[----:B-1----:R1:W4:Y:S02]  /*d330*/  SYNCS.PHASECHK.TRANS64.TRYWAIT P0, [R0+URZ+0x190], R3 ;  /* 0x00019003000075a7 */ /* 0x00232400080011ff */
[----:B----4-:R-:W-:Y:S05]  /*d340*/  @!P0 NANOSLEEP.SYNCS 0x989680 ;  /* 0x009896800000895d */ /* 0x010fea0003900000 */
[----:B------:R-:W4:Y:S02]  /*d350*/  @!P0 SYNCS.PHASECHK.TRANS64 P0, [R0+URZ+0x190], R3 ;  /* 0x00019003000085a7 */ /* 0x000f2400080010ff */
[----:B----4-:R-:W-:Y:S05]  /*d360*/  @!P0 BRA `(.L_x_239) ;  /* 0xfffffffc00f08947 */ /* 0x010fea000383ffff */
[----:B------:R-:W-:Y:S05]  /*d370*/  BRA `(.L_x_240) ;  /* 0xffffff8400d07947 */ /* 0x000fea000383ffff */
.L_x_118:
[----:B--2---:R2:W3:Y:S02]  /*d380*/  SYNCS.PHASECHK.TRANS64.TRYWAIT P0, [R0+URZ+0x1b0], R3 ;  /* 0x0001b003000075a7 */ /* 0x0044e400080011ff */
[----:B---3--:R-:W-:Y:S05]  /*d390*/  @!P0 NANOSLEEP.SYNCS 0x989680 ;  /* 0x009896800000895d */ /* 0x008fea0003900000 */
[----:B------:R-:W3:Y:S02]  /*d3a0*/  @!P0 SYNCS.PHASECHK.TRANS64 P0, [R0+URZ+0x1b0], R3 ;  /* 0x0001b003000085a7 */ /* 0x000ee400080010ff */
[----:B---3--:R-:W-:Y:S05]  /*d3b0*/  @!P0 BRA `(.L_x_118) ;  /* 0xfffffffc00f08947 */ /* 0x008fea000383ffff */
[----:B------:R-:W-:Y:S05]  /*d3c0*/  BRA `(.L_x_241) ;  /* 0xffffff8800987947 */ /* 0x000fea000383ffff */
.L_x_129:
[----:B-1----:R1:W3:Y:S02]  /*d3d0*/  SYNCS.PHASECHK.TRANS64.TRYWAIT P1, [R3+URZ+0x160], R0 ;  /* 0x00016000030075a7 */ /* 0x0022e400080211ff */
[----:B---3--:R-:W-:Y:S05]  /*d3e0*/  @!P1 NANOSLEEP.SYNCS 0x989680 ;  /* 0x009896800000995d */ /* 0x008fea0003900000 */
[----:B------:R-:W3:Y:S02]  /*d3f0*/  @!P1 SYNCS.PHASECHK.TRANS64 P1, [R3+URZ+0x160], R0 ;  /* 0x00016000030095a7 */ /* 0x000ee400080210ff */
[----:B---3--:R-:W-:Y:S05]  /*d400*/  @!P1 BRA `(.L_x_129) ;  /* 0xfffffffc00f09947 */ /* 0x008fea000383ffff */
[----:B------:R-:W-:Y:S05]  /*d410*/  BRA `(.L_x_128) ;  /* 0xffffff9400bc7947 */ /* 0x000fea000383ffff */
.L_x_131:
[----:B-1----:R1:W4:Y:S02]  /*d420*/  SYNCS.PHASECHK.TRANS64.TRYWAIT P0, [R191+URZ+0x1d0], R2 ;  /* 0x0001d002bf0075a7 */ /* 0x00232400080011ff */
[----:B----4-:R-:W-:Y:S05]  /*d430*/  @!P0 NANOSLEEP.SYNCS 0x989680 ;  /* 0x009896800000895d */ /* 0x010fea0003900000 */
[----:B------:R-:W4:Y:S02]  /*d440*/  @!P0 SYNCS.PHASECHK.TRANS64 P0, [R191+URZ+0x1d0], R2 ;  /* 0x0001d002bf0085a7 */ /* 0x000f2400080010ff */
[----:B----4-:R-:W-:Y:S05]  /*d450*/  @!P0 BRA `(.L_x_131) ;  /* 0xfffffffc00f08947 */ /* 0x010fea000383ffff */
[----:B------:R-:W-:Y:S05]  /*d460*/  BRA `(.L_x_130) ;  /* 0xffffff9800187947 */ /* 0x000fea000383ffff */
.L_x_140:
[----:B--2---:R2:W3:Y:S02]  /*d470*/  SYNCS.PHASECHK.TRANS64.TRYWAIT P0, [R206+URZ+0x160], R3 ;  /* 0x00016003ce0075a7 */ /* 0x0044e400080011ff */
[----:B---3--:R-:W-:Y:S05]  /*d480*/  @!P0 NANOSLEEP.SYNCS 0x989680 ;  /* 0x009896800000895d */ /* 0x008fea0003900000 */
[----:B------:R-:W3:Y:S02]  /*d490*/  @!P0 SYNCS.PHASECHK.TRANS64 P0, [R206+URZ+0x160], R3 ;  /* 0x00016003ce0085a7 */ /* 0x000ee400080010ff */
[----:B---3--:R-:W-:Y:S05]  /*d4a0*/  @!P0 BRA `(.L_x_140) ;  /* 0xfffffffc00f08947 */ /* 0x008fea000383ffff */
[----:B------:R-:W-:Y:S05]  /*d4b0*/  BRA `(.L_x_139) ;  /* 0xffffffac00247947 */ /* 0x000fea000383ffff */
.L_x_149:
[----:B--2---:R2:W3:Y:S02]  /*d4c0*/  SYNCS.PHASECHK.TRANS64.TRYWAIT P0, [R0+URZ+0x160], R7 ;  /* 0x00016007000075a7 */ /* 0x0044e400080011ff */
[----:B---3--:R-:W-:Y:S05]  /*d4d0*/  @!P0 NANOSLEEP.SYNCS 0x989680 ;  /* 0x009896800000895d */ /* 0x008fea0003900000 */
[----:B------:R-:W3:Y:S02]  /*d4e0*/  @!P0 SYNCS.PHASECHK.TRANS64 P0, [R0+URZ+0x160], R7 ;  /* 0x00016007000085a7 */ /* 0x000ee400080010ff */
[----:B---3--:R-:W-:Y:S05]  /*d4f0*/  @!P0 BRA `(.L_x_149) ;  /* 0xfffffffc00f08947 */ /* 0x008fea000383ffff */
[----:B------:R-:W-:Y:S05]  /*d500*/  BRA `(.L_x_148) ;  /* 0xffffffc0007c7947 */ /* 0x000fea000383ffff */
.L_x_158:
[----:B--2---:R2:W3:Y:S02]  /*d510*/  SYNCS.PHASECHK.TRANS64.TRYWAIT P0, [R0+URZ+0x160], R3 ;  /* 0x00016003000075a7 */ /* 0x0044e400080011ff */
[----:B---3--:R-:W-:Y:S05]  /*d520*/  @!P0 NANOSLEEP.SYNCS 0x989680 ;  /* 0x009896800000895d */ /* 0x008fea0003900000 */
[----:B------:R-:W3:Y:S02]  /*d530*/  @!P0 SYNCS.PHASECHK.TRANS64 P0, [R0+URZ+0x160], R3 ;  /* 0x00016003000085a7 */ /* 0x000ee400080010ff */
[----:B---3--:R-:W-:Y:S05]  /*d540*/  @!P0 BRA `(.L_x_158) ;  /* 0xfffffffc00f08947 */ /* 0x008fea000383ffff */
[----:B------:R-:W-:Y:S05]  /*d550*/  BRA `(.L_x_157) ;  /* 0xffffffd400e07947 */ /* 0x000fea000383ffff */
        .weak           $__internal_0_$__cuda_sm10x_tcgen05_guardrail_trap_col_being_dealloced_not_returned_by_alloc
        .type           $__internal_0_$__cuda_sm10x_tcgen05_guardrail_trap_col_being_dealloced_not_returned_by_alloc,@function
        .size           $__internal_0_$__cuda_sm10x_tcgen05_guardrail_trap_col_being_dealloced_not_returned_by_alloc,($__internal_1_$__cuda_sm10x_tcgen05_guardrail_trap_phase_invalid_during_alloc - $__internal_0_$__cuda_sm10x_tcgen05_guardrail_trap_col_being_dealloced_not_returned_by_alloc)
$__internal_0_$__cuda_sm10x_tcgen05_guardrail_trap_col_being_dealloced_not_returned_by_alloc:
[----:B------:R-:W-:Y:S05]  /*d560*/  BPT.TRAP 0x1 ;  /* 0x000000040000795c */ /* 0x000fea0000300000 */
[----:B------:R-:W-:-:S04]  /*d570*/  HFMA2 R3, -RZ, RZ, 0, 0 ;  /* 0x00000000ff037431 */ /* 0x000fc800000001ff */
[----:B------:R-:W-:Y:S05]  /*d580*/  RET.REL.NODEC R2 `(_ZN7cutlass13device_kernelINS_4gemm6kernel13GemmUniversalIN4cute5tupleIJiiiiEEENS1_10collective13CollectiveMmaINS1_35MainloopSm100TmaUmmaWarpSpecializedILi22ELi2ELi2ENS5_IJNS4_1CILi2EEENSA_ILi1EEESC_EEEEENS5_IJNSA_ILi256EEESF_NSA_ILi32EEEEEENS_12float_e4m3_tENS5_IJlSC_lEEESI_SJ_NS4_8TiledMMAINS4_8MMA_AtomIJNS4_10MMA_TraitsINS4_25SM100_MMA_F8F6F4_2x1SM_SSEJSI_SI_fSF_SF_NS4_17integral_constantINS4_4UMMA5MajorELSQ_0EEESR_NSO_INSP_7ScaleInELSS_0EEEST_EEEEEENS4_6LayoutINS5_IJSC_SC_SC_EEENS5_IJNSA_ILi0EEESY_SY_EEEEENS5_IJNS4_10UnderscoreES11_S11_EEEEENS4_18SM100_TMA_2SM_LOADENS4_14ComposedLayoutINS4_7SwizzleILi1ELi4ELi3EEENS4_18smem_ptr_flag_bitsILi8EEENSW_INS5_IJNSA_ILi8EEESG_EEENS5_IJSG_SC_EEEEEEEvNS4_8identityES14_S1E_vS1F_EENS_8epilogue10collective18CollectiveEpilogueINS1H_23Sm100TmaWarpSpecializedILi4ELi2ELi64ELb0ELb0EEEJNS5_IJNSA_ILi128EEESF_SG_EEENS5_IJNSW_IS1M_SC_EENSW_INSA_ILi64EEESC_EEEEESI_SJ_SI_SJ_NS1H_6fusion15FusionCallbacksIS1L_NS1S_17LinearCombinationISI_fSI_fLNS_15FloatRoundStyleE2EEES1N_S1R_JEEENS4_5SM1004TMEM4LOAD26SM100_TMEM_LOAD_32dp32b64xENS4_13SM90_TMA_LOADENS15_INS16_ILi2ELi4ELi3EEES19_NSW_INS5_IJS1A_S1P_EEENS5_IJS1P_SC_EEEEEEENS4_39AutoVectorizingCopyWithAssumedAlignmentILi128EEENS4_14SM90_TMA_STOREES27_S29_S29_EEEvvEEEEvNT_6ParamsE) ;  /* 0xffffff28029c7950 */ /* 0x000fea0003c3ffff */
        .weak           $__internal_1_$__cuda_sm10x_tcgen05_guardrail_trap_phase_invalid_during_alloc
        .type           $__internal_1_$__cuda_sm10x_tcgen05_guardrail_trap_phase_invalid_during_alloc,@function
        .size           $__internal_1_$__cuda_sm10x_tcgen05_guardrail_trap_phase_invalid_during_alloc,($__internal_2_$__cuda_sm10x_tcgen05_guardrail_trap_unallocated_columns_being_dealloced - $__internal_1_$__cuda_sm10x_tcgen05_guardrail_trap_phase_invalid_during_alloc)
$__internal_1_$__cuda_sm10x_tcgen05_guardrail_trap_phase_invalid_during_alloc:
[----:B------:R-:W-:Y:S05]  /*d590*/  BPT.TRAP 0x1 ;  /* 0x000000040000795c */ /* 0x000fea0000300000 */
[----:B------:R-:W-:-:S04]  /*d5a0*/  MOV R3, 0x0 ;  /* 0x0000000000037802 */ /* 0x000fc80000000f00 */
[----:B------:R-:W-:Y:S05]  /*d5b0*/  RET.REL.NODEC R2 `(_ZN7cutlass13device_kernelINS_4gemm6kernel13GemmUniversalIN4cute5tupleIJiiiiEEENS1_10collective13CollectiveMmaINS1_35MainloopSm100TmaUmmaWarpSpecializedILi22ELi2ELi2ENS5_IJNS4_1CILi2EEENSA_ILi1EEESC_EEEEENS5_IJNSA_ILi256EEESF_NSA_ILi32EEEEEENS_12float_e4m3_tENS5_IJlSC_lEEESI_SJ_NS4_8TiledMMAINS4_8MMA_AtomIJNS4_10MMA_TraitsINS4_25SM100_MMA_F8F6F4_2x1SM_SSEJSI_SI_fSF_SF_NS4_17integral_constantINS4_4UMMA5MajorELSQ_0EEESR_NSO_INSP_7ScaleInELSS_0EEEST_EEEEEENS4_6LayoutINS5_IJSC_SC_SC_EEENS5_IJNSA_ILi0EEESY_SY_EEEEENS5_IJNS4_10UnderscoreES11_S11_EEEEENS4_18SM100_TMA_2SM_LOADENS4_14ComposedLayoutINS4_7SwizzleILi1ELi4ELi3EEENS4_18smem_ptr_flag_bitsILi8EEENSW_INS5_IJNSA_ILi8EEESG_EEENS5_IJSG_SC_EEEEEEEvNS4_8identityES14_S1E_vS1F_EENS_8epilogue10collective18CollectiveEpilogueINS1H_23Sm100TmaWarpSpecializedILi4ELi2ELi64ELb0ELb0EEEJNS5_IJNSA_ILi128EEESF_SG_EEENS5_IJNSW_IS1M_SC_EENSW_INSA_ILi64EEESC_EEEEESI_SJ_SI_SJ_NS1H_6fusion15FusionCallbacksIS1L_NS1S_17LinearCombinationISI_fSI_fLNS_15FloatRoundStyleE2EEES1N_S1R_JEEENS4_5SM1004TMEM4LOAD26SM100_TMEM_LOAD_32dp32b64xENS4_13SM90_TMA_LOADENS15_INS16_ILi2ELi4ELi3EEES19_NSW_INS5_IJS1A_S1P_EEENS5_IJS1P_SC_EEEEEEENS4_39AutoVectorizingCopyWithAssumedAlignmentILi128EEENS4_14SM90_TMA_STOREES27_S29_S29_EEEvvEEEEvNT_6ParamsE) ;  /* 0xffffff2802907950 */ /* 0x000fea0003c3ffff */
        .weak           $__internal_2_$__cuda_sm10x_tcgen05_guardrail_trap_unallocated_columns_being_dealloced
        .type           $__internal_2_$__cuda_sm10x_tcgen05_guardrail_trap_unallocated_columns_being_dealloced,@function
        .size           $__internal_2_$__cuda_sm10x_tcgen05_guardrail_trap_unallocated_columns_being_dealloced,(.L_x_243 - $__internal_2_$__cuda_sm10x_tcgen05_guardrail_trap_unallocated_columns_being_dealloced)
$__internal_2_$__cuda_sm10x_tcgen05_guardrail_trap_unallocated_columns_being_dealloced:
[----:B------:R-:W-:Y:S05]  /*d5c0*/  BPT.TRAP 0x1 ;  /* 0x000000040000795c */ /* 0x000fea0000300000 */
[----:B------:R-:W-:-:S04]  /*d5d0*/  HFMA2 R3, -RZ, RZ, 0, 0 ;  /* 0x00000000ff037431 */ /* 0x000fc800000001ff */
[----:B------:R-:W-:Y:S05]  /*d5e0*/  RET.REL.NODEC R2 `(_ZN7cutlass13device_kernelINS_4gemm6kernel13GemmUniversalIN4cute5tupleIJiiiiEEENS1_10collective13CollectiveMmaINS1_35MainloopSm100TmaUmmaWarpSpecializedILi22ELi2ELi2ENS5_IJNS4_1CILi2EEENSA_ILi1EEESC_EEEEENS5_IJNSA_ILi256EEESF_NSA_ILi32EEEEEENS_12float_e4m3_tENS5_IJlSC_lEEESI_SJ_NS4_8TiledMMAINS4_8MMA_AtomIJNS4_10MMA_TraitsINS4_25SM100_MMA_F8F6F4_2x1SM_SSEJSI_SI_fSF_SF_NS4_17integral_constantINS4_4UMMA5MajorELSQ_0EEESR_NSO_INSP_7ScaleInELSS_0EEEST_EEEEEENS4_6LayoutINS5_IJSC_SC_SC_EEENS5_IJNSA_ILi0EEESY_SY_EEEEENS5_IJNS4_10UnderscoreES11_S11_EEEEENS4_18SM100_TMA_2SM_LOADENS4_14ComposedLayoutINS4_7SwizzleILi1ELi4ELi3EEENS4_18smem_ptr_flag_bitsILi8EEENSW_INS5_IJNSA_ILi8EEESG_EEENS5_IJSG_SC_EEEEEEEvNS4_8identityES14_S1E_vS1F_EENS_8epilogue10collective18CollectiveEpilogueINS1H_23Sm100TmaWarpSpecializedILi4ELi2ELi64ELb0ELb0EEEJNS5_IJNSA_ILi128EEESF_SG_EEENS5_IJNSW_IS1M_SC_EENSW_INSA_ILi64EEESC_EEEEESI_SJ_SI_SJ_NS1H_6fusion15FusionCallbacksIS1L_NS1S_17LinearCombinationISI_fSI_fLNS_15FloatRoundStyleE2EEES1N_S1R_JEEENS4_5SM1004TMEM4LOAD26SM100_TMEM_LOAD_32dp32b64xENS4_13SM90_TMA_LOADENS15_INS16_ILi2ELi4ELi3EEES19_NSW_INS5_IJS1A_S1P_EEENS5_IJS1P_SC_EEEEEEENS4_39AutoVectorizingCopyWithAssumedAlignmentILi128EEENS4_14SM90_TMA_STOREES27_S29_S29_EEEvvEEEEvNT_6ParamsE) ;  /* 0xffffff2802847950 */ /* 0x000fea0003c3ffff */
.L_x_242:
[----:B------:R-:W-:-:S00]  /*d5f0*/  BRA `(.L_x_242) ;  /* 0xfffffffc00fc7947 */ /* 0x000fc0000383ffff */
[----:B------:R-:W-:-:S00]  /*d600*/  NOP ;  /* 0x0000000000007918 */ /* 0x000fc00000000000 */
[----:B------:R-:W-:-:S00]  /*d610*/  NOP ;  /* 0x0000000000007918 */ /* 0x000fc00000000000 */
[----:B------:R-:W-:-:S00]  /*d620*/  NOP ;  /* 0x0000000000007918 */ /* 0x000fc00000000000 */
[----:B------:R-:W-:-:S00]  /*d630*/  NOP ;  /* 0x0000000000007918 */ /* 0x000fc00000000000 */
[----:B------:R-:W-:-:S00]  /*d640*/  NOP ;  /* 0x0000000000007918 */ /* 0x000fc00000000000 */
[----:B------:R-:W-:-:S00]  /*d650*/  NOP ;  /* 0x0000000000007918 */ /* 0x000fc00000000000 */
[----:B------:R-:W-:-:S00]  /*d660*/  NOP ;  /* 0x0000000000007918 */ /* 0x000fc00000000000 */
[----:B------:R-:W-:-:S00]  /*d670*/  NOP ;  /* 0x0000000000007918 */ /* 0x000fc00000000000 */
.L_x_243:


//--------------------- .nv.global.init           --------------------------
	.section	.nv.global.init,"aw",@progbits
.nv.global.init:
	.type		$str$27,@object
	.size		$str$27,($str$28 - $str$27)
$str$27:
        /*0000*/ 	.byte	0x28, 0x61, 0x64, 0x64, 0x72, 0x65, 0x73, 0x73, 0x20, 0x26, 0x20, 0x6d, 0x61, 0x73, 0x6b, 0x29
        /*0010*/ 	.byte	0x20, 0x3d, 0x3d, 0x20, 0x30, 0x00
	.type		$str$28,@object
	.size		$str$28,($str$26 - $str$28)
$str$28:
        /*0016*/ 	.byte	0x2f, 0x74, 0x6d, 0x70, 0x2f, 0x63, 0x75, 0x74, 0x6c, 0x61, 0x73, 0x73, 0x5f, 0x73, 0x77, 0x65
        /*0026*/ 	.byte	0x65, 0x70, 0x5f, 0x73, 0x72, 0x63, 0x2f, 0x69, 0x6e, 0x63, 0x6c, 0x75, 0x64, 0x65, 0x2f, 0x63
        /*0036*/ 	.byte	0x75, 0x74, 0x65, 0x2f, 0x70, 0x6f, 0x69, 0x6e, 0x74, 0x65, 0x72, 0x5f, 0x66, 0x6c, 0x61, 0x67
        /*0046*/ 	.byte	0x67, 0x65, 0x64, 0x2e, 0x68, 0x70, 0x70, 0x00
	.type		$str$26,@object
	.size		$str$26,($str$25 - $str$26)
$str$26:
        /*004e*/ 	.byte	0x2f, 0x74, 0x6d, 0x70, 0x2f, 0x63, 0x75, 0x74, 0x6c, 0x61, 0x73, 0x73, 0x5f, 0x73, 0x77, 0x65
        /*005e*/ 	.byte	0x65, 0x70, 0x5f, 0x73, 0x72, 0x63, 0x2f, 0x69, 0x6e, 0x63, 0x6c, 0x75, 0x64, 0x65, 0x2f, 0x63
        /*006e*/ 	.byte	0x75, 0x74, 0x65, 0x2f, 0x61, 0x74, 0x6f, 0x6d, 0x2f, 0x63, 0x6f, 0x70, 0x79, 0x5f, 0x74, 0x72
        /*007e*/ 	.byte	0x61, 0x69, 0x74, 0x73, 0x5f, 0x73, 0x6d, 0x31, 0x30, 0x30, 0x2e, 0x68, 0x70, 0x70, 0x00
	.type		$str$25,@object
	.size		$str$25,(__unnamed_1 - $str$25)
$str$25:
        /*008d*/ 	.byte	0x28, 0x28, 0x75, 0x69, 0x6e, 0x74, 0x33, 0x32, 0x5f, 0x74, 0x28, 0x74, 0x68, 0x72, 0x65, 0x61
        /*009d*/ 	.byte	0x64, 0x49, 0x64, 0x78, 0x2e, 0x78, 0x29, 0x20, 0x2f, 0x20, 0x33, 0x32, 0x29, 0x20, 0x25, 0x20
        /*00ad*/ 	.byte	0x34, 0x29, 0x20, 0x3d, 0x3d, 0x20, 0x28, 0x28, 0x28, 0x74, 0x6d, 0x65, 0x6d, 0x5f, 0x61, 0x64
        /*00bd*/ 	.byte	0x64, 0x72, 0x20, 0x3e, 0x3e, 0x20, 0x31, 0x36, 0x29, 0x20, 0x2f, 0x20, 0x33, 0x32, 0x29, 0x20
        /*00cd*/ 	.byte	0x25, 0x20, 0x34, 0x29, 0x00
	.type		__unnamed_1,@object
	.size		__unnamed_1,(__unnamed_2 - __unnamed_1)
__unnamed_1:
        /*00d2*/ 	.byte	0x61, 0x75, 0x74, 0x6f, 0x20, 0x63, 0x75, 0x74, 0x65, 0x3a, 0x3a, 0x61, 0x73, 0x5f, 0x70, 0x6f
        /* <DEDUP_REMOVED lines=24> */
        /*0262*/ 	.byte	0x43, 0x3c, 0x38, 0x31, 0x39, 0x32, 0x3e, 0x3e, 0x3e, 0x3e, 0x5d, 0x00
	.type		__unnamed_2,@object
	.size		__unnamed_2,(__unnamed_3 - __unnamed_2)
__unnamed_2:
        /* <DEDUP_REMOVED lines=26> */
	.type		__unnamed_3,@object
	.size		__unnamed_3,(.L_3 - __unnamed_3)
__unnamed_3:
        /* <DEDUP_REMOVED lines=42> */
        /*06aa*/ 	.byte	0x3e, 0x3e, 0x3e, 0x3e, 0x5d, 0x00
.L_3:


//--------------------- .nv.shared._ZN7cutlass13device_kernelINS_4gemm6kernel13GemmUniversalIN4cute5tupleIJiiiiEEENS1_10collective13CollectiveMmaINS1_35MainloopSm100TmaUmmaWarpSpecializedILi22ELi2ELi2ENS5_IJNS4_1CILi2EEENSA_ILi1EEESC_EEEEENS5_IJNSA_ILi256EEESF_NSA_ILi32EEEEEENS_12float_e4m3_tENS5_IJlSC_lEEESI_SJ_NS4_8TiledMMAINS4_8MMA_AtomIJNS4_10MMA_TraitsINS4_25SM100_MMA_F8F6F4_2x1SM_SSEJSI_SI_fSF_SF_NS4_17integral_constantINS4_4UMMA5MajorELSQ_0EEESR_NSO_INSP_7ScaleInELSS_0EEEST_EEEEEENS4_6LayoutINS5_IJSC_SC_SC_EEENS5_IJNSA_ILi0EEESY_SY_EEEEENS5_IJNS4_10UnderscoreES11_S11_EEEEENS4_18SM100_TMA_2SM_LOADENS4_14ComposedLayoutINS4_7SwizzleILi1ELi4ELi3EEENS4_18smem_ptr_flag_bitsILi8EEENSW_INS5_IJNSA_ILi8EEESG_EEENS5_IJSG_SC_EEEEEEEvNS4_8identityES14_S1E_vS1F_EENS_8epilogue10collective18CollectiveEpilogueINS1H_23Sm100TmaWarpSpecializedILi4ELi2ELi64ELb0ELb0EEEJNS5_IJNSA_ILi128EEESF_SG_EEENS5_IJNSW_IS1M_SC_EENSW_INSA_ILi64EEESC_EEEEESI_SJ_SI_SJ_NS1H_6fusion15FusionCallbacksIS1L_NS1S_17LinearCombinationISI_fSI_fLNS_15FloatRoundStyleE2EEES1N_S1R_JEEENS4_5SM1004TMEM4LOAD26SM100_TMEM_LOAD_32dp32b64xENS4_13SM90_TMA_LOADENS15_INS16_ILi2ELi4ELi3EEES19_NSW_INS5_IJS1A_S1P_EEENS5_IJS1P_SC_EEEEEEENS4_39AutoVectorizingCopyWithAssumedAlignmentILi128EEENS4_14SM90_TMA_STOREES27_S29_S29_EEEvvEEEEvNT_6ParamsE --------------------------
	.section	.nv.shared._ZN7cutlass13device_kernelINS_4gemm6kernel13GemmUniversalIN4cute5tupleIJiiiiEEENS1_10collective13CollectiveMmaINS1_35MainloopSm100TmaUmmaWarpSpecializedILi22ELi2ELi2ENS5_IJNS4_1CILi2EEENSA_ILi1EEESC_EEEEENS5_IJNSA_ILi256EEESF_NSA_ILi32EEEEEENS_12float_e4m3_tENS5_IJlSC_lEEESI_SJ_NS4_8TiledMMAINS4_8MMA_AtomIJNS4_10MMA_TraitsINS4_25SM100_MMA_F8F6F4_2x1SM_SSEJSI_SI_fSF_SF_NS4_17integral_constantINS4_4UMMA5MajorELSQ_0EEESR_NSO_INSP_7ScaleInELSS_0EEEST_EEEEEENS4_6LayoutINS5_IJSC_SC_SC_EEENS5_IJNSA_ILi0EEESY_SY_EEEEENS5_IJNS4_10UnderscoreES11_S11_EEEEENS4_18SM100_TMA_2SM_LOADENS4_14ComposedLayoutINS4_7SwizzleILi1ELi4ELi3EEENS4_18smem_ptr_flag_bitsILi8EEENSW_INS5_IJNSA_ILi8EEESG_EEENS5_IJSG_SC_EEEEEEEvNS4_8identityES14_S1E_vS1F_EENS_8epilogue10collective18CollectiveEpilogueINS1H_23Sm100TmaWarpSpecializedILi4ELi2ELi64ELb0ELb0EEEJNS5_IJNSA_ILi128EEESF_SG_EEENS5_IJNSW_IS1M_SC_EENSW_INSA_ILi64EEESC_EEEEESI_SJ_SI_SJ_NS1H_6fusion15FusionCallbacksIS1L_NS1S_17LinearCombinationISI_fSI_fLNS_15FloatRoundStyleE2EEES1N_S1R_JEEENS4_5SM1004TMEM4LOAD26SM100_TMEM_LOAD_32dp32b64xENS4_13SM90_TMA_LOADENS15_INS16_ILi2ELi4ELi3EEES19_NSW_INS5_IJS1A_S1P_EEENS5_IJS1P_SC_EEEEEEENS4_39AutoVectorizingCopyWithAssumedAlignmentILi128EEENS4_14SM90_TMA_STOREES27_S29_S29_EEEvvEEEEvNT_6ParamsE,"aw",@nobits
	.sectionflags	@""
	.align	16
	.zero		1024


//--------------------- .nv.shared.reserved.0     --------------------------
	.section	.nv.shared.reserved.0,"aw",@nobits
	.weak		__nv_reservedSMEM_offset_0_alias
	.size		__nv_reservedSMEM_offset_0_alias, 0, 64
	.other		__nv_reservedSMEM_offset_0_alias,@"STO_CUDA_RESERVED_SHARED STV_DEFAULT"
__nv_reservedSMEM_offset_0_alias:
	.zero		0
.nv.shared.reserved.0:
	.zero		64
	.weak		__nv_reservedSMEM_tcgen05_partition
	.type		__nv_reservedSMEM_tcgen05_partition,@object
	.size		__nv_reservedSMEM_tcgen05_partition,(.L_0 - __nv_reservedSMEM_tcgen05_partition)
__nv_reservedSMEM_tcgen05_partition:
	.zero		32
.L_0:


//--------------------- .nv.global                --------------------------
	.section	.nv.global,"aw",@nobits
.nv.global:
	.type		_ZN40_INTERNAL_bee38d46_4_k_cu_7bb62760_247094cute1_E,@object
	.size		_ZN40_INTERNAL_bee38d46_4_k_cu_7bb62760_247094cute1_E,(_ZN40_INTERNAL_bee38d46_4_k_cu_7bb62760_247094cuda3std3__45__cpo6cbeginE - _ZN40_INTERNAL_bee38d46_4_k_cu_7bb62760_247094cute1_E)
_ZN40_INTERNAL_bee38d46_4_k_cu_7bb62760_247094cute1_E:
	.zero		1
	.type		_ZN40_INTERNAL_bee38d46_4_k_cu_7bb62760_247094cuda3std3__45__cpo6cbeginE,@object
	.size		_ZN40_INTERNAL_bee38d46_4_k_cu_7bb62760_247094cuda3std3__45__cpo6cbeginE,(_ZN40_INTERNAL_bee38d46_4_k_cu_7bb62760_247094cuda3std3__48in_placeE - _ZN40_INTERNAL_bee38d46_4_k_cu_7bb62760_247094cuda3std3__45__cpo6cbeginE)
_ZN40_INTERNAL_bee38d46_4_k_cu_7bb62760_247094cuda3std3__45__cpo6cbeginE:
	.zero		1
	.type		_ZN40_INTERNAL_bee38d46_4_k_cu_7bb62760_247094cuda3std3__48in_placeE,@object
	.size		_ZN40_INTERNAL_bee38d46_4_k_cu_7bb62760_247094cuda3std3__48in_placeE,(_ZN40_INTERNAL_bee38d46_4_k_cu_7bb62760_247094cuda3std6ranges3__45__cpo9iter_moveE - _ZN40_INTERNAL_bee38d46_4_k_cu_7bb62760_247094cuda3std3__48in_placeE)
_ZN40_INTERNAL_bee38d46_4_k_cu_7bb62760_247094cuda3std3__48in_placeE:
	.zero		1
	.type		_ZN40_INTERNAL_bee38d46_4_k_cu_7bb62760_247094cuda3std6ranges3__45__cpo9iter_moveE,@object
	.size		_ZN40_INTERNAL_bee38d46_4_k_cu_7bb62760_247094cuda3std6ranges3__45__cpo9iter_moveE,(_ZN40_INTERNAL_bee38d46_4_k_cu_7bb62760_247094cuda3std3__45__cpo5beginE - _ZN40_INTERNAL_bee38d46_4_k_cu_7bb62760_247094cuda3std6ranges3__45__cpo9iter_moveE)
_ZN40_INTERNAL_bee38d46_4_k_cu_7bb62760_247094cuda3std6ranges3__45__cpo9iter_moveE:
	.zero		1
	.type		_ZN40_INTERNAL_bee38d46_4_k_cu_7bb62760_247094cuda3std3__45__cpo5beginE,@object
	.size		_ZN40_INTERNAL_bee38d46_4_k_cu_7bb62760_247094cuda3std3__45__cpo5beginE,(_ZN40_INTERNAL_bee38d46_4_k_cu_7bb62760_247094cuda3std3__442_GLOBAL__N__bee38d46_4_k_cu_7bb62760_247096ignoreE - _ZN40_INTERNAL_bee38d46_4_k_cu_7bb62760_247094cuda3std3__45__cpo5beginE)
_ZN40_INTERNAL_bee38d46_4_k_cu_7bb62760_247094cuda3std3__45__cpo5beginE:
	.zero		1
	.type		_ZN40_INTERNAL_bee38d46_4_k_cu_7bb62760_247094cuda3std3__442_GLOBAL__N__bee38d46_4_k_cu_7bb62760_247096ignoreE,@object
	.size		_ZN40_INTERNAL_bee38d46_4_k_cu_7bb62760_247094cuda3std3__442_GLOBAL__N__bee38d46_4_k_cu_7bb62760_247096ignoreE,(_ZN40_INTERNAL_bee38d46_4_k_cu_7bb62760_247094cute7productE - _ZN40_INTERNAL_bee38d46_4_k_cu_7bb62760_247094cuda3std3__442_GLOBAL__N__bee38d46_4_k_cu_7bb62760_247096ignoreE)
_ZN40_INTERNAL_bee38d46_4_k_cu_7bb62760_247094cuda3std3__442_GLOBAL__N__bee38d46_4_k_cu_7bb62760_247096ignoreE:
	.zero		1
	.type		_ZN40_INTERNAL_bee38d46_4_k_cu_7bb62760_247094cute7productE,@object
	.size		_ZN40_INTERNAL_bee38d46_4_k_cu_7bb62760_247094cute7productE,(_ZN40_INTERNAL_bee38d46_4_k_cu_7bb62760_247094cuda3std3__45__cpo3endE - _ZN40_INTERNAL_bee38d46_4_k_cu_7bb62760_247094cute7productE)
_ZN40_INTERNAL_bee38d46_4_k_cu_7bb62760_247094cute7productE:
	.zero		1
	.type		_ZN40_INTERNAL_bee38d46_4_k_cu_7bb62760_247094cuda3std3__45__cpo3endE,@object
	.size		_ZN40_INTERNAL_bee38d46_4_k_cu_7bb62760_247094cuda3std3__45__cpo3endE,(_ZN40_INTERNAL_bee38d46_4_k_cu_7bb62760_247094cuda3std3__419piecewise_constructE - _ZN40_INTERNAL_bee38d46_4_k_cu_7bb62760_247094cuda3std3__45__cpo3endE)
_ZN40_INTERNAL_bee38d46_4_k_cu_7bb62760_247094cuda3std3__45__cpo3endE:
	.zero		1
	.type		_ZN40_INTERNAL_bee38d46_4_k_cu_7bb62760_247094cuda3std3__419piecewise_constructE,@object
	.size		_ZN40_INTERNAL_bee38d46_4_k_cu_7bb62760_247094cuda3std3__419piecewise_constructE,(_ZN40_INTERNAL_bee38d46_4_k_cu_7bb62760_247094cuda3std3__45__cpo4cendE - _ZN40_INTERNAL_bee38d46_4_k_cu_7bb62760_247094cuda3std3__419piecewise_constructE)
_ZN40_INTERNAL_bee38d46_4_k_cu_7bb62760_247094cuda3std3__419piecewise_constructE:
	.zero		1
	.type		_ZN40_INTERNAL_bee38d46_4_k_cu_7bb62760_247094cuda3std3__45__cpo4cendE,@object
	.size		_ZN40_INTERNAL_bee38d46_4_k_cu_7bb62760_247094cuda3std3__45__cpo4cendE,(_ZN40_INTERNAL_bee38d46_4_k_cu_7bb62760_247094cuda3std6ranges3__45__cpo4swapE - _ZN40_INTERNAL_bee38d46_4_k_cu_7bb62760_247094cuda3std3__45__cpo4cendE)
_ZN40_INTERNAL_bee38d46_4_k_cu_7bb62760_247094cuda3std3__45__cpo4cendE:
	.zero		1
	.type		_ZN40_INTERNAL_bee38d46_4_k_cu_7bb62760_247094cuda3std6ranges3__45__cpo4swapE,@object
	.size		_ZN40_INTERNAL_bee38d46_4_k_cu_7bb62760_247094cuda3std6ranges3__45__cpo4swapE,(.L_11 - _ZN40_INTERNAL_bee38d46_4_k_cu_7bb62760_247094cuda3std6ranges3__45__cpo4swapE)
_ZN40_INTERNAL_bee38d46_4_k_cu_7bb62760_247094cuda3std6ranges3__45__cpo4swapE:
	.zero		1
.L_11:


//--------------------- .nv.constant0._ZN7cutlass13device_kernelINS_4gemm6kernel13GemmUniversalIN4cute5tupleIJiiiiEEENS1_10collective13CollectiveMmaINS1_35MainloopSm100TmaUmmaWarpSpecializedILi22ELi2ELi2ENS5_IJNS4_1CILi2EEENSA_ILi1EEESC_EEEEENS5_IJNSA_ILi256EEESF_NSA_ILi32EEEEEENS_12float_e4m3_tENS5_IJlSC_lEEESI_SJ_NS4_8TiledMMAINS4_8MMA_AtomIJNS4_10MMA_TraitsINS4_25SM100_MMA_F8F6F4_2x1SM_SSEJSI_SI_fSF_SF_NS4_17integral_constantINS4_4UMMA5MajorELSQ_0EEESR_NSO_INSP_7ScaleInELSS_0EEEST_EEEEEENS4_6LayoutINS5_IJSC_SC_SC_EEENS5_IJNSA_ILi0EEESY_SY_EEEEENS5_IJNS4_10UnderscoreES11_S11_EEEEENS4_18SM100_TMA_2SM_LOADENS4_14ComposedLayoutINS4_7SwizzleILi1ELi4ELi3EEENS4_18smem_ptr_flag_bitsILi8EEENSW_INS5_IJNSA_ILi8EEESG_EEENS5_IJSG_SC_EEEEEEEvNS4_8identityES14_S1E_vS1F_EENS_8epilogue10collective18CollectiveEpilogueINS1H_23Sm100TmaWarpSpecializedILi4ELi2ELi64ELb0ELb0EEEJNS5_IJNSA_ILi128EEESF_SG_EEENS5_IJNSW_IS1M_SC_EENSW_INSA_ILi64EEESC_EEEEESI_SJ_SI_SJ_NS1H_6fusion15FusionCallbacksIS1L_NS1S_17LinearCombinationISI_fSI_fLNS_15FloatRoundStyleE2EEES1N_S1R_JEEENS4_5SM1004TMEM4LOAD26SM100_TMEM_LOAD_32dp32b64xENS4_13SM90_TMA_LOADENS15_INS16_ILi2ELi4ELi3EEES19_NSW_INS5_IJS1A_S1P_EEENS5_IJS1P_SC_EEEEEEENS4_39AutoVectorizingCopyWithAssumedAlignmentILi128EEENS4_14SM90_TMA_STOREES27_S29_S29_EEEvvEEEEvNT_6ParamsE --------------------------
	.section	.nv.constant0._ZN7cutlass13device_kernelINS_4gemm6kernel13GemmUniversalIN4cute5tupleIJiiiiEEENS1_10collective13CollectiveMmaINS1_35MainloopSm100TmaUmmaWarpSpecializedILi22ELi2ELi2ENS5_IJNS4_1CILi2EEENSA_ILi1EEESC_EEEEENS5_IJNSA_ILi256EEESF_NSA_ILi32EEEEEENS_12float_e4m3_tENS5_IJlSC_lEEESI_SJ_NS4_8TiledMMAINS4_8MMA_AtomIJNS4_10MMA_TraitsINS4_25SM100_MMA_F8F6F4_2x1SM_SSEJSI_SI_fSF_SF_NS4_17integral_constantINS4_4UMMA5MajorELSQ_0EEESR_NSO_INSP_7ScaleInELSS_0EEEST_EEEEEENS4_6LayoutINS5_IJSC_SC_SC_EEENS5_IJNSA_ILi0EEESY_SY_EEEEENS5_IJNS4_10UnderscoreES11_S11_EEEEENS4_18SM100_TMA_2SM_LOADENS4_14ComposedLayoutINS4_7SwizzleILi1ELi4ELi3EEENS4_18smem_ptr_flag_bitsILi8EEENSW_INS5_IJNSA_ILi8EEESG_EEENS5_IJSG_SC_EEEEEEEvNS4_8identityES14_S1E_vS1F_EENS_8epilogue10collective18CollectiveEpilogueINS1H_23Sm100TmaWarpSpecializedILi4ELi2ELi64ELb0ELb0EEEJNS5_IJNSA_ILi128EEESF_SG_EEENS5_IJNSW_IS1M_SC_EENSW_INSA_ILi64EEESC_EEEEESI_SJ_SI_SJ_NS1H_6fusion15FusionCallbacksIS1L_NS1S_17LinearCombinationISI_fSI_fLNS_15FloatRoundStyleE2EEES1N_S1R_JEEENS4_5SM1004TMEM4LOAD26SM100_TMEM_LOAD_32dp32b64xENS4_13SM90_TMA_LOADENS15_INS16_ILi2ELi4ELi3EEES19_NSW_INS5_IJS1A_S1P_EEENS5_IJS1P_SC_EEEEEEENS4_39AutoVectorizingCopyWithAssumedAlignmentILi128EEENS4_14SM90_TMA_STOREES27_S29_S29_EEEvvEEEEvNT_6ParamsE,"a",@progbits
	.sectionflags	@""
	.align	4
.nv.constant0._ZN7cutlass13device_kernelINS_4gemm6kernel13GemmUniversalIN4cute5tupleIJiiiiEEENS1_10collective13CollectiveMmaINS1_35MainloopSm100TmaUmmaWarpSpecializedILi22ELi2ELi2ENS5_IJNS4_1CILi2EEENSA_ILi1EEESC_EEEEENS5_IJNSA_ILi256EEESF_NSA_ILi32EEEEEENS_12float_e4m3_tENS5_IJlSC_lEEESI_SJ_NS4_8TiledMMAINS4_8MMA_AtomIJNS4_10MMA_TraitsINS4_25SM100_MMA_F8F6F4_2x1SM_SSEJSI_SI_fSF_SF_NS4_17integral_constantINS4_4UMMA5MajorELSQ_0EEESR_NSO_INSP_7ScaleInELSS_0EEEST_EEEEEENS4_6LayoutINS5_IJSC_SC_SC_EEENS5_IJNSA_ILi0EEESY_SY_EEEEENS5_IJNS4_10UnderscoreES11_S11_EEEEENS4_18SM100_TMA_2SM_LOADENS4_14ComposedLayoutINS4_7SwizzleILi1ELi4ELi3EEENS4_18smem_ptr_flag_bitsILi8EEENSW_INS5_IJNSA_ILi8EEESG_EEENS5_IJSG_SC_EEEEEEEvNS4_8identityES14_S1E_vS1F_EENS_8epilogue10collective18CollectiveEpilogueINS1H_23Sm100TmaWarpSpecializedILi4ELi2ELi64ELb0ELb0EEEJNS5_IJNSA_ILi128EEESF_SG_EEENS5_IJNSW_IS1M_SC_EENSW_INSA_ILi64EEESC_EEEEESI_SJ_SI_SJ_NS1H_6fusion15FusionCallbacksIS1L_NS1S_17LinearCombinationISI_fSI_fLNS_15FloatRoundStyleE2EEES1N_S1R_JEEENS4_5SM1004TMEM4LOAD26SM100_TMEM_LOAD_32dp32b64xENS4_13SM90_TMA_LOADENS15_INS16_ILi2ELi4ELi3EEES19_NSW_INS5_IJS1A_S1P_EEENS5_IJS1P_SC_EEEEEEENS4_39AutoVectorizingCopyWithAssumedAlignmentILi128EEENS4_14SM90_TMA_STOREES27_S29_S29_EEEvvEEEEvNT_6ParamsE:
	.zero		2944


//--------------------- SYMBOLS --------------------------

	.type		.nv.reservedSmem.offset0,@object
	.size		.nv.reservedSmem.offset0,0x4
	.type		.nv.reservedSmem.cap,@object
	.size		.nv.reservedSmem.cap,0x4
	.type		__assertfail,@function
